	.target	sm_90a

	.elftype	@"ET_EXEC"


//--------------------- .note.nv.tkinfo           --------------------------
	.section	.note.nv.tkinfo,"",@"SHT_NOTE"
	.sectionflags	@"SHF_NOTE_NV_TKINFO"
	.tkinfo
        /*0018*/ 	.word	0x00000002
        /*0030*/ 	.string	""
        /*0030*/ 	.string	"ptxas"
        /*0030*/ 	.string	"Cuda compilation tools, release 13.0, V13.0.88"
        /*0030*/ 	.string	"Build cuda_13.0.r13.0/compiler.36424714_0"
        /*0030*/ 	.string	"-arch sm_90a -m 64 "



//--------------------- .note.nv.cuinfo           --------------------------
	.section	.note.nv.cuinfo,"",@"SHT_NOTE"
	.sectionflags	@"SHF_NOTE_NV_CUINFO"
        /*0018*/ 	.short	0x0002
        /*001a*/ 	.short	0x005a
        /*001c*/ 	.short	0x0082
	.zero		2


//--------------------- .nv.info                  --------------------------
	.section	.nv.info,"",@"SHT_CUDA_INFO"
	.align	4


	//----- nvinfo : EIATTR_REGCOUNT
	.align		4
        /*0000*/ 	.byte	0x04, 0x2f
        /*0002*/ 	.short	(.L_16 - .L_15)
	.align		4
.L_15:
        /*0004*/ 	.word	index@(_ZN7cutlass13device_kernelINS_4fmha6kernel13FmhaKernelTmaINS1_10collective15FmhaMainloopTmaINS_10bfloat16_tEfN4cute5tupleIJNS7_1CILi64EEENS9_ILi128EEENS9_ILi512EEEEEENS4_13DefaultFusionEJEEENS4_15FmhaFwdEpilogueIS6_fNS8_IJSA_SC_SB_EEEEEJEEEEEvNT_6ParamsE)
        /*0008*/ 	.word	0x000000ff


	//----- nvinfo : EIATTR_FRAME_SIZE
	.align		4
.L_16:
        /*000c*/ 	.byte	0x04, 0x11
        /*000e*/ 	.short	(.L_18 - .L_17)
	.align		4
.L_17:
        /*0010*/ 	.word	index@($__internal_0_$__cuda_sm20_rcp_rn_f32_slowpath)
        /*0014*/ 	.word	0x00001500


	//----- nvinfo : EIATTR_FRAME_SIZE
	.align		4
.L_18:
        /*0018*/ 	.byte	0x04, 0x11
        /*001a*/ 	.short	(.L_20 - .L_19)
	.align		4
.L_19:
        /*001c*/ 	.word	index@(_ZN7cutlass13device_kernelINS_4fmha6kernel13FmhaKernelTmaINS1_10collective15FmhaMainloopTmaINS_10bfloat16_tEfN4cute5tupleIJNS7_1CILi64EEENS9_ILi128EEENS9_ILi512EEEEEENS4_13DefaultFusionEJEEENS4_15FmhaFwdEpilogueIS6_fNS8_IJSA_SC_SB_EEEEEJEEEEEvNT_6ParamsE)
        /*0020*/ 	.word	0x00001500


	//----- nvinfo : EIATTR_MIN_STACK_SIZE
	.align		4
.L_20:
        /*0024*/ 	.byte	0x04, 0x12
        /*0026*/ 	.short	(.L_22 - .L_21)
	.align		4
.L_21:
        /*0028*/ 	.word	index@(_ZN7cutlass13device_kernelINS_4fmha6kernel13FmhaKernelTmaINS1_10collective15FmhaMainloopTmaINS_10bfloat16_tEfN4cute5tupleIJNS7_1CILi64EEENS9_ILi128EEENS9_ILi512EEEEEENS4_13DefaultFusionEJEEENS4_15FmhaFwdEpilogueIS6_fNS8_IJSA_SC_SB_EEEEEJEEEEEvNT_6ParamsE)
        /*002c*/ 	.word	0x00001500
.L_22:


//--------------------- .nv.compat                --------------------------
	.section	.nv.compat,"",@"SHT_CUDA_COMPAT_INFO"
	.align	4
        /*0000*/ 	.byte	0x02, 0x09, 0x01, 0x00, 0x02, 0x02, 0x04, 0x00, 0x02, 0x05, 0x05, 0x00, 0x03, 0x07, 0x01, 0x01
        /*0010*/ 	.byte	0x02, 0x03, 0x01, 0x00, 0x02, 0x06, 0x01, 0x00, 0x04, 0x0b, 0x08, 0x00, 0x00, 0x00, 0x00, 0x00
        /*0020*/ 	.byte	0x00, 0x00, 0x00, 0x00


//--------------------- .nv.info._ZN7cutlass13device_kernelINS_4fmha6kernel13FmhaKernelTmaINS1_10collective15FmhaMainloopTmaINS_10bfloat16_tEfN4cute5tupleIJNS7_1CILi64EEENS9_ILi128EEENS9_ILi512EEEEEENS4_13DefaultFusionEJEEENS4_15FmhaFwdEpilogueIS6_fNS8_IJSA_SC_SB_EEEEEJEEEEEvNT_6ParamsE --------------------------
	.section	.nv.info._ZN7cutlass13device_kernelINS_4fmha6kernel13FmhaKernelTmaINS1_10collective15FmhaMainloopTmaINS_10bfloat16_tEfN4cute5tupleIJNS7_1CILi64EEENS9_ILi128EEENS9_ILi512EEEEEENS4_13DefaultFusionEJEEENS4_15FmhaFwdEpilogueIS6_fNS8_IJSA_SC_SB_EEEEEJEEEEEvNT_6ParamsE,"",@"SHT_CUDA_INFO"
	.sectionflags	@""
	.align	4


	//----- nvinfo : EIATTR_CUDA_API_VERSION
	.align		4
        /*0000*/ 	.byte	0x04, 0x37
        /*0002*/ 	.short	(.L_24 - .L_23)
.L_23:
        /*0004*/ 	.word	0x00000082


	//----- nvinfo : EIATTR_KPARAM_INFO
	.align		4
.L_24:
        /*0008*/ 	.byte	0x04, 0x17
        /*000a*/ 	.short	(.L_26 - .L_25)
.L_25:
        /*000c*/ 	.word	0x00000000
        /*0010*/ 	.short	0x0000
        /*0012*/ 	.short	0x0070
        /*0014*/ 	.byte	0x00, 0xf0, 0x01, 0x20


	//----- nvinfo : EIATTR_SPARSE_MMA_MASK
	.align		4
.L_26:
        /*0018*/ 	.byte	0x03, 0x50
        /*001a*/ 	.short	0x0000


	//----- nvinfo : EIATTR_MAXREG_COUNT
	.align		4
        /*001c*/ 	.byte	0x03, 0x1b
        /*001e*/ 	.short	0x00ff


	//----- nvinfo : EIATTR_NUM_BARRIERS
	.align		4
        /*0020*/ 	.byte	0x02, 0x4c
        /*0022*/ 	.byte	0x02
	.zero		1


	//----- nvinfo : EIATTR_EXTERNS
	.align		4
        /*0024*/ 	.byte	0x04, 0x0f
        /*0026*/ 	.short	(.L_28 - .L_27)


	//   ....[0]....
	.align		4
.L_27:
        /*0028*/ 	.word	index@(__assertfail)


	//----- nvinfo : EIATTR_ANNOTATIONS
	.align		4
.L_28:
        /*002c*/ 	.byte	0x04, 0x55
        /*002e*/ 	.short	(.L_30 - .L_29)


	//   ....[0]....
.L_29:
        /*0030*/ 	.word	0x00000001
        /*0034*/ 	.byte	0xc0, 0x06, 0x00, 0x00, 0x01, 0x00, 0x00, 0x00, 0xf0, 0x06, 0x00, 0x00, 0x01, 0x00, 0x00, 0x00
        /* <DEDUP_REMOVED lines=1943> */
        /*79b4*/ 	.byte	0x80, 0x4f, 0x02, 0x00, 0x01, 0x00, 0x00, 0x00, 0x90, 0x4f, 0x02, 0x00


	//----- nvinfo : EIATTR_MERCURY_ISA_VERSION
	.align		4
.L_30:
        /*79c0*/ 	.byte	0x03, 0x5f
        /*79c2*/ 	.short	0x0101


	//----- nvinfo : EIATTR_COOP_GROUP_MASK_REGIDS
	.align		4
        /*79c4*/ 	.byte	0x04, 0x29
        /*79c6*/ 	.short	(.L_32 - .L_31)


	//   ....[0]....
.L_31:
        /*79c8*/ 	.word	0xffffffff


	//   ....[1]....
        /*79cc*/ 	.word	0xffffffff


	//   ....[2]....
        /*79d0*/ 	.word	0xffffffff


	//   ....[3]....
        /*79d4*/ 	.word	0xffffffff


	//   ....[4]....
        /*79d8*/ 	.word	0xffffffff


	//   ....[5]....
        /*79dc*/ 	.word	0xffffffff


	//   ....[6]....
        /*79e0*/ 	.word	0xffffffff


	//   ....[7]....
        /*79e4*/ 	.word	0xffffffff


	//   ....[8]....
        /*79e8*/ 	.word	0xffffffff


	//   ....[9]....
        /*79ec*/ 	.word	0xffffffff


	//   ....[10]....
        /*79f0*/ 	.word	0xffffffff


	//   ....[11]....
        /*79f4*/ 	.word	0xffffffff


	//   ....[12]....
        /*79f8*/ 	.word	0xffffffff


	//   ....[13]....
        /*79fc*/ 	.word	0xffffffff


	//   ....[14]....
        /*7a00*/ 	.word	0xffffffff


	//   ....[15]....
        /*7a04*/ 	.word	0xffffffff


	//   ....[16]....
        /*7a08*/ 	.word	0xffffffff


	//----- nvinfo : EIATTR_COOP_GROUP_INSTR_OFFSETS
	.align		4
.L_32:
        /*7a0c*/ 	.byte	0x04, 0x28
        /*7a0e*/ 	.short	(.L_34 - .L_33)


	//   ....[0]....
.L_33:
        /*7a10*/ 	.word	0x00000060


	//   ....[1]....
        /*7a14*/ 	.word	0x000001b0


	//   ....[2]....
        /*7a18*/ 	.word	0x000002f0


	//   ....[3]....
        /*7a1c*/ 	.word	0x000004a0


	//   ....[4]....
        /*7a20*/ 	.word	0x00000650


	//   ....[5]....
        /*7a24*/ 	.word	0x00004110


	//   ....[6]....
        /*7a28*/ 	.word	0x00004150


	//   ....[7]....
        /*7a2c*/ 	.word	0x00004170


	//   ....[8]....
        /*7a30*/ 	.word	0x00004190


	//   ....[9]....
        /*7a34*/ 	.word	0x00012f00


	//   ....[10]....
        /*7a38*/ 	.word	0x00012f50


	//   ....[11]....
        /*7a3c*/ 	.word	0x00012f70


	//   ....[12]....
        /*7a40*/ 	.word	0x00012f90


	//   ....[13]....
        /*7a44*/ 	.word	0x00021710


	//   ....[14]....
        /*7a48*/ 	.word	0x00021720


	//   ....[15]....
        /*7a4c*/ 	.word	0x00021750


	//   ....[16]....
        /*7a50*/ 	.word	0x00021760


	//----- nvinfo : EIATTR_SYSCALL_OFFSETS
	.align		4
.L_34:
        /*7a54*/ 	.byte	0x04, 0x46
        /*7a56*/ 	.short	(.L_36 - .L_35)


	//   ....[0]....
.L_35:
        /*7a58*/ 	.word	0x00023b30


	//   ....[1]....
        /*7a5c*/ 	.word	0x00023c50


	//----- nvinfo : EIATTR_MBARRIER_INSTR_OFFSETS
	.align		4
.L_36:
        /*7a60*/ 	.byte	0x04, 0x39
        /*7a62*/ 	.short	(.L_38 - .L_37)


	//   ....[0]....
.L_37:
        /*7a64*/ 	.word	0x000002c0
        /*7a68*/ 	.word	0x000000ff
        /*7a6c*/ 	.word	0x00090040
        /*7a70*/ 	.short	0x0100
        /*7a72*/ 	.byte	0x08
	.zero		1


	//   ....[1]....
        /*7a74*/ 	.word	0x000002d0
        /*7a78*/ 	.word	0x000000ff
        /*7a7c*/ 	.word	0x00090048
        /*7a80*/ 	.short	0x0100
        /*7a82*/ 	.byte	0x08
	.zero		1


	//   ....[2]....
        /*7a84*/ 	.word	0x00000410
        /*7a88*/ 	.word	0x000000ff
        /*7a8c*/ 	.word	0x00090000
        /*7a90*/ 	.short	0x0100
        /*7a92*/ 	.byte	0x08
	.zero		1


	//   ....[3]....
        /*7a94*/ 	.word	0x00000420
        /*7a98*/ 	.word	0x000000ff
        /*7a9c*/ 	.word	0x00090020
        /*7aa0*/ 	.short	0x0100
        /*7aa2*/ 	.byte	0x08
	.zero		1


	//   ....[4]....
        /*7aa4*/ 	.word	0x00000430
        /*7aa8*/ 	.word	0x000000ff
        /*7aac*/ 	.word	0x00090008
        /*7ab0*/ 	.short	0x0100
        /*7ab2*/ 	.byte	0x08
	.zero		1


	//   ....[5]....
        /*7ab4*/ 	.word	0x00000440
        /*7ab8*/ 	.word	0x000000ff
        /*7abc*/ 	.word	0x00090028
        /*7ac0*/ 	.short	0x0100
        /*7ac2*/ 	.byte	0x08
	.zero		1


	//   ....[6]....
        /*7ac4*/ 	.word	0x00000450
        /*7ac8*/ 	.word	0x000000ff
        /*7acc*/ 	.word	0x00090010
        /*7ad0*/ 	.short	0x0100
        /*7ad2*/ 	.byte	0x08
	.zero		1


	//   ....[7]....
        /*7ad4*/ 	.word	0x00000460
        /*7ad8*/ 	.word	0x000000ff
        /*7adc*/ 	.word	0x00090030
        /*7ae0*/ 	.short	0x0100
        /*7ae2*/ 	.byte	0x08
	.zero		1


	//   ....[8]....
        /*7ae4*/ 	.word	0x00000470
        /*7ae8*/ 	.word	0x000000ff
        /*7aec*/ 	.word	0x00090018
        /*7af0*/ 	.short	0x0100
        /*7af2*/ 	.byte	0x08
	.zero		1


	//   ....[9]....
        /*7af4*/ 	.word	0x00000480
        /*7af8*/ 	.word	0x000000ff
        /*7afc*/ 	.word	0x00090038
        /*7b00*/ 	.short	0x0100
        /*7b02*/ 	.byte	0x08
	.zero		1


	//   ....[10]....
        /*7b04*/ 	.word	0x000005c0
        /*7b08*/ 	.word	0x000000ff
        /*7b0c*/ 	.word	0x00090050
        /*7b10*/ 	.short	0x0100
        /*7b12*/ 	.byte	0x08
	.zero		1


	//   ....[11]....
        /*7b14*/ 	.word	0x000005d0
        /*7b18*/ 	.word	0x000000ff
        /*7b1c*/ 	.word	0x00090070
        /*7b20*/ 	.short	0x0100
        /*7b22*/ 	.byte	0x08
	.zero		1


	//   ....[12]....
        /*7b24*/ 	.word	0x000005e0
        /*7b28*/ 	.word	0x000000ff
        /*7b2c*/ 	.word	0x00090058
        /*7b30*/ 	.short	0x0100
        /*7b32*/ 	.byte	0x08
	.zero		1


	//   ....[13]....
        /*7b34*/ 	.word	0x000005f0
        /*7b38*/ 	.word	0x000000ff
        /*7b3c*/ 	.word	0x00090078
        /*7b40*/ 	.short	0x0100
        /*7b42*/ 	.byte	0x08
	.zero		1


	//   ....[14]....
        /*7b44*/ 	.word	0x00000600
        /*7b48*/ 	.word	0x000000ff
        /*7b4c*/ 	.word	0x00090060
        /*7b50*/ 	.short	0x0100
        /*7b52*/ 	.byte	0x08
	.zero		1


	//   ....[15]....
        /*7b54*/ 	.word	0x00000610
        /*7b58*/ 	.word	0x000000ff
        /*7b5c*/ 	.word	0x00090080
        /*7b60*/ 	.short	0x0100
        /*7b62*/ 	.byte	0x08
	.zero		1


	//   ....[16]....
        /*7b64*/ 	.word	0x00000620
        /*7b68*/ 	.word	0x000000ff
        /*7b6c*/ 	.word	0x00090068
        /*7b70*/ 	.short	0x0100
        /*7b72*/ 	.byte	0x08
	.zero		1


	//   ....[17]....
        /*7b74*/ 	.word	0x00000630
        /*7b78*/ 	.word	0x000000ff
        /*7b7c*/ 	.word	0x00090088
        /*7b80*/ 	.short	0x0100
        /*7b82*/ 	.byte	0x08
	.zero		1


	//   ....[18]....
        /*7b84*/ 	.word	0x00000770
        /*7b88*/ 	.word	0x00000005
        /*7b8c*/ 	.word	0x00090048
        /*7b90*/ 	.short	0x010a
        /*7b92*/ 	.byte	0x3f
	.zero		1


	//   ....[19]....
        /*7b94*/ 	.word	0x00000d00
        /*7b98*/ 	.word	0x00000005
        /*7b9c*/ 	.word	0x00090020
        /*7ba0*/ 	.short	0x010a
        /*7ba2*/ 	.byte	0x3f
	.zero		1


	//   ....[20]....
        /*7ba4*/ 	.word	0x000010f0
        /*7ba8*/ 	.word	0x00000004
        /*7bac*/ 	.word	0x00090020
        /*7bb0*/ 	.short	0x010a
        /*7bb2*/ 	.byte	0x3f
	.zero		1


	//   ....[21]....
        /*7bb4*/ 	.word	0x000015e0
        /*7bb8*/ 	.word	0x00000000
        /*7bbc*/ 	.word	0x00090020
        /*7bc0*/ 	.short	0x010a
        /*7bc2*/ 	.byte	0x3f
	.zero		1


	//   ....[22]....
        /*7bc4*/ 	.word	0x00001a80
        /*7bc8*/ 	.word	0x00000005
        /*7bcc*/ 	.word	0x00090020
        /*7bd0*/ 	.short	0x010a
        /*7bd2*/ 	.byte	0x3f
	.zero		1


	//   ....[23]....
        /*7bd4*/ 	.word	0x00001f70
        /*7bd8*/ 	.word	0x00000002
        /*7bdc*/ 	.word	0x00090040
        /*7be0*/ 	.short	0x010a
        /*7be2*/ 	.byte	0x3f
	.zero		1


	//   ....[24]....
        /*7be4*/ 	.word	0x00001fd0
        /*7be8*/ 	.word	0x00000000
        /*7bec*/ 	.word	0x00090000
        /*7bf0*/ 	.short	0x010a
        /*7bf2*/ 	.byte	0x3f
	.zero		1


	//   ....[25]....
        /*7bf4*/ 	.word	0x00003d60
        /*7bf8*/ 	.word	0x0000000a
        /*7bfc*/ 	.word	0x00090008
        /*7c00*/ 	.short	0x010a
        /*7c02*/ 	.byte	0x3f
	.zero		1


	//   ....[26]....
        /*7c04*/ 	.word	0x00010110
        /*7c08*/ 	.word	0x00000000
        /*7c0c*/ 	.word	0x00000000
        /*7c10*/ 	.short	0x0101
        /*7c12*/ 	.byte	0x3f
	.zero		1


	//   ....[27]....
        /*7c14*/ 	.word	0x000101f0
        /*7c18*/ 	.word	0x00000000
        /*7c1c*/ 	.word	0x00090000
        /*7c20*/ 	.short	0x010a
        /*7c22*/ 	.byte	0x3f
	.zero		1


	//   ....[28]....
        /*7c24*/ 	.word	0x00012620
        /*7c28*/ 	.word	0x00000000
        /*7c2c*/ 	.word	0x00090020
        /*7c30*/ 	.short	0x010a
        /*7c32*/ 	.byte	0x3f
	.zero		1


	//   ....[29]....
        /*7c34*/ 	.word	0x00013000
        /*7c38*/ 	.word	0x00000003
        /*7c3c*/ 	.word	0x00000000
        /*7c40*/ 	.short	0x0101
        /*7c42*/ 	.byte	0x3f
	.zero		1


	//   ....[30]....
        /*7c44*/ 	.word	0x00013040
        /*7c48*/ 	.word	0x00000002
        /*7c4c*/ 	.word	0x00090000
        /*7c50*/ 	.short	0x010a
        /*7c52*/ 	.byte	0x3f
	.zero		1


	//   ....[31]....
        /*7c54*/ 	.word	0x00021040
        /*7c58*/ 	.word	0x00000000
        /*7c5c*/ 	.word	0x00000000
        /*7c60*/ 	.short	0x0101
        /*7c62*/ 	.byte	0x3f
	.zero		1


	//   ....[32]....
        /*7c64*/ 	.word	0x00021140
        /*7c68*/ 	.word	0x00000000
        /*7c6c*/ 	.word	0x00090020
        /*7c70*/ 	.short	0x010a
        /*7c72*/ 	.byte	0x3f
	.zero		1


	//   ....[33]....
        /*7c74*/ 	.word	0x000276c0
        /*7c78*/ 	.word	0x00000005
        /*7c7c*/ 	.word	0x00090048
        /*7c80*/ 	.short	0x010a
        /*7c82*/ 	.byte	0x3f
	.zero		1


	//   ....[34]....
        /*7c84*/ 	.word	0x00027710
        /*7c88*/ 	.word	0x00000005
        /*7c8c*/ 	.word	0x00090020
        /*7c90*/ 	.short	0x010a
        /*7c92*/ 	.byte	0x3f
	.zero		1


	//   ....[35]....
        /*7c94*/ 	.word	0x00027760
        /*7c98*/ 	.word	0x00000004
        /*7c9c*/ 	.word	0x00090020
        /*7ca0*/ 	.short	0x010a
        /*7ca2*/ 	.byte	0x3f
	.zero		1


	//   ....[36]....
        /*7ca4*/ 	.word	0x000277b0
        /*7ca8*/ 	.word	0x00000000
        /*7cac*/ 	.word	0x00090020
        /*7cb0*/ 	.short	0x010a
        /*7cb2*/ 	.byte	0x3f
	.zero		1


	//   ....[37]....
        /*7cb4*/ 	.word	0x00027800
        /*7cb8*/ 	.word	0x00000005
        /*7cbc*/ 	.word	0x00090020
        /*7cc0*/ 	.short	0x010a
        /*7cc2*/ 	.byte	0x3f
	.zero		1


	//   ....[38]....
        /*7cc4*/ 	.word	0x00027880
        /*7cc8*/ 	.word	0x00000000
        /*7ccc*/ 	.word	0x00090040
        /*7cd0*/ 	.short	0x010a
        /*7cd2*/ 	.byte	0x3f
	.zero		1


	//   ....[39]....
        /*7cd4*/ 	.word	0x00027900
        /*7cd8*/ 	.word	0x00000000
        /*7cdc*/ 	.word	0x00090000
        /*7ce0*/ 	.short	0x010a
        /*7ce2*/ 	.byte	0x3f
	.zero		1


	//   ....[40]....
        /*7ce4*/ 	.word	0x00027980
        /*7ce8*/ 	.word	0x00000005
        /*7cec*/ 	.word	0x00090008
        /*7cf0*/ 	.short	0x010a
        /*7cf2*/ 	.byte	0x3f
	.zero		1


	//   ....[41]....
        /*7cf4*/ 	.word	0x000279d0
        /*7cf8*/ 	.word	0x00000000
        /*7cfc*/ 	.word	0x00090000
        /*7d00*/ 	.short	0x010a
        /*7d02*/ 	.byte	0x3f
	.zero		1


	//   ....[42]....
        /*7d04*/ 	.word	0x00027a20
        /*7d08*/ 	.word	0x00000000
        /*7d0c*/ 	.word	0x00090020
        /*7d10*/ 	.short	0x010a
        /*7d12*/ 	.byte	0x3f
	.zero		1


	//   ....[43]....
        /*7d14*/ 	.word	0x00027a70
        /*7d18*/ 	.word	0x00000002
        /*7d1c*/ 	.word	0x00090000
        /*7d20*/ 	.short	0x010a
        /*7d22*/ 	.byte	0x3f
	.zero		1


	//   ....[44]....
        /*7d24*/ 	.word	0x00027ac0
        /*7d28*/ 	.word	0x00000000
        /*7d2c*/ 	.word	0x00090020
        /*7d30*/ 	.short	0x010a
        /*7d32*/ 	.byte	0x3f
	.zero		1


	//----- nvinfo : EIATTR_NUM_MBARRIERS
	.align		4
.L_38:
        /*7d34*/ 	.byte	0x03, 0x38
        /*7d36*/ 	.short	0x0012


	//----- nvinfo : EIATTR_EXIT_INSTR_OFFSETS
	.align		4
        /*7d38*/ 	.byte	0x04, 0x1c
        /*7d3a*/ 	.short	(.L_40 - .L_39)


	//   ....[0]....
.L_39:
        /*7d3c*/ 	.word	0x000276b0


	//----- nvinfo : EIATTR_MAX_THREADS
	.align		4
.L_40:
        /*7d40*/ 	.byte	0x04, 0x05
        /*7d42*/ 	.short	(.L_42 - .L_41)
.L_41:
        /*7d44*/ 	.word	0x00000080
        /*7d48*/ 	.word	0x00000001
        /*7d4c*/ 	.word	0x00000001


	//----- nvinfo : EIATTR_CRS_STACK_SIZE
	.align		4
.L_42:
        /*7d50*/ 	.byte	0x04, 0x1e
        /*7d52*/ 	.short	(.L_44 - .L_43)
.L_43:
        /*7d54*/ 	.word	0x00000000


	//----- nvinfo : EIATTR_CBANK_PARAM_SIZE
	.align		4
.L_44:
        /*7d58*/ 	.byte	0x03, 0x19
        /*7d5a*/ 	.short	0x0870


	//----- nvinfo : EIATTR_PARAM_CBANK
	.align		4
        /*7d5c*/ 	.byte	0x04, 0x0a
        /*7d5e*/ 	.short	(.L_46 - .L_45)
	.align		4
.L_45:
        /*7d60*/ 	.word	index@(.nv.constant0._ZN7cutlass13device_kernelINS_4fmha6kernel13FmhaKernelTmaINS1_10collective15FmhaMainloopTmaINS_10bfloat16_tEfN4cute5tupleIJNS7_1CILi64EEENS9_ILi128EEENS9_ILi512EEEEEENS4_13DefaultFusionEJEEENS4_15FmhaFwdEpilogueIS6_fNS8_IJSA_SC_SB_EEEEEJEEEEEvNT_6ParamsE)
        /*7d64*/ 	.short	0x0210
        /*7d66*/ 	.short	0x0870


	//----- nvinfo : EIATTR_SW_WAR
	.align		4
.L_46:
        /*7d68*/ 	.byte	0x04, 0x36
        /*7d6a*/ 	.short	(.L_48 - .L_47)
.L_47:
        /*7d6c*/ 	.word	0x00000008
.L_48:


//--------------------- .nv.callgraph             --------------------------
	.section	.nv.callgraph,"",@"SHT_CUDA_CALLGRAPH"
	.align	4
	.sectionentsize	8
	.align		4
        /*0000*/ 	.word	0x00000000
	.align		4
        /*0004*/ 	.word	0xffffffff
	.align		4
        /*0008*/ 	.word	index@(_ZN7cutlass13device_kernelINS_4fmha6kernel13FmhaKernelTmaINS1_10collective15FmhaMainloopTmaINS_10bfloat16_tEfN4cute5tupleIJNS7_1CILi64EEENS9_ILi128EEENS9_ILi512EEEEEENS4_13DefaultFusionEJEEENS4_15FmhaFwdEpilogueIS6_fNS8_IJSA_SC_SB_EEEEEJEEEEEvNT_6ParamsE)
	.align		4
        /*000c*/ 	.word	index@(__assertfail)
	.align		4
        /*0010*/ 	.word	0x00000000
	.align		4
        /*0014*/ 	.word	0xfffffffe
	.align		4
        /*0018*/ 	.word	0x00000000
	.align		4
        /*001c*/ 	.word	0xfffffffd
	.align		4
        /*0020*/ 	.word	0x00000000
	.align		4
        /*0024*/ 	.word	0xfffffffc


//--------------------- .nv.constant4             --------------------------
	.section	.nv.constant4,"a",@progbits
	.align	8
	.align		8
.nv.constant4:
        /*0000*/ 	.dword	__assertfail
	.align		8
        /*0008*/ 	.dword	__unnamed_1
	.align		8
        /*0010*/ 	.dword	__unnamed_2
	.align		8
        /*0018*/ 	.dword	_ZN39_INTERNAL_559909a0_4_k_cu_6e46ae8a_27974cuda3std3__45__cpo5beginE
	.align		8
        /*0020*/ 	.dword	_ZN39_INTERNAL_559909a0_4_k_cu_6e46ae8a_27974cuda3std3__45__cpo3endE
	.align		8
        /*0028*/ 	.dword	_ZN39_INTERNAL_559909a0_4_k_cu_6e46ae8a_27974cuda3std3__45__cpo6cbeginE
	.align		8
        /*0030*/ 	.dword	_ZN39_INTERNAL_559909a0_4_k_cu_6e46ae8a_27974cuda3std3__45__cpo4cendE
	.align		8
        /*0038*/ 	.dword	_ZN39_INTERNAL_559909a0_4_k_cu_6e46ae8a_27974cuda3std3__441_GLOBAL__N__559909a0_4_k_cu_6e46ae8a_27976ignoreE
	.align		8
        /*0040*/ 	.dword	_ZN39_INTERNAL_559909a0_4_k_cu_6e46ae8a_27974cuda3std3__419piecewise_constructE
	.align		8
        /*0048*/ 	.dword	_ZN39_INTERNAL_559909a0_4_k_cu_6e46ae8a_27974cuda3std3__48in_placeE
	.align		8
        /*0050*/ 	.dword	_ZN39_INTERNAL_559909a0_4_k_cu_6e46ae8a_27974cuda3std6ranges3__45__cpo4swapE
	.align		8
        /*0058*/ 	.dword	_ZN39_INTERNAL_559909a0_4_k_cu_6e46ae8a_27974cuda3std6ranges3__45__cpo9iter_moveE
	.align		8
        /*0060*/ 	.dword	_ZN39_INTERNAL_559909a0_4_k_cu_6e46ae8a_27974cute7productE
	.align		8
        /*0068*/ 	.dword	_ZN39_INTERNAL_559909a0_4_k_cu_6e46ae8a_27974cute1_E
	.align		8
        /*0070*/ 	.dword	$str$23
	.align		8
        /*0078*/ 	.dword	$str$24


//--------------------- .text._ZN7cutlass13device_kernelINS_4fmha6kernel13FmhaKernelTmaINS1_10collective15FmhaMainloopTmaINS_10bfloat16_tEfN4cute5tupleIJNS7_1CILi64EEENS9_ILi128EEENS9_ILi512EEEEEENS4_13DefaultFusionEJEEENS4_15FmhaFwdEpilogueIS6_fNS8_IJSA_SC_SB_EEEEEJEEEEEvNT_6ParamsE --------------------------
	.section	.text._ZN7cutlass13device_kernelINS_4fmha6kernel13FmhaKernelTmaINS1_10collective15FmhaMainloopTmaINS_10bfloat16_tEfN4cute5tupleIJNS7_1CILi64EEENS9_ILi128EEENS9_ILi512EEEEEENS4_13DefaultFusionEJEEENS4_15FmhaFwdEpilogueIS6_fNS8_IJSA_SC_SB_EEEEEJEEEEEvNT_6ParamsE,"ax",@progbits
	.align	128
.text._ZN7cutlass13device_kernelINS_4fmha6kernel13FmhaKernelTmaINS1_10collective15FmhaMainloopTmaINS_10bfloat16_tEfN4cute5tupleIJNS7_1CILi64EEENS9_ILi128EEENS9_ILi512EEEEEENS4_13DefaultFusionEJEEENS4_15FmhaFwdEpilogueIS6_fNS8_IJSA_SC_SB_EEEEEJEEEEEvNT_6ParamsE:
        .type           _ZN7cutlass13device_kernelINS_4fmha6kernel13FmhaKernelTmaINS1_10collective15FmhaMainloopTmaINS_10bfloat16_tEfN4cute5tupleIJNS7_1CILi64EEENS9_ILi128EEENS9_ILi512EEEEEENS4_13DefaultFusionEJEEENS4_15FmhaFwdEpilogueIS6_fNS8_IJSA_SC_SB_EEEEEJEEEEEvNT_6ParamsE,@function
        .size           _ZN7cutlass13device_kernelINS_4fmha6kernel13FmhaKernelTmaINS1_10collective15FmhaMainloopTmaINS_10bfloat16_tEfN4cute5tupleIJNS7_1CILi64EEENS9_ILi128EEENS9_ILi512EEEEEENS4_13DefaultFusionEJEEENS4_15FmhaFwdEpilogueIS6_fNS8_IJSA_SC_SB_EEEEEJEEEEEvNT_6ParamsE,(.L_x_104 - _ZN7cutlass13device_kernelINS_4fmha6kernel13FmhaKernelTmaINS1_10collective15FmhaMainloopTmaINS_10bfloat16_tEfN4cute5tupleIJNS7_1CILi64EEENS9_ILi128EEENS9_ILi512EEEEEENS4_13DefaultFusionEJEEENS4_15FmhaFwdEpilogueIS6_fNS8_IJSA_SC_SB_EEEEEJEEEEEvNT_6ParamsE)
        .other          _ZN7cutlass13device_kernelINS_4fmha6kernel13FmhaKernelTmaINS1_10collective15FmhaMainloopTmaINS_10bfloat16_tEfN4cute5tupleIJNS7_1CILi64EEENS9_ILi128EEENS9_ILi512EEEEEENS4_13DefaultFusionEJEEENS4_15FmhaFwdEpilogueIS6_fNS8_IJSA_SC_SB_EEEEEJEEEEEvNT_6ParamsE,@"STO_CUDA_ENTRY STV_DEFAULT"
_ZN7cutlass13device_kernelINS_4fmha6kernel13FmhaKernelTmaINS1_10collective15FmhaMainloopTmaINS_10bfloat16_tEfN4cute5tupleIJNS7_1CILi64EEENS9_ILi128EEENS9_ILi512EEEEEENS4_13DefaultFusionEJEEENS4_15FmhaFwdEpilogueIS6_fNS8_IJSA_SC_SB_EEEEEJEEEEEvNT_6ParamsE:
[----:B------:R-:W1:Y:S01]  /*0000*/  LDC R1, c[0x0][0x28] ;  /* 0x00000a00ff017b82 */ /* 0x000e620000000800 */
[----:B------:R-:W2:Y:S01]  /*0010*/  S2R R7, SR_TID.X ;  /* 0x0000000000077919 */ /* 0x000ea20000002100 */
[----:B------:R-:W-:Y:S01]  /*0020*/  ELECT P0, URZ, PT ;  /* 0x00000000003f782f */ /* 0x000fe20003800000 */
[----:B------:R-:W-:Y:S01]  /*0030*/  BSSY B0, `(.L_x_0) ;  /* 0x0000017000007945 */ /* 0x000fe20003800000 */
[----:B-1----:R-:W-:Y:S02]  /*0040*/  IADD3 R1, R1, -0x1500, RZ ;  /* 0xffffeb0001017810 */ /* 0x002fe40007ffe0ff */
[----:B--2---:R-:W-:-:S05]  /*0050*/  SHF.R.U32.HI R0, RZ, 0x5, R7 ;  /* 0x00000005ff007819 */ /* 0x004fca0000011607 */
[----:B------:R-:W1:Y:S02]  /*0060*/  SHFL.IDX PT, R2, R0, RZ, 0x1f ;  /* 0x00001fff00027589 */ /* 0x000e6400000e0000 */
[----:B-1----:R-:W-:-:S13]  /*0070*/  ISETP.NE.OR P0, PT, R2, RZ, !P0 ;  /* 0x000000ff0200720c */ /* 0x002fda0004705670 */
[----:B------:R-:W-:Y:S05]  /*0080*/  @P0 BRA `(.L_x_1) ;  /* 0x0000000000440947 */ /* 0x000fea0003800000 */
[----:B------:R-:W1:Y:S02]  /*0090*/  LDC.64 R2, c[0x0][0x198] ;  /* 0x00006600ff027b82 */ /* 0x000e640000000a00 */
[C---:B-1----:R-:W-:Y:S02]  /*00a0*/  IADD3 R4, P0, R2.reuse, 0xf0, RZ ;  /* 0x000000f002047810 */ /* 0x042fe40007f1e0ff */
[C---:B------:R-:W-:Y:S02]  /*00b0*/  IADD3 R5, P1, R2.reuse, 0x1f0, RZ ;  /* 0x000001f002057810 */ /* 0x040fe40007f3e0ff */
[----:B------:R-:W-:Y:S02]  /*00c0*/  IADD3 R6, P2, R2, 0x2f0, RZ ;  /* 0x000002f002067810 */ /* 0x000fe40007f5e0ff */
[----:B------:R-:W-:Y:S01]  /*00d0*/  R2UR UR4, R4 ;  /* 0x00000000040472ca */ /* 0x000fe200000e0000 */
[--C-:B------:R-:W-:Y:S01]  /*00e0*/  IMAD.X R4, RZ, RZ, R3.reuse, P0 ;  /* 0x000000ffff047224 */ /* 0x100fe200000e0603 */
[----:B------:R-:W-:Y:S01]  /*00f0*/  R2UR UR6, R5 ;  /* 0x00000000050672ca */ /* 0x000fe200000e0000 */
[----:B------:R-:W-:Y:S01]  /*0100*/  IMAD.X R2, RZ, RZ, R3, P2 ;  /* 0x000000ffff027224 */ /* 0x000fe200010e0603 */
[----:B------:R-:W-:-:S02]  /*0110*/  IADD3.X R5, RZ, R3, RZ, P1, !PT ;  /* 0x00000003ff057210 */ /* 0x000fc40000ffe4ff */
[----:B------:R-:W-:Y:S02]  /*0120*/  R2UR UR5, R4 ;  /* 0x00000000040572ca */ /* 0x000fe400000e0000 */
[----:B------:R-:W-:Y:S02]  /*0130*/  R2UR UR7, R5 ;  /* 0x00000000050772ca */ /* 0x000fe400000e0000 */
[----:B------:R-:W-:Y:S02]  /*0140*/  R2UR UR8, R6 ;  /* 0x00000000060872ca */ /* 0x000fe400000e0000 */
[----:B------:R-:W-:-:S07]  /*0150*/  R2UR UR9, R2 ;  /* 0x00000000020972ca */ /* 0x000fce00000e0000 */
[----:B------:R1:W-:Y:S02]  /*0160*/  UTMACCTL.PF [UR4] ;  /* 0x00000000040079b9 */ /* 0x0003e40008040000 */
[----:B------:R1:W-:Y:S04]  /*0170*/  UTMACCTL.PF [UR6] ;  /* 0x00000000060079b9 */ /* 0x0003e80008040000 */
[----:B------:R1:W-:Y:S02]  /*0180*/  UTMACCTL.PF [UR8] ;  /* 0x00000000080079b9 */ /* 0x0003e40008040000 */
[----:B-1----:R-:W-:Y:S01]  /*0190*/  NOP ;  /* 0x0000000000007918 */ /* 0x002fe20000000000 */
.L_x_1:
[----:B------:R-:W-:Y:S05]  /*01a0*/  BSYNC B0 ;  /* 0x0000000000007941 */ /* 0x000fea0003800000 */
.L_x_0:
[----:B------:R-:W1:Y:S02]  /*01b0*/  SHFL.IDX PT, R2, R0, RZ, 0x1f ;  /* 0x00001fff00027589 */ /* 0x000e6400000e0000 */
[----:B-1----:R-:W-:-:S13]  /*01c0*/  ISETP.NE.AND P0, PT, R2, RZ, PT ;  /* 0x000000ff0200720c */ /* 0x002fda0003f05270 */
[----:B------:R-:W-:Y:S05]  /*01d0*/  @P0 BRA `(.L_x_2) ;  /* 0x0000000000440947 */ /* 0x000fea0003800000 */
[----:B------:R-:W-:Y:S01]  /*01e0*/  ELECT P0, URZ, PT ;  /* 0x00000000003f782f */ /* 0x000fe20003800000 */
[----:B------:R-:W-:Y:S01]  /*01f0*/  UMOV UR4, 0x1 ;  /* 0x0000000100047882 */ /* 0x000fe20000000000 */
[----:B------:R-:W-:Y:S01]  /*0200*/  UMOV UR6, 0x80 ;  /* 0x0000008000067882 */ /* 0x000fe20000000000 */
[----:B------:R-:W-:-:S04]  /*0210*/  UIADD3 UR4, -UR4, 0x100000, URZ ;  /* 0x0010000004047890 */ /* 0x000fc8000fffe13f */
[----:B------:R-:W-:Y:S02]  /*0220*/  USHF.L.U32 UR5, UR4, 0xb, URZ ;  /* 0x0000000b04057899 */ /* 0x000fe4000800063f */
[----:B------:R-:W-:Y:S02]  /*0230*/  USHF.L.U32 UR4, UR4, 0x1, URZ ;  /* 0x0000000104047899 */ /* 0x000fe4000800063f */
[----:B------:R-:W-:-:S04]  /*0240*/  UIADD3 UR6, -UR6, 0x100000, URZ ;  /* 0x0010000006067890 */ /* 0x000fc8000fffe13f */
[----:B------:R-:W-:Y:S02]  /*0250*/  USHF.L.U32 UR7, UR6, 0xb, URZ ;  /* 0x0000000b06077899 */ /* 0x000fe4000800063f */
[----:B------:R-:W-:Y:S01]  /*0260*/  USHF.L.U32 UR6, UR6, 0x1, URZ ;  /* 0x0000000106067899 */ /* 0x000fe2000800063f */
[----:B------:R-:W1:Y:S01]  /*0270*/  @P0 S2R R3, SR_CgaCtaId ;  /* 0x0000000000030919 */ /* 0x000e620000008800 */
[----:B------:R-:W-:-:S04]  /*0280*/  @P0 MOV R2, 0x400 ;  /* 0x0000040000020802 */ /* 0x000fc80000000f00 */
[----:B-1----:R-:W-:-:S04]  /*0290*/  @P0 LEA R2, R3, R2, 0x18 ;  /* 0x0000000203020211 */ /* 0x002fc800078ec0ff */
[----:B------:R-:W-:Y:S01]  /*02a0*/  @P0 R2UR UR8, R2 ;  /* 0x00000000020802ca */ /* 0x000fe200000e0000 */
[----:B------:R-:W1:-:S12]  /*02b0*/  FENCE.VIEW.ASYNC.S ;  /* 0x00000000000073c6 */ /* 0x000e580000000000 */
[----:B-1----:R1:W2:Y:S01]  /*02c0*/  SYNCS.EXCH.64 URZ, [UR8+0x90040], UR4 ;  /* 0x09004004083f75b2 */ /* 0x0022a20008000100 */
[----:B------:R1:W3:Y:S01]  /*02d0*/  SYNCS.EXCH.64 URZ, [UR8+0x90048], UR6 ;  /* 0x09004806083f75b2 */ /* 0x0002e20008000100 */
[----:B------:R-:W-:Y:S01]  /*02e0*/  NOP ;  /* 0x0000000000007918 */ /* 0x000fe20000000000 */
.L_x_2:
[----:B------:R-:W4:Y:S01]  /*02f0*/  SHFL.IDX PT, R2, R0, RZ, 0x1f ;  /* 0x00001fff00027589 */ /* 0x000f2200000e0000 */
[----:B------:R-:W-:Y:S01]  /*0300*/  NOP ;  /* 0x0000000000007918 */ /* 0x000fe20000000000 */
[----:B----4-:R-:W-:-:S13]  /*0310*/  ISETP.NE.AND P0, PT, R2, RZ, PT ;  /* 0x000000ff0200720c */ /* 0x010fda0003f05270 */
[----:B------:R-:W-:Y:S05]  /*0320*/  @P0 BRA `(.L_x_3) ;  /* 0x00000000005c0947 */ /* 0x000fea0003800000 */
[----:B------:R-:W-:Y:S01]  /*0330*/  ELECT P0, URZ, PT ;  /* 0x00000000003f782f */ /* 0x000fe20003800000 */
[----:B-1----:R-:W-:Y:S01]  /*0340*/  UMOV UR4, 0x1 ;  /* 0x0000000100047882 */ /* 0x002fe20000000000 */
        /* <DEDUP_REMOVED lines=12> */
[----:B-1----:R4:W1:Y:S01]  /*0410*/  SYNCS.EXCH.64 URZ, [UR8+0x90000], UR4 ;  /* 0x09000004083f75b2 */ /* 0x0028620008000100 */
[----:B------:R4:W1:Y:S01]  /*0420*/  SYNCS.EXCH.64 URZ, [UR8+0x90020], UR6 ;  /* 0x09002006083f75b2 */ /* 0x0008620008000100 */
[----:B------:R4:W1:Y:S01]  /*0430*/  SYNCS.EXCH.64 URZ, [UR8+0x90008], UR4 ;  /* 0x09000804083f75b2 */ /* 0x0008620008000100 */
[----:B------:R4:W1:Y:S01]  /*0440*/  SYNCS.EXCH.64 URZ, [UR8+0x90028], UR6 ;  /* 0x09002806083f75b2 */ /* 0x0008620008000100 */
[----:B------:R4:W1:Y:S01]  /*0450*/  SYNCS.EXCH.64 URZ, [UR8+0x90010], UR4 ;  /* 0x09001004083f75b2 */ /* 0x0008620008000100 */
[----:B------:R4:W1:Y:S01]  /*0460*/  SYNCS.EXCH.64 URZ, [UR8+0x90030], UR6 ;  /* 0x09003006083f75b2 */ /* 0x0008620008000100 */
[----:B------:R4:W1:Y:S01]  /*0470*/  SYNCS.EXCH.64 URZ, [UR8+0x90018], UR4 ;  /* 0x09001804083f75b2 */ /* 0x0008620008000100 */
[----:B------:R4:W1:Y:S02]  /*0480*/  SYNCS.EXCH.64 URZ, [UR8+0x90038], UR6 ;  /* 0x09003806083f75b2 */ /* 0x0008640008000100 */
[----:B----4-:R-:W-:Y:S01]  /*0490*/  NOP ;  /* 0x0000000000007918 */ /* 0x010fe20000000000 */
.L_x_3:
        /* <DEDUP_REMOVED lines=27> */
.L_x_4:
[----:B------:R-:W4:Y:S01]  /*0650*/  SHFL.IDX PT, R0, R0, RZ, 0x1f ;  /* 0x00001fff00007589 */ /* 0x000f2200000e0000 */
[----:B------:R-:W-:Y:S01]  /*0660*/  ELECT P0, URZ, PT ;  /* 0x00000000003f782f */ /* 0x000fe20003800000 */
[----:B------:R-:W-:Y:S01]  /*0670*/  NOP ;  /* 0x0000000000007918 */ /* 0x000fe20000000000 */
[----:B------:R-:W1:Y:S01]  /*0680*/  S2UR UR36, SR_CTAID.Y ;  /* 0x00000000002479c3 */ /* 0x000e620000002600 */
[----:B------:R-:W-:Y:S01]  /*0690*/  BSSY B0, `(.L_x_5) ;  /* 0x000004e000007945 */ /* 0x000fe20003800000 */
[----:B------:R-:W-:-:S06]  /*06a0*/  LOP3.LUT R4, R7, 0x7f, RZ, 0xc0, !PT ;  /* 0x0000007f07047812 */ /* 0x000fcc00078ec0ff */
[----:B------:R-:W1:Y:S01]  /*06b0*/  S2UR UR37, SR_CTAID.Z ;  /* 0x00000000002579c3 */ /* 0x000e620000002700 */
[----:B----4-:R4:W-:Y:S07]  /*06c0*/  STL [R1+0x240], R0 ;  /* 0x0002400001007387 */ /* 0x0109ee0000100800 */
[----:B-123--:R-:W-:Y:S01]  /*06d0*/  BAR.SYNC.DEFER_BLOCKING 0x0 ;  /* 0x0000000000007b1d */ /* 0x00efe20000010000 */
[----:B------:R-:W-:-:S05]  /*06e0*/  ISETP.EQ.AND P1, PT, R0, RZ, P0 ;  /* 0x000000ff0000720c */ /* 0x000fca0000722270 */
[----:B------:R4:W-:Y:S08]  /*06f0*/  STL [R1+0x224], RZ ;  /* 0x000224ff01007387 */ /* 0x0009f00000100800 */
[----:B----4-:R-:W-:Y:S05]  /*0700*/  @!P1 BRA `(.L_x_6) ;  /* 0x0000000400189947 */ /* 0x010fea0003800000 */
[----:B------:R-:W1:Y:S01]  /*0710*/  S2R R3, SR_CgaCtaId ;  /* 0x0000000000037919 */ /* 0x000e620000008800 */
[----:B------:R-:W-:Y:S02]  /*0720*/  MOV R0, 0x400 ;  /* 0x0000040000007802 */ /* 0x000fe40000000f00 */
[----:B------:R-:W-:Y:S02]  /*0730*/  MOV R2, 0x1 ;  /* 0x0000000100027802 */ /* 0x000fe40000000f00 */
[----:B------:R-:W-:Y:S02]  /*0740*/  ISETP.NE.AND P3, PT, R4, RZ, PT ;  /* 0x000000ff0400720c */ /* 0x000fe40003f65270 */
[----:B-1----:R-:W-:Y:S02]  /*0750*/  LEA R5, R3, R0, 0x18 ;  /* 0x0000000003057211 */ /* 0x002fe400078ec0ff */
[----:B------:R-:W-:-:S04]  /*0760*/  SHF.L.U32 R0, R2, 0x1f, RZ ;  /* 0x0000001f02007819 */ /* 0x000fc800000006ff */
[----:B------:R-:W1:Y:S02]  /*0770*/  SYNCS.PHASECHK.TRANS64.TRYWAIT P2, [R5+URZ+0x90048], R0 ;  /* 0x09004800050075a7 */ /* 0x000e64000804017f */
[----:B-1----:R-:W-:Y:S05]  /*0780*/  @!P2 BRA `(.L_x_7) ;  /* 0x0000026c00cca947 */ /* 0x002fea0003800000 */
.L_x_87:
[----:B------:R-:W-:Y:S05]  /*0790*/  @P3 BRA `(.L_x_8) ;  /* 0x0000000000183947 */ /* 0x000fea0003800000 */
[----:B------:R-:W2:Y:S01]  /*07a0*/  S2R R2, SR_TID.X ;  /* 0x0000000000027919 */ /* 0x000ea20000002100 */
[----:B-1----:R-:W-:-:S04]  /*07b0*/  IMAD.MOV.U32 R0, RZ, RZ, 0x10000 ;  /* 0x00010000ff007424 */ /* 0x002fc800078e00ff */
[----:B------:R3:W-:Y:S01]  /*07c0*/  SYNCS.ARRIVE.TRANS64 RZ, [R5+URZ+0x90040], R0 ;  /* 0x0900400005ff79a7 */ /* 0x0007e2000800003f */
[----:B--2---:R-:W-:-:S13]  /*07d0*/  LOP3.LUT P2, RZ, R2, 0x1f, RZ, 0xc0, !PT ;  /* 0x0000001f02ff7812 */ /* 0x004fda000784c0ff */
[----:B---3--:R-:W-:Y:S05]  /*07e0*/  @!P2 BRA `(.L_x_8) ;  /* 0x000000000004a947 */ /* 0x008fea0003800000 */
[----:B------:R-:W-:Y:S01]  /*07f0*/  BPT.TRAP 0x1 ;  /* 0x000000040000795c */ /* 0x000fe20000300000 */
.L_x_8:
[----:B------:R-:W1:Y:S01]  /*0800*/  LDC.64 R2, c[0x0][0x198] ;  /* 0x00006600ff027b82 */ /* 0x000e620000000a00 */
[----:B------:R-:W-:Y:S01]  /*0810*/  R2UR UR8, R5 ;  /* 0x00000000050872ca */ /* 0x000fe200000e0000 */
[----:B------:R-:W-:Y:S01]  /*0820*/  UMOV UR6, 0x0 ;  /* 0x0000000000067882 */ /* 0x000fe20000000000 */
[----:B------:R-:W-:Y:S01]  /*0830*/  UMOV UR7, 0x10000000 ;  /* 0x1000000000077882 */ /* 0x000fe20000000000 */
[----:B------:R-:W-:Y:S01]  /*0840*/  UMOV UR10, URZ ;  /* 0x0000003f000a7c82 */ /* 0x000fe20008000000 */
[----:B------:R-:W-:Y:S01]  /*0850*/  UMOV UR12, UR36 ;  /* 0x00000024000c7c82 */ /* 0x000fe20008000000 */
[----:B------:R-:W-:Y:S01]  /*0860*/  UMOV UR13, UR37 ;  /* 0x00000025000d7c82 */ /* 0x000fe20008000000 */
[----:B------:R-:W-:Y:S01]  /*0870*/  UMOV UR18, 0x40 ;  /* 0x0000004000127882 */ /* 0x000fe20000000000 */
[----:B------:R-:W2:Y:S01]  /*0880*/  S2UR UR11, SR_CTAID.X ;  /* 0x00000000000b79c3 */ /* 0x000ea20000002500 */
[----:B------:R-:W-:Y:S01]  /*0890*/  UMOV UR20, UR36 ;  /* 0x0000002400147c82 */ /* 0x000fe20008000000 */
[----:B------:R-:W-:Y:S01]  /*08a0*/  UMOV UR21, UR37 ;  /* 0x0000002500157c82 */ /* 0x000fe20008000000 */
[----:B------:R-:W-:Y:S01]  /*08b0*/  UMOV UR50, 0x80 ;  /* 0x0000008000327882 */ /* 0x000fe20000000000 */
[----:B------:R-:W-:Y:S01]  /*08c0*/  UMOV UR52, UR36 ;  /* 0x0000002400347c82 */ /* 0x000fe20008000000 */
[----:B------:R-:W-:Y:S01]  /*08d0*/  UMOV UR53, UR37 ;  /* 0x0000002500357c82 */ /* 0x000fe20008000000 */
[----:B------:R-:W-:-:S02]  /*08e0*/  UIADD3 UR9, UR8, 0x90040, URZ ;  /* 0x0009004008097890 */ /* 0x000fc4000fffe03f */
[----:B------:R-:W-:Y:S02]  /*08f0*/  UIADD3 UR16, UR8, 0x2000, URZ ;  /* 0x0000200008107890 */ /* 0x000fe4000fffe03f */
[----:B------:R-:W-:Y:S02]  /*0900*/  UIADD3 UR48, UR8, 0x4000, URZ ;  /* 0x0000400008307890 */ /* 0x000fe4000fffe03f */
[----:B------:R-:W-:Y:S01]  /*0910*/  UIADD3 UR40, UR8, 0x6000, URZ ;  /* 0x0000600008287890 */ /* 0x000fe2000fffe03f */
[----:B------:R-:W-:Y:S01]  /*0920*/  UMOV UR17, UR9 ;  /* 0x0000000900117c82 */ /* 0x000fe20008000000 */
[----:B------:R-:W-:Y:S01]  /*0930*/  UIADD3 UR32, UR8, 0x8000, URZ ;  /* 0x0000800008207890 */ /* 0x000fe2000fffe03f */
[----:B-1----:R-:W-:Y:S01]  /*0940*/  IADD3 R0, P2, R2, 0xf0, RZ ;  /* 0x000000f002007810 */ /* 0x002fe20007f5e0ff */
[----:B------:R-:W-:Y:S01]  /*0950*/  UIADD3 UR24, UR8, 0xa000, URZ ;  /* 0x0000a00008187890 */ /* 0x000fe2000fffe03f */
[----:B------:R-:W-:Y:S02]  /*0960*/  UMOV UR49, UR9 ;  /* 0x0000000900317c82 */ /* 0x000fe40008000000 */
[----:B------:R-:W-:Y:S01]  /*0970*/  IADD3.X R2, RZ, R3, RZ, P2, !PT ;  /* 0x00000003ff027210 */ /* 0x000fe200017fe4ff */
[----:B------:R-:W-:Y:S01]  /*0980*/  UMOV UR42, 0xc0 ;  /* 0x000000c0002a7882 */ /* 0x000fe20000000000 */
[----:B------:R-:W-:Y:S01]  /*0990*/  R2UR UR4, R0 ;  /* 0x00000000000472ca */ /* 0x000fe200000e0000 */
[----:B------:R-:W-:Y:S01]  /*09a0*/  UMOV UR44, UR36 ;  /* 0x00000024002c7c82 */ /* 0x000fe20008000000 */
[----:B------:R-:W-:Y:S01]  /*09b0*/  R2UR UR5, R2 ;  /* 0x00000000020572ca */ /* 0x000fe200000e0000 */
[----:B--2---:R-:W-:Y:S01]  /*09c0*/  USHF.L.U32 UR11, UR11, 0x6, URZ ;  /* 0x000000060b0b7899 */ /* 0x004fe2000800063f */
[----:B------:R-:W-:Y:S01]  /*09d0*/  UMOV UR45, UR37 ;  /* 0x00000025002d7c82 */ /* 0x000fe20008000000 */
[----:B------:R-:W-:Y:S01]  /*09e0*/  UMOV UR41, UR9 ;  /* 0x0000000900297c82 */ /* 0x000fe20008000000 */
[----:B------:R-:W-:Y:S01]  /*09f0*/  UMOV UR34, 0x100 ;  /* 0x0000010000227882 */ /* 0x000fe20000000000 */
[----:B------:R-:W-:Y:S01]  /*0a00*/  UMOV UR33, UR9 ;  /* 0x0000000900217c82 */ /* 0x000fe20008000000 */
[----:B------:R-:W-:-:S02]  /*0a10*/  UMOV UR26, 0x140 ;  /* 0x00000140001a7882 */ /* 0x000fc40000000000 */
[----:B------:R-:W-:Y:S01]  /*0a20*/  UMOV UR19, UR11 ;  /* 0x0000000b00137c82 */ /* 0x000fe20008000000 */
[----:B------:R-:W-:Y:S01]  /*0a30*/  UMOV UR51, UR11 ;  /* 0x0000000b00337c82 */ /* 0x000fe20008000000 */
[----:B------:R-:W-:Y:S01]  /*0a40*/  UMOV UR43, UR11 ;  /* 0x0000000b002b7c82 */ /* 0x000fe20008000000 */
[----:B------:R-:W-:Y:S01]  /*0a50*/  UMOV UR35, UR11 ;  /* 0x0000000b00237c82 */ /* 0x000fe20008000000 */
[----:B------:R-:W-:Y:S01]  /*0a60*/  UMOV UR28, UR36 ;  /* 0x00000024001c7c82 */ /* 0x000fe20008000000 */
[----:B------:R1:W-:Y:S01]  /*0a70*/  UTMALDG.4D [UR8], [UR4], desc[UR6] ;  /* 0x00000608040075b4 */ /* 0x0003e20008019000 */
[----:B------:R-:W-:Y:S01]  /*0a80*/  UMOV UR29, UR37 ;  /* 0x00000025001d7c82 */ /* 0x000fe20008000000 */
[----:B------:R-:W-:Y:S01]  /*0a90*/  UMOV UR25, UR9 ;  /* 0x0000000900197c82 */ /* 0x000fe20008000000 */
[----:B------:R-:W-:Y:S01]  /*0aa0*/  UMOV UR27, UR11 ;  /* 0x0000000b001b7c82 */ /* 0x000fe20008000000 */
[----:B------:R2:W-:Y:S01]  /*0ab0*/  UTMALDG.4D [UR16], [UR4], desc[UR6] ;  /* 0x00000610040075b4 */ /* 0x0005e20008019000 */
[----:B------:R3:W-:Y:S01]  /*0ac0*/  UTMALDG.4D [UR48], [UR4], desc[UR6] ;  /* 0x00000630040075b4 */ /* 0x0007e20008019000 */
[----:B------:R3:W-:Y:S01]  /*0ad0*/  UTMALDG.4D [UR40], [UR4], desc[UR6] ;  /* 0x00000628040075b4 */ /* 0x0007e20008019000 */
[----:B-1----:R-:W-:Y:S01]  /*0ae0*/  UMOV UR10, 0x1c0 ;  /* 0x000001c0000a7882 */ /* 0x002fe20000000000 */
[----:B------:R3:W-:Y:S01]  /*0af0*/  UTMALDG.4D [UR32], [UR4], desc[UR6] ;  /* 0x00000620040075b4 */ /* 0x0007e20008019000 */
[----:B--2---:R-:W-:-:S02]  /*0b00*/  UIADD3 UR16, UR8, 0xc000, URZ ;  /* 0x0000c00008107890 */ /* 0x004fc4000fffe03f */
[----:B------:R-:W-:Y:S01]  /*0b10*/  UIADD3 UR8, UR8, 0xe000, URZ ;  /* 0x0000e00008087890 */ /* 0x000fe2000fffe03f */
[----:B------:R-:W-:Y:S01]  /*0b20*/  UMOV UR18, 0x180 ;  /* 0x0000018000127882 */ /* 0x000fe20000000000 */
[----:B------:R3:W-:Y:S05]  /*0b30*/  UTMALDG.4D [UR24], [UR4], desc[UR6] ;  /* 0x00000618040075b4 */ /* 0x0007ea0008019000 */
[----:B------:R3:W-:Y:S02]  /*0b40*/  UTMALDG.4D [UR16], [UR4], desc[UR6] ;  /* 0x00000610040075b4 */ /* 0x0007e40008019000 */
[----:B------:R3:W-:Y:S02]  /*0b50*/  UTMALDG.4D [UR8], [UR4], desc[UR6] ;  /* 0x00000608040075b4 */ /* 0x0007e40008019000 */
[----:B---3--:R-:W-:Y:S01]  /*0b60*/  NOP ;  /* 0x0000000000007918 */ /* 0x008fe20000000000 */
.L_x_6:
[----:B------:R-:W-:Y:S05]  /*0b70*/  BSYNC B0 ;  /* 0x0000000000007941 */ /* 0x000fea0003800000 */
.L_x_5:
[----:B------:R-:W1:Y:S01]  /*0b80*/  LDC R200, c[0x0][0x28c] ;  /* 0x0000a300ffc87b82 */ /* 0x000e620000000800 */
[----:B------:R-:W-:Y:S01]  /*0b90*/  BSSY B0, `(.L_x_9) ;  /* 0x0000139000007945 */ /* 0x000fe20003800000 */
[----:B------:R-:W-:Y:S01]  /*0ba0*/  MOV R218, 0x1 ;  /* 0x0000000100da7802 */ /* 0x000fe20000000f00 */
[----:B------:R-:W-:Y:S02]  /*0bb0*/  IMAD.MOV.U32 R216, RZ, RZ, RZ ;  /* 0x000000ffffd87224 */ /* 0x000fe400078e00ff */
[----:B-1----:R-:W-:-:S05]  /*0bc0*/  VIADD R0, R200, 0x7f ;  /* 0x0000007fc8007836 */ /* 0x002fca0000000000 */
[----:B------:R-:W-:-:S04]  /*0bd0*/  SHF.R.S32.HI R3, RZ, 0x1f, R0 ;  /* 0x0000001fff037819 */ /* 0x000fc80000011400 */
[----:B------:R-:W-:-:S04]  /*0be0*/  LEA.HI R3, R3, R0, RZ, 0x7 ;  /* 0x0000000003037211 */ /* 0x000fc800078f38ff */
[----:B------:R-:W-:-:S04]  /*0bf0*/  SHF.R.S32.HI R198, RZ, 0x7, R3 ;  /* 0x00000007ffc67819 */ /* 0x000fc80000011403 */
[----:B------:R-:W-:Y:S01]  /*0c00*/  SHF.L.U32 R219, R198, 0x1, RZ ;  /* 0x00000001c6db7819 */ /* 0x000fe200000006ff */
[----:B------:R-:W-:Y:S06]  /*0c10*/  @!P1 BRA `(.L_x_10) ;  /* 0x0000001000c09947 */ /* 0x000fec0003800000 */
[----:B------:R-:W1:Y:S01]  /*0c20*/  S2R R7, SR_TID.X ;  /* 0x0000000000077919 */ /* 0x000e620000002100 */
[----:B------:R-:W2:Y:S01]  /*0c30*/  LDC.64 R2, c[0x0][0x198] ;  /* 0x00006600ff027b82 */ /* 0x000ea20000000a00 */
[----:B------:R-:W-:Y:S01]  /*0c40*/  ISETP.GE.AND P1, PT, R200, 0x1, PT ;  /* 0x00000001c800780c */ /* 0x000fe20003f26270 */
[----:B------:R-:W-:Y:S01]  /*0c50*/  IMAD.MOV.U32 R216, RZ, RZ, RZ ;  /* 0x000000ffffd87224 */ /* 0x000fe200078e00ff */
[----:B------:R3:W-:Y:S01]  /*0c60*/  STL [R1+0x224], RZ ;  /* 0x000224ff01007387 */ /* 0x0007e20000100800 */
[----:B-1----:R-:W-:-:S10]  /*0c70*/  LOP3.LUT R6, R7, 0x1f, RZ, 0xc0, !PT ;  /* 0x0000001f07067812 */ /* 0x002fd400078ec0ff */
[----:B---3--:R-:W-:Y:S05]  /*0c80*/  @!P1 BRA `(.L_x_11) ;  /* 0x0000000800249947 */ /* 0x008fea0003800000 */
[----:B------:R-:W1:Y:S01]  /*0c90*/  S2R R5, SR_CgaCtaId ;  /* 0x0000000000057919 */ /* 0x000e620000008800 */
[----:B------:R-:W-:Y:S02]  /*0ca0*/  MOV R0, 0x400 ;  /* 0x0000040000007802 */ /* 0x000fe40000000f00 */
[----:B------:R-:W-:Y:S02]  /*0cb0*/  MOV R4, 0x1 ;  /* 0x0000000100047802 */ /* 0x000fe40000000f00 */
[----:B------:R-:W-:-:S04]  /*0cc0*/  LOP3.LUT R7, R7, 0x7f, RZ, 0xc0, !PT ;  /* 0x0000007f07077812 */ /* 0x000fc800078ec0ff */
[----:B------:R-:W-:Y:S02]  /*0cd0*/  ISETP.NE.AND P2, PT, R7, RZ, PT ;  /* 0x000000ff0700720c */ /* 0x000fe40003f45270 */
[----:B-1----:R-:W-:Y:S02]  /*0ce0*/  LEA R5, R5, R0, 0x18 ;  /* 0x0000000005057211 */ /* 0x002fe400078ec0ff */
[----:B------:R-:W-:-:S04]  /*0cf0*/  SHF.L.U32 R0, R4, 0x1f, RZ ;  /* 0x0000001f04007819 */ /* 0x000fc800000006ff */
[----:B------:R-:W1:Y:S02]  /*0d00*/  SYNCS.PHASECHK.TRANS64.TRYWAIT P1, [R5+URZ+0x90020], R0 ;  /* 0x09002000050075a7 */ /* 0x000e64000802017f */
[----:B-1----:R-:W-:Y:S05]  /*0d10*/  @!P1 BRA `(.L_x_12) ;  /* 0x00000268007c9947 */ /* 0x002fea0003800000 */
.L_x_88:
[----:B------:R-:W-:Y:S01]  /*0d20*/  IMAD.MOV.U32 R216, RZ, RZ, 0x1 ;  /* 0x00000001ffd87424 */ /* 0x000fe200078e00ff */
[----:B------:R-:W-:Y:S06]  /*0d30*/  @P2 BRA `(.L_x_13) ;  /* 0x0000000000142947 */ /* 0x000fec0003800000 */
[----:B------:R-:W-:Y:S02]  /*0d40*/  ISETP.NE.AND P1, PT, R6, RZ, PT ;  /* 0x000000ff0600720c */ /* 0x000fe40003f25270 */
[----:B-1----:R-:W-:-:S04]  /*0d50*/  MOV R0, 0x20000 ;  /* 0x0002000000007802 */ /* 0x002fc80000000f00 */
[----:B------:R3:W-:Y:S07]  /*0d60*/  SYNCS.ARRIVE.TRANS64 RZ, [R5+URZ+0x90000], R0 ;  /* 0x0900000005ff79a7 */ /* 0x0007ee000800003f */
[----:B------:R-:W-:Y:S05]  /*0d70*/  @!P1 BRA `(.L_x_13) ;  /* 0x0000000000049947 */ /* 0x000fea0003800000 */
[----:B------:R-:W-:Y:S01]  /*0d80*/  BPT.TRAP 0x1 ;  /* 0x000000040000795c */ /* 0x000fe20000300000 */
.L_x_13:
[----:B-123--:R-:W-:Y:S01]  /*0d90*/  IADD3 R0, P1, R2, 0x1f0, RZ ;  /* 0x000001f002007810 */ /* 0x00efe20007f3e0ff */
[----:B------:R-:W1:Y:S01]  /*0da0*/  S2R R7, SR_CgaCtaId ;  /* 0x0000000000077919 */ /* 0x000e620000008800 */
[----:B------:R-:W-:Y:S01]  /*0db0*/  R2UR UR14, R5 ;  /* 0x00000000050e72ca */ /* 0x000fe200000e0000 */
[----:B------:R-:W-:Y:S01]  /*0dc0*/  UMOV UR35, URZ ;  /* 0x0000003f00237c82 */ /* 0x000fe20008000000 */
[----:B------:R-:W-:Y:S01]  /*0dd0*/  R2UR UR4, R0 ;  /* 0x00000000000472ca */ /* 0x000fe200000e0000 */
[----:B------:R-:W-:Y:S01]  /*0de0*/  IMAD.X R4, RZ, RZ, R3, P1 ;  /* 0x000000ffff047224 */ /* 0x000fe200008e0603 */
[----:B------:R-:W-:Y:S01]  /*0df0*/  UMOV UR6, 0x0 ;  /* 0x0000000000067882 */ /* 0x000fe20000000000 */
[----:B------:R-:W-:Y:S01]  /*0e00*/  UMOV UR7, 0x10000000 ;  /* 0x1000000000077882 */ /* 0x000fe20000000000 */
[----:B------:R-:W-:Y:S01]  /*0e10*/  UMOV UR34, URZ ;  /* 0x0000003f00227c82 */ /* 0x000fe20008000000 */
[----:B------:R-:W-:Y:S01]  /*0e20*/  UMOV UR26, 0x40 ;  /* 0x00000040001a7882 */ /* 0x000fe20000000000 */
[----:B------:R-:W-:Y:S01]  /*0e30*/  R2UR UR5, R4 ;  /* 0x00000000040572ca */ /* 0x000fe200000e0000 */
[----:B------:R-:W-:Y:S01]  /*0e40*/  UMOV UR28, UR36 ;  /* 0x00000024001c7c82 */ /* 0x000fe20008000000 */
[----:B------:R-:W-:Y:S01]  /*0e50*/  UMOV UR29, UR37 ;  /* 0x00000025001d7c82 */ /* 0x000fe20008000000 */
[----:B------:R-:W-:Y:S01]  /*0e60*/  UMOV UR27, UR35 ;  /* 0x00000023001b7c82 */ /* 0x000fe20008000000 */
[----:B------:R-:W-:Y:S01]  /*0e70*/  UMOV UR10, 0x80 ;  /* 0x00000080000a7882 */ /* 0x000fe20000000000 */
[----:B------:R-:W-:Y:S01]  /*0e80*/  UIADD3 UR32, UR14, 0x10000, URZ ;  /* 0x000100000e207890 */ /* 0x000fe2000fffe03f */
[----:B------:R-:W-:Y:S01]  /*0e90*/  MOV R0, 0x400 ;  /* 0x0000040000007802 */ /* 0x000fe20000000f00 */
[----:B------:R-:W-:Y:S01]  /*0ea0*/  UIADD3 UR33, UR14, 0x90000, URZ ;  /* 0x000900000e217890 */ /* 0x000fe2000fffe03f */
[----:B------:R-:W-:Y:S01]  /*0eb0*/  MOV R5, 0x1 ;  /* 0x0000000100057802 */ /* 0x000fe20000000f00 */
[----:B------:R-:W-:Y:S01]  /*0ec0*/  UIADD3 UR24, UR14, 0x14000, URZ ;  /* 0x000140000e187890 */ /* 0x000fe2000fffe03f */
[----:B------:R-:W2:Y:S01]  /*0ed0*/  S2R R8, SR_TID.X ;  /* 0x0000000000087919 */ /* 0x000ea20000002100 */
[----:B------:R-:W-:Y:S01]  /*0ee0*/  UIADD3 UR8, UR14, 0x18000, URZ ;  /* 0x000180000e087890 */ /* 0x000fe2000fffe03f */
[----:B------:R-:W-:Y:S01]  /*0ef0*/  SHF.L.U32 R5, R5, 0x1f, RZ ;  /* 0x0000001f05057819 */ /* 0x000fe200000006ff */
[----:B------:R-:W-:Y:S01]  /*0f00*/  UMOV UR12, UR36 ;  /* 0x00000024000c7c82 */ /* 0x000fe20008000000 */
[----:B------:R-:W-:Y:S01]  /*0f10*/  UMOV UR25, UR33 ;  /* 0x0000002100197c82 */ /* 0x000fe20008000000 */
[----:B------:R-:W-:Y:S01]  /*0f20*/  UMOV UR13, UR37 ;  /* 0x00000025000d7c82 */ /* 0x000fe20008000000 */
[----:B------:R-:W-:Y:S01]  /*0f30*/  UMOV UR11, UR35 ;  /* 0x00000023000b7c82 */ /* 0x000fe20008000000 */
[----:B------:R-:W-:Y:S01]  /*0f40*/  UMOV UR9, UR33 ;  /* 0x0000002100097c82 */ /* 0x000fe20008000000 */
[----:B------:R-:W-:Y:S01]  /*0f50*/  UTMALDG.4D [UR32], [UR4], desc[UR6] ;  /* 0x00000620040075b4 */ /* 0x000fe20008019000 */
[----:B------:R-:W-:Y:S01]  /*0f60*/  UIADD3 UR16, UR14, 0x1c000, URZ ;  /* 0x0001c0000e107890 */ /* 0x000fe2000fffe03f */
[----:B------:R-:W-:Y:S01]  /*0f70*/  UMOV UR18, 0xc0 ;  /* 0x000000c000127882 */ /* 0x000fe20000000000 */
[----:B------:R-:W-:Y:S01]  /*0f80*/  UMOV UR20, UR36 ;  /* 0x0000002400147c82 */ /* 0x000fe20008000000 */
[----:B------:R-:W-:Y:S01]  /*0f90*/  UMOV UR21, UR37 ;  /* 0x0000002500157c82 */ /* 0x000fe20008000000 */
[----:B------:R-:W-:Y:S01]  /*0fa0*/  UMOV UR19, UR35 ;  /* 0x0000002300137c82 */ /* 0x000fe20008000000 */
[----:B------:R-:W-:Y:S01]  /*0fb0*/  UMOV UR17, UR33 ;  /* 0x0000002100117c82 */ /* 0x000fe20008000000 */
[----:B------:R3:W-:Y:S01]  /*0fc0*/  UTMALDG.4D [UR24], [UR4], desc[UR6] ;  /* 0x00000618040075b4 */ /* 0x0007e20008019000 */
[----:B-1----:R-:W-:-:S05]  /*0fd0*/  LEA R7, R7, R0, 0x18 ;  /* 0x0000000007077211 */ /* 0x002fca00078ec0ff */
[----:B------:R-:W-:Y:S01]  /*0fe0*/  IMAD R4, R216, 0x8, R7 ;  /* 0x00000008d8047824 */ /* 0x000fe200078e0207 */
[----:B------:R1:W-:Y:S01]  /*0ff0*/  UTMALDG.4D [UR8], [UR4], desc[UR6] ;  /* 0x00000608040075b4 */ /* 0x0003e20008019000 */
[----:B------:R4:W-:Y:S01]  /*1000*/  UTMALDG.4D [UR16], [UR4], desc[UR6] ;  /* 0x00000610040075b4 */ /* 0x0009e20008019000 */
[----:B--2---:R-:W-:-:S04]  /*1010*/  LOP3.LUT R8, R8, 0x7f, RZ, 0xc0, !PT ;  /* 0x0000007f08087812 */ /* 0x004fc800078ec0ff */
[----:B------:R-:W-:Y:S01]  /*1020*/  ISETP.NE.AND P2, PT, R8, RZ, PT ;  /* 0x000000ff0800720c */ /* 0x000fe20003f45270 */
[----:B---3--:R-:W-:Y:S01]  /*1030*/  UIADD3 UR24, UR14, 0x24000, URZ ;  /* 0x000240000e187890 */ /* 0x008fe2000fffe03f */
[----:B------:R-:W-:Y:S01]  /*1040*/  UMOV UR26, 0x140 ;  /* 0x00000140001a7882 */ /* 0x000fe20000000000 */
[----:B-1----:R-:W-:Y:S01]  /*1050*/  UIADD3 UR8, UR14, 0x20000, URZ ;  /* 0x000200000e087890 */ /* 0x002fe2000fffe03f */
[----:B------:R-:W-:Y:S01]  /*1060*/  UMOV UR10, 0x100 ;  /* 0x00000100000a7882 */ /* 0x000fe20000000000 */
[----:B----4-:R-:W-:-:S07]  /*1070*/  UIADD3 UR16, UR14, 0x28000, URZ ;  /* 0x000280000e107890 */ /* 0x010fce000fffe03f */
[----:B------:R1:W-:Y:S01]  /*1080*/  UTMALDG.4D [UR8], [UR4], desc[UR6] ;  /* 0x00000608040075b4 */ /* 0x0003e20008019000 */
[----:B------:R-:W-:Y:S01]  /*1090*/  UMOV UR18, 0x180 ;  /* 0x0000018000127882 */ /* 0x000fe20000000000 */
[----:B------:R2:W-:Y:S01]  /*10a0*/  UTMALDG.4D [UR24], [UR4], desc[UR6] ;  /* 0x00000618040075b4 */ /* 0x0005e20008019000 */
[----:B------:R2:W-:Y:S01]  /*10b0*/  UTMALDG.4D [UR16], [UR4], desc[UR6] ;  /* 0x00000610040075b4 */ /* 0x0005e20008019000 */
[----:B-1----:R-:W-:Y:S01]  /*10c0*/  UIADD3 UR8, UR14, 0x2c000, URZ ;  /* 0x0002c0000e087890 */ /* 0x002fe2000fffe03f */
[----:B------:R-:W-:-:S08]  /*10d0*/  UMOV UR10, 0x1c0 ;  /* 0x000001c0000a7882 */ /* 0x000fd00000000000 */
[----:B------:R2:W-:Y:S01]  /*10e0*/  UTMALDG.4D [UR8], [UR4], desc[UR6] ;  /* 0x00000608040075b4 */ /* 0x0005e20008019000 */
[----:B------:R-:W1:Y:S02]  /*10f0*/  SYNCS.PHASECHK.TRANS64.TRYWAIT P1, [R4+URZ+0x90020], R5 ;  /* 0x09002005040075a7 */ /* 0x000e64000802017f */
[----:B-12---:R-:W-:Y:S05]  /*1100*/  @!P1 BRA `(.L_x_14) ;  /* 0x0000026400949947 */ /* 0x006fea0003800000 */
.L_x_89:
[----:B------:R-:W-:-:S05]  /*1110*/  MOV R0, 0x1 ;  /* 0x0000000100007802 */ /* 0x000fca0000000f00 */
[----:B------:R2:W-:Y:S01]  /*1120*/  STL [R1+0x224], R0 ;  /* 0x0002240001007387 */ /* 0x0005e20000100800 */
[----:B------:R-:W-:Y:S05]  /*1130*/  @P2 BRA `(.L_x_15) ;  /* 0x0000000000142947 */ /* 0x000fea0003800000 */
[----:B------:R-:W-:Y:S01]  /*1140*/  ISETP.NE.AND P1, PT, R6, RZ, PT ;  /* 0x000000ff0600720c */ /* 0x000fe20003f25270 */
[----:B-1----:R-:W-:-:S04]  /*1150*/  IMAD.MOV.U32 R5, RZ, RZ, 0x20000 ;  /* 0x00020000ff057424 */ /* 0x002fc800078e00ff */
[----:B------:R3:W-:Y:S08]  /*1160*/  SYNCS.ARRIVE.TRANS64 RZ, [R4+URZ+0x90000], R5 ;  /* 0x0900000504ff79a7 */ /* 0x0007f0000800003f */
[----:B------:R-:W-:Y:S05]  /*1170*/  @!P1 BRA `(.L_x_15) ;  /* 0x0000000000049947 */ /* 0x000fea0003800000 */
[----:B------:R-:W-:Y:S01]  /*1180*/  BPT.TRAP 0x1 ;  /* 0x000000040000795c */ /* 0x000fe20000300000 */
.L_x_15:
[----:B--2---:R-:W-:Y:S01]  /*1190*/  LEA R0, R216, R7, 0x11 ;  /* 0x00000007d8007211 */ /* 0x004fe200078e88ff */
[----:B------:R-:W-:Y:S01]  /*11a0*/  UMOV UR51, URZ ;  /* 0x0000003f00337c82 */ /* 0x000fe20008000000 */
[----:B-1-3--:R-:W-:Y:S01]  /*11b0*/  IADD3 R5, P1, R2, 0x2f0, RZ ;  /* 0x000002f002057810 */ /* 0x00afe20007f3e0ff */
[----:B------:R-:W-:Y:S01]  /*11c0*/  UMOV UR6, 0x0 ;  /* 0x0000000000067882 */ /* 0x000fe20000000000 */
[----:B------:R-:W-:Y:S01]  /*11d0*/  R2UR UR49, R4 ;  /* 0x00000000043172ca */ /* 0x000fe200000e0000 */
[----:B------:R-:W-:Y:S01]  /*11e0*/  UMOV UR7, 0x10000000 ;  /* 0x1000000000077882 */ /* 0x000fe20000000000 */
[----:B------:R-:W-:Y:S01]  /*11f0*/  R2UR UR14, R0 ;  /* 0x00000000000e72ca */ /* 0x000fe200000e0000 */
[----:B------:R-:W-:Y:S01]  /*1200*/  IMAD.X R7, RZ, RZ, R3, P1 ;  /* 0x000000ffff077224 */ /* 0x000fe200008e0603 */
[----:B------:R-:W-:Y:S01]  /*1210*/  R2UR UR4, R5 ;  /* 0x00000000050472ca */ /* 0x000fe200000e0000 */
[----:B------:R-:W-:Y:S01]  /*1220*/  UMOV UR50, URZ ;  /* 0x0000003f00327c82 */ /* 0x000fe20008000000 */
[----:B------:R-:W-:Y:S01]  /*1230*/  UMOV UR52, UR36 ;  /* 0x0000002400347c82 */ /* 0x000fe20008000000 */
[----:B------:R-:W-:Y:S01]  /*1240*/  UMOV UR53, UR37 ;  /* 0x0000002500357c82 */ /* 0x000fe20008000000 */
[----:B------:R-:W-:Y:S01]  /*1250*/  R2UR UR5, R7 ;  /* 0x00000000070572ca */ /* 0x000fe200000e0000 */
[----:B------:R-:W-:Y:S01]  /*1260*/  UMOV UR18, 0x40 ;  /* 0x0000004000127882 */ /* 0x000fe20000000000 */
[----:B------:R-:W-:Y:S01]  /*1270*/  UMOV UR20, UR36 ;  /* 0x0000002400147c82 */ /* 0x000fe20008000000 */
[----:B------:R-:W-:Y:S01]  /*1280*/  UMOV UR21, UR37 ;  /* 0x0000002500157c82 */ /* 0x000fe20008000000 */
[----:B------:R-:W-:Y:S01]  /*1290*/  UMOV UR19, UR51 ;  /* 0x0000003300137c82 */ /* 0x000fe20008000000 */
[----:B------:R-:W-:Y:S01]  /*12a0*/  UIADD3 UR49, UR49, 0x90000, URZ ;  /* 0x0009000031317890 */ /* 0x000fe2000fffe03f */
[----:B------:R-:W-:Y:S01]  /*12b0*/  IADD3 R216, R216, 0x1, RZ ;  /* 0x00000001d8d87810 */ /* 0x000fe20007ffe0ff */
[----:B------:R-:W-:-:S02]  /*12c0*/  UIADD3 UR48, UR14, 0x10000, URZ ;  /* 0x000100000e307890 */ /* 0x000fc4000fffe03f */
[----:B------:R-:W-:Y:S02]  /*12d0*/  UIADD3 UR16, UR14, 0x14000, URZ ;  /* 0x000140000e107890 */ /* 0x000fe4000fffe03f */
[----:B------:R-:W-:Y:S02]  /*12e0*/  UIADD3 UR40, UR14, 0x18000, URZ ;  /* 0x000180000e287890 */ /* 0x000fe4000fffe03f */
[----:B------:R-:W-:Y:S01]  /*12f0*/  UIADD3 UR8, UR14, 0x1c000, URZ ;  /* 0x0001c0000e087890 */ /* 0x000fe2000fffe03f */
[----:B------:R-:W-:Y:S01]  /*1300*/  UMOV UR17, UR49 ;  /* 0x0000003100117c82 */ /* 0x000fe20008000000 */
[----:B------:R-:W-:Y:S01]  /*1310*/  UMOV UR42, 0x80 ;  /* 0x00000080002a7882 */ /* 0x000fe20000000000 */
[----:B------:R-:W-:Y:S01]  /*1320*/  UMOV UR44, UR36 ;  /* 0x00000024002c7c82 */ /* 0x000fe20008000000 */
[----:B------:R-:W-:Y:S01]  /*1330*/  UMOV UR45, UR37 ;  /* 0x00000025002d7c82 */ /* 0x000fe20008000000 */
[----:B------:R-:W-:Y:S01]  /*1340*/  UTMALDG.4D [UR48], [UR4], desc[UR6] ;  /* 0x00000630040075b4 */ /* 0x000fe20008019000 */
[----:B------:R-:W-:Y:S01]  /*1350*/  UMOV UR43, UR51 ;  /* 0x00000033002b7c82 */ /* 0x000fe20008000000 */
[----:B------:R-:W-:Y:S01]  /*1360*/  UMOV UR41, UR49 ;  /* 0x0000003100297c82 */ /* 0x000fe20008000000 */
[----:B------:R-:W-:Y:S01]  /*1370*/  UMOV UR10, 0xc0 ;  /* 0x000000c0000a7882 */ /* 0x000fe20000000000 */
[----:B------:R-:W-:Y:S01]  /*1380*/  UMOV UR12, UR36 ;  /* 0x00000024000c7c82 */ /* 0x000fe20008000000 */
[----:B------:R-:W-:Y:S01]  /*1390*/  UMOV UR13, UR37 ;  /* 0x00000025000d7c82 */ /* 0x000fe20008000000 */
[----:B------:R-:W-:Y:S01]  /*13a0*/  UMOV UR11, UR51 ;  /* 0x00000033000b7c82 */ /* 0x000fe20008000000 */
[----:B------:R-:W-:Y:S01]  /*13b0*/  UMOV UR9, UR49 ;  /* 0x0000003100097c82 */ /* 0x000fe20008000000 */
[----:B------:R1:W-:Y:S01]  /*13c0*/  UTMALDG.4D [UR16], [UR4], desc[UR6] ;  /* 0x00000610040075b4 */ /* 0x0003e20008019000 */
[----:B------:R-:W-:-:S02]  /*13d0*/  UIADD3 UR24, UR14, 0x20000, URZ ;  /* 0x000200000e187890 */ /* 0x000fc4000fffe03f */
[----:B------:R-:W-:Y:S01]  /*13e0*/  UIADD3 UR32, UR14, 0x24000, URZ ;  /* 0x000240000e207890 */ /* 0x000fe2000fffe03f */
        /* <DEDUP_REMOVED lines=9> */
[----:B------:R2:W-:Y:S01]  /*1480*/  UTMALDG.4D [UR8], [UR4], desc[UR6] ;  /* 0x00000608040075b4 */ /* 0x0005e20008019000 */
[----:B------:R3:W-:Y:S01]  /*1490*/  UTMALDG.4D [UR24], [UR4], desc[UR6] ;  /* 0x00000618040075b4 */ /* 0x0007e20008019000 */
[----:B-1----:R-:W-:Y:S01]  /*14a0*/  UIADD3 UR16, UR14, 0x28000, URZ ;  /* 0x000280000e107890 */ /* 0x002fe2000fffe03f */
[----:B------:R-:W-:Y:S01]  /*14b0*/  UMOV UR18, 0x180 ;  /* 0x0000018000127882 */ /* 0x000fe20000000000 */
[----:B------:R3:W-:Y:S07]  /*14c0*/  UTMALDG.4D [UR32], [UR4], desc[UR6] ;  /* 0x00000620040075b4 */ /* 0x0007ee0008019000 */
[----:B------:R3:W-:Y:S01]  /*14d0*/  UTMALDG.4D [UR16], [UR4], desc[UR6] ;  /* 0x00000610040075b4 */ /* 0x0007e20008019000 */
[----:B--2---:R-:W-:Y:S01]  /*14e0*/  UIADD3 UR8, UR14, 0x2c000, URZ ;  /* 0x0002c0000e087890 */ /* 0x004fe2000fffe03f */
[----:B------:R-:W-:-:S08]  /*14f0*/  UMOV UR10, 0x1c0 ;  /* 0x000001c0000a7882 */ /* 0x000fd00000000000 */
[----:B------:R3:W-:Y:S02]  /*1500*/  UTMALDG.4D [UR8], [UR4], desc[UR6] ;  /* 0x00000608040075b4 */ /* 0x0007e40008019000 */
[----:B---3--:R-:W-:Y:S01]  /*1510*/  NOP ;  /* 0x0000000000007918 */ /* 0x008fe20000000000 */
.L_x_11:
[----:B------:R-:W-:Y:S01]  /*1520*/  ISETP.GE.AND P1, PT, R200, 0x81, PT ;  /* 0x00000081c800780c */ /* 0x000fe20003f26270 */
[----:B------:R-:W-:-:S12]  /*1530*/  IMAD.MOV.U32 R218, RZ, RZ, 0x1 ;  /* 0x00000001ffda7424 */ /* 0x000fd800078e00ff */
[----:B------:R-:W-:Y:S05]  /*1540*/  @!P1 BRA `(.L_x_16) ;  /* 0x0000000800709947 */ /* 0x000fea0003800000 */
[----:B------:R-:W1:Y:S01]  /*1550*/  S2R R5, SR_CgaCtaId ;  /* 0x0000000000057919 */ /* 0x000e620000008800 */
[----:B------:R-:W-:Y:S02]  /*1560*/  MOV R0, 0x400 ;  /* 0x0000040000007802 */ /* 0x000fe40000000f00 */
[----:B------:R-:W-:Y:S01]  /*1570*/  MOV R7, 0x1 ;  /* 0x0000000100077802 */ /* 0x000fe20000000f00 */
[----:B------:R-:W3:Y:S03]  /*1580*/  S2R R4, SR_TID.X ;  /* 0x0000000000047919 */ /* 0x000ee60000002100 */
[----:B------:R-:W-:Y:S02]  /*1590*/  SHF.L.U32 R7, R7, 0x1f, RZ ;  /* 0x0000001f07077819 */ /* 0x000fe400000006ff */
[----:B-1----:R-:W-:Y:S02]  /*15a0*/  LEA R5, R5, R0, 0x18 ;  /* 0x0000000005057211 */ /* 0x002fe400078ec0ff */
[----:B---3--:R-:W-:-:S03]  /*15b0*/  LOP3.LUT R4, R4, 0x7f, RZ, 0xc0, !PT ;  /* 0x0000007f04047812 */ /* 0x008fc600078ec0ff */
[----:B------:R-:W-:Y:S01]  /*15c0*/  IMAD R0, R216, 0x8, R5 ;  /* 0x00000008d8007824 */ /* 0x000fe200078e0205 */
[----:B------:R-:W-:-:S03]  /*15d0*/  ISETP.NE.AND P2, PT, R4, RZ, PT ;  /* 0x000000ff0400720c */ /* 0x000fc60003f45270 */
[----:B------:R-:W1:Y:S02]  /*15e0*/  SYNCS.PHASECHK.TRANS64.TRYWAIT P1, [R0+URZ+0x90020], R7 ;  /* 0x09002007000075a7 */ /* 0x000e64000802017f */
[----:B-1----:R-:W-:Y:S08]  /*15f0*/  @!P1 BRA `(.L_x_17) ;  /* 0x00000260006c9947 */ /* 0x002ff00003800000 */
.L_x_90:
[----:B------:R-:W-:Y:S05]  /*1600*/  @P2 BRA `(.L_x_18) ;  /* 0x0000000000142947 */ /* 0x000fea0003800000 */
[----:B------:R-:W-:Y:S02]  /*1610*/  ISETP.NE.AND P1, PT, R6, RZ, PT ;  /* 0x000000ff0600720c */ /* 0x000fe40003f25270 */
[----:B-1----:R-:W-:-:S04]  /*1620*/  MOV R7, 0x20000 ;  /* 0x0002000000077802 */ /* 0x002fc80000000f00 */
[----:B------:R3:W-:Y:S07]  /*1630*/  SYNCS.ARRIVE.TRANS64 RZ, [R0+URZ+0x90000], R7 ;  /* 0x0900000700ff79a7 */ /* 0x0007ee000800003f */
[----:B------:R-:W-:Y:S05]  /*1640*/  @!P1 BRA `(.L_x_18) ;  /* 0x0000000000049947 */ /* 0x000fea0003800000 */
[----:B------:R-:W-:Y:S01]  /*1650*/  BPT.TRAP 0x1 ;  /* 0x000000040000795c */ /* 0x000fe20000300000 */
.L_x_18:
[----:B------:R-:W4:Y:S01]  /*1660*/  LDL R4, [R1+0x224] ;  /* 0x0002240001047983 */ /* 0x000f220000100800 */
[----:B------:R-:W-:Y:S01]  /*1670*/  IMAD R5, R216, 0x20000, R5 ;  /* 0x00020000d8057824 */ /* 0x000fe200078e0205 */
[----:B------:R-:W-:Y:S01]  /*1680*/  R2UR UR41, R0 ;  /* 0x00000000002972ca */ /* 0x000fe200000e0000 */
[----:B------:R-:W-:Y:S01]  /*1690*/  UMOV UR4, 0x0 ;  /* 0x0000000000047882 */ /* 0x000fe20000000000 */
[----:B-123--:R-:W-:Y:S01]  /*16a0*/  IADD3 R0, P1, R2, 0x1f0, RZ ;  /* 0x000001f002007810 */ /* 0x00efe20007f3e0ff */
[----:B------:R-:W1:Y:S01]  /*16b0*/  S2R R7, SR_CgaCtaId ;  /* 0x0000000000077919 */ /* 0x000e620000008800 */
[----:B------:R-:W-:Y:S01]  /*16c0*/  R2UR UR14, R5 ;  /* 0x00000000050e72ca */ /* 0x000fe200000e0000 */
[----:B------:R-:W-:Y:S01]  /*16d0*/  UMOV UR5, 0x10000000 ;  /* 0x1000000000057882 */ /* 0x000fe20000000000 */
[----:B------:R-:W-:Y:S01]  /*16e0*/  R2UR UR6, R0 ;  /* 0x00000000000672ca */ /* 0x000fe200000e0000 */
[----:B------:R-:W-:Y:S01]  /*16f0*/  UMOV UR42, URZ ;  /* 0x0000003f002a7c82 */ /* 0x000fe20008000000 */
[----:B------:R-:W-:Y:S01]  /*1700*/  UMOV UR44, UR36 ;  /* 0x00000024002c7c82 */ /* 0x000fe20008000000 */
[----:B------:R-:W-:Y:S01]  /*1710*/  UMOV UR45, UR37 ;  /* 0x00000025002d7c82 */ /* 0x000fe20008000000 */
[----:B------:R-:W-:Y:S01]  /*1720*/  UMOV UR10, 0x40 ;  /* 0x00000040000a7882 */ /* 0x000fe20000000000 */
[----:B------:R-:W-:Y:S01]  /*1730*/  UMOV UR12, UR36 ;  /* 0x00000024000c7c82 */ /* 0x000fe20008000000 */
[----:B------:R-:W-:Y:S01]  /*1740*/  UMOV UR13, UR37 ;  /* 0x00000025000d7c82 */ /* 0x000fe20008000000 */
[----:B------:R-:W-:Y:S01]  /*1750*/  UIADD3 UR41, UR41, 0x90000, URZ ;  /* 0x0009000029297890 */ /* 0x000fe2000fffe03f */
[----:B------:R-:W-:Y:S01]  /*1760*/  VIADD R216, R216, 0x1 ;  /* 0x00000001d8d87836 */ /* 0x000fe20000000000 */
[----:B------:R-:W-:Y:S01]  /*1770*/  UMOV UR34, 0x80 ;  /* 0x0000008000227882 */ /* 0x000fe20000000000 */
[----:B------:R-:W-:Y:S01]  /*1780*/  UMOV UR26, 0xc0 ;  /* 0x000000c0001a7882 */ /* 0x000fe20000000000 */
[----:B------:R-:W-:Y:S01]  /*1790*/  UIADD3 UR40, UR14, 0x10000, URZ ;  /* 0x000100000e287890 */ /* 0x000fe2000fffe03f */
[----:B------:R-:W-:Y:S01]  /*17a0*/  MOV R0, 0x400 ;  /* 0x0000040000007802 */ /* 0x000fe20000000f00 */
[----:B------:R-:W-:Y:S01]  /*17b0*/  UIADD3 UR8, UR14, 0x14000, URZ ;  /* 0x000140000e087890 */ /* 0x000fe2000fffe03f */
[----:B------:R-:W-:Y:S01]  /*17c0*/  ISETP.NE.AND P2, PT, R216, 0x4, PT ;  /* 0x00000004d800780c */ /* 0x000fe20003f45270 */
[----:B------:R-:W-:Y:S01]  /*17d0*/  UMOV UR9, UR41 ;  /* 0x0000002900097c82 */ /* 0x000fe20008000000 */
[----:B------:R-:W-:Y:S01]  /*17e0*/  UIADD3 UR32, UR14, 0x18000, URZ ;  /* 0x000180000e207890 */ /* 0x000fe2000fffe03f */
[----:B------:R-:W2:Y:S01]  /*17f0*/  S2R R8, SR_TID.X ;  /* 0x0000000000087919 */ /* 0x000ea20000002100 */
[----:B------:R-:W-:-:S02]  /*1800*/  UIADD3 UR24, UR14, 0x1c000, URZ ;  /* 0x0001c0000e187890 */ /* 0x000fc4000fffe03f */
[----:B------:R-:W-:Y:S01]  /*1810*/  UIADD3 UR16, UR14, 0x20000, URZ ;  /* 0x000200000e107890 */ /* 0x000fe2000fffe03f */
[----:B------:R-:W-:Y:S01]  /*1820*/  UMOV UR33, UR41 ;  /* 0x0000002900217c82 */ /* 0x000fe20008000000 */
[----:B------:R-:W-:Y:S01]  /*1830*/  UMOV UR28, UR36 ;  /* 0x00000024001c7c82 */ /* 0x000fe20008000000 */
[----:B------:R-:W-:Y:S01]  /*1840*/  UMOV UR29, UR37 ;  /* 0x00000025001d7c82 */ /* 0x000fe20008000000 */
[----:B------:R-:W-:Y:S01]  /*1850*/  UMOV UR25, UR41 ;  /* 0x0000002900197c82 */ /* 0x000fe20008000000 */
[----:B------:R-:W-:Y:S01]  /*1860*/  UMOV UR18, 0x100 ;  /* 0x0000010000127882 */ /* 0x000fe20000000000 */
[----:B------:R-:W-:Y:S01]  /*1870*/  UMOV UR20, UR36 ;  /* 0x0000002400147c82 */ /* 0x000fe20008000000 */
[----:B------:R-:W-:Y:S01]  /*1880*/  UMOV UR21, UR37 ;  /* 0x0000002500157c82 */ /* 0x000fe20008000000 */
[----:B------:R-:W-:Y:S01]  /*1890*/  UMOV UR17, UR41 ;  /* 0x0000002900117c82 */ /* 0x000fe20008000000 */
[----:B-1----:R-:W-:Y:S02]  /*18a0*/  LEA R7, R7, R0, 0x18 ;  /* 0x0000000007077211 */ /* 0x002fe400078ec0ff */
[----:B--2---:R-:W-:-:S02]  /*18b0*/  LOP3.LUT R8, R8, 0x7f, RZ, 0xc0, !PT ;  /* 0x0000007f08087812 */ /* 0x004fc400078ec0ff */
[----:B----4-:R-:W-:Y:S02]  /*18c0*/  R2UR UR43, R4 ;  /* 0x00000000042b72ca */ /* 0x010fe400000e0000 */
[----:B------:R-:W-:Y:S02]  /*18d0*/  IADD3.X R4, RZ, R3, RZ, P1, !PT ;  /* 0x00000003ff047210 */ /* 0x000fe40000ffe4ff */
[----:B------:R-:W-:Y:S02]  /*18e0*/  ISETP.NE.AND P1, PT, R216, 0x4, PT ;  /* 0x00000004d800780c */ /* 0x000fe40003f25270 */
[----:B------:R-:W-:Y:S02]  /*18f0*/  R2UR UR7, R4 ;  /* 0x00000000040772ca */ /* 0x000fe400000e0000 */
[----:B------:R-:W-:Y:S02]  /*1900*/  SEL R216, R216, RZ, P2 ;  /* 0x000000ffd8d87207 */ /* 0x000fe40001000000 */
[----:B------:R-:W-:-:S02]  /*1910*/  SEL R218, RZ, 0x1, !P1 ;  /* 0x00000001ffda7807 */ /* 0x000fc40004800000 */
[----:B------:R-:W-:Y:S01]  /*1920*/  LEA R5, R216, R7, 0x3 ;  /* 0x00000007d8057211 */ /* 0x000fe200078e18ff */
[----:B------:R-:W-:Y:S01]  /*1930*/  USHF.L.U32 UR43, UR43, 0x7, URZ ;  /* 0x000000072b2b7899 */ /* 0x000fe2000800063f */
[----:B------:R-:W-:Y:S02]  /*1940*/  SHF.L.U32 R0, R218, 0x1f, RZ ;  /* 0x0000001fda007819 */ /* 0x000fe400000006ff */
[----:B------:R-:W-:-:S04]  /*1950*/  ISETP.NE.AND P2, PT, R8, RZ, PT ;  /* 0x000000ff0800720c */ /* 0x000fc80003f45270 */
[----:B------:R-:W-:Y:S01]  /*1960*/  UMOV UR11, UR43 ;  /* 0x0000002b000b7c82 */ /* 0x000fe20008000000 */
[----:B------:R-:W-:Y:S01]  /*1970*/  UMOV UR35, UR43 ;  /* 0x0000002b00237c82 */ /* 0x000fe20008000000 */
[----:B------:R-:W-:Y:S01]  /*1980*/  UTMALDG.4D [UR40], [UR6], desc[UR4] ;  /* 0x00000428060075b4 */ /* 0x000fe20008019000 */
[----:B------:R-:W-:Y:S01]  /*1990*/  UMOV UR27, UR43 ;  /* 0x0000002b001b7c82 */ /* 0x000fe20008000000 */
[----:B------:R-:W-:Y:S01]  /*19a0*/  UMOV UR19, UR43 ;  /* 0x0000002b00137c82 */ /* 0x000fe20008000000 */
[----:B------:R1:W-:Y:S01]  /*19b0*/  UTMALDG.4D [UR8], [UR6], desc[UR4] ;  /* 0x00000408060075b4 */ /* 0x0003e20008019000 */
[----:B------:R-:W-:Y:S01]  /*19c0*/  UTMALDG.4D [UR32], [UR6], desc[UR4] ;  /* 0x00000420060075b4 */ /* 0x000fe20008019000 */
[----:B------:R-:W-:Y:S01]  /*19d0*/  UTMALDG.4D [UR24], [UR6], desc[UR4] ;  /* 0x00000418060075b4 */ /* 0x000fe20008019000 */
[----:B------:R2:W-:Y:S01]  /*19e0*/  UTMALDG.4D [UR16], [UR6], desc[UR4] ;  /* 0x00000410060075b4 */ /* 0x0005e20008019000 */
[----:B-1----:R-:W-:Y:S01]  /*19f0*/  UIADD3 UR8, UR14, 0x24000, URZ ;  /* 0x000240000e087890 */ /* 0x002fe2000fffe03f */
[----:B------:R-:W-:-:S08]  /*1a00*/  UMOV UR10, 0x140 ;  /* 0x00000140000a7882 */ /* 0x000fd00000000000 */
[----:B------:R1:W-:Y:S01]  /*1a10*/  UTMALDG.4D [UR8], [UR6], desc[UR4] ;  /* 0x00000408060075b4 */ /* 0x0003e20008019000 */
[----:B--2---:R-:W-:Y:S01]  /*1a20*/  UIADD3 UR16, UR14, 0x28000, URZ ;  /* 0x000280000e107890 */ /* 0x004fe2000fffe03f */
[----:B------:R-:W-:-:S08]  /*1a30*/  UMOV UR18, 0x180 ;  /* 0x0000018000127882 */ /* 0x000fd00000000000 */
[----:B------:R2:W-:Y:S01]  /*1a40*/  UTMALDG.4D [UR16], [UR6], desc[UR4] ;  /* 0x00000410060075b4 */ /* 0x0005e20008019000 */
[----:B-1----:R-:W-:Y:S01]  /*1a50*/  UIADD3 UR8, UR14, 0x2c000, URZ ;  /* 0x0002c0000e087890 */ /* 0x002fe2000fffe03f */
[----:B------:R-:W-:-:S08]  /*1a60*/  UMOV UR10, 0x1c0 ;  /* 0x000001c0000a7882 */ /* 0x000fd00000000000 */
[----:B------:R2:W-:Y:S01]  /*1a70*/  UTMALDG.4D [UR8], [UR6], desc[UR4] ;  /* 0x00000408060075b4 */ /* 0x0005e20008019000 */
[----:B------:R-:W1:Y:S02]  /*1a80*/  SYNCS.PHASECHK.TRANS64.TRYWAIT P1, [R5+URZ+0x90020], R0 ;  /* 0x09002000050075a7 */ /* 0x000e64000802017f */
[----:B-12---:R-:W-:Y:S05]  /*1a90*/  @!P1 BRA `(.L_x_19) ;  /* 0x0000025c00589947 */ /* 0x006fea0003800000 */
.L_x_91:
[----:B------:R-:W-:Y:S05]  /*1aa0*/  @P2 BRA `(.L_x_20) ;  /* 0x0000000000142947 */ /* 0x000fea0003800000 */
[----:B------:R-:W-:Y:S01]  /*1ab0*/  ISETP.NE.AND P1, PT, R6, RZ, PT ;  /* 0x000000ff0600720c */ /* 0x000fe20003f25270 */
[----:B-1----:R-:W-:-:S04]  /*1ac0*/  IMAD.MOV.U32 R0, RZ, RZ, 0x20000 ;  /* 0x00020000ff007424 */ /* 0x002fc800078e00ff */
[----:B------:R2:W-:Y:S08]  /*1ad0*/  SYNCS.ARRIVE.TRANS64 RZ, [R5+URZ+0x90000], R0 ;  /* 0x0900000005ff79a7 */ /* 0x0005f0000800003f */
[----:B------:R-:W-:Y:S05]  /*1ae0*/  @!P1 BRA `(.L_x_20) ;  /* 0x0000000000049947 */ /* 0x000fea0003800000 */
[----:B------:R-:W-:Y:S01]  /*1af0*/  BPT.TRAP 0x1 ;  /* 0x000000040000795c */ /* 0x000fe20000300000 */
.L_x_20:
[----:B------:R-:W3:Y:S01]  /*1b00*/  LDL.LU R4, [R1+0x224] ;  /* 0x0002240001047983 */ /* 0x000ee20000300800 */
[----:B------:R-:W-:Y:S01]  /*1b10*/  LEA R7, R216, R7, 0x11 ;  /* 0x00000007d8077211 */ /* 0x000fe200078e88ff */
[----:B------:R-:W-:Y:S01]  /*1b20*/  UMOV UR6, 0x0 ;  /* 0x0000000000067882 */ /* 0x000fe20000000000 */
[----:B-12---:R-:W-:Y:S01]  /*1b30*/  IADD3 R0, P1, R2, 0x2f0, RZ ;  /* 0x000002f002007810 */ /* 0x006fe20007f3e0ff */
[----:B------:R-:W-:Y:S01]  /*1b40*/  UMOV UR7, 0x10000000 ;  /* 0x1000000000077882 */ /* 0x000fe20000000000 */
[----:B------:R-:W-:Y:S01]  /*1b50*/  R2UR UR49, R5 ;  /* 0x00000000053172ca */ /* 0x000fe200000e0000 */
[----:B------:R-:W-:Y:S01]  /*1b60*/  UMOV UR50, URZ ;  /* 0x0000003f00327c82 */ /* 0x000fe20008000000 */
[----:B------:R-:W-:Y:S01]  /*1b70*/  R2UR UR14, R7 ;  /* 0x00000000070e72ca */ /* 0x000fe200000e0000 */
[----:B------:R-:W-:Y:S01]  /*1b80*/  IMAD.X R2, RZ, RZ, R3, P1 ;  /* 0x000000ffff027224 */ /* 0x000fe200008e0603 */
[----:B------:R-:W-:Y:S01]  /*1b90*/  R2UR UR4, R0 ;  /* 0x00000000000472ca */ /* 0x000fe200000e0000 */
[----:B------:R-:W-:Y:S01]  /*1ba0*/  UMOV UR52, UR36 ;  /* 0x0000002400347c82 */ /* 0x000fe20008000000 */
[----:B------:R-:W-:Y:S01]  /*1bb0*/  UMOV UR53, UR37 ;  /* 0x0000002500357c82 */ /* 0x000fe20008000000 */
[----:B------:R-:W-:Y:S01]  /*1bc0*/  UMOV UR18, 0x40 ;  /* 0x0000004000127882 */ /* 0x000fe20000000000 */
[----:B------:R-:W-:Y:S01]  /*1bd0*/  R2UR UR5, R2 ;  /* 0x00000000020572ca */ /* 0x000fe200000e0000 */
[----:B------:R-:W-:Y:S01]  /*1be0*/  UMOV UR20, UR36 ;  /* 0x0000002400147c82 */ /* 0x000fe20008000000 */
[----:B------:R-:W-:Y:S01]  /*1bf0*/  UMOV UR21, UR37 ;  /* 0x0000002500157c82 */ /* 0x000fe20008000000 */
[----:B------:R-:W-:Y:S01]  /*1c00*/  UMOV UR42, 0x80 ;  /* 0x00000080002a7882 */ /* 0x000fe20000000000 */
[----:B------:R-:W-:Y:S01]  /*1c10*/  UMOV UR44, UR36 ;  /* 0x00000024002c7c82 */ /* 0x000fe20008000000 */
[----:B------:R-:W-:Y:S01]  /*1c20*/  UIADD3 UR49, UR49, 0x90000, URZ ;  /* 0x0009000031317890 */ /* 0x000fe2000fffe03f */
[----:B------:R-:W-:Y:S01]  /*1c30*/  IADD3 R216, R216, 0x1, RZ ;  /* 0x00000001d8d87810 */ /* 0x000fe20007ffe0ff */
[----:B------:R-:W-:-:S02]  /*1c40*/  UIADD3 UR48, UR14, 0x10000, URZ ;  /* 0x000100000e307890 */ /* 0x000fc4000fffe03f */
[----:B------:R-:W-:Y:S01]  /*1c50*/  UIADD3 UR16, UR14, 0x14000, URZ ;  /* 0x000140000e107890 */ /* 0x000fe2000fffe03f */
[----:B------:R-:W-:Y:S01]  /*1c60*/  ISETP.NE.AND P1, PT, R216, 0x4, PT ;  /* 0x00000004d800780c */ /* 0x000fe20003f25270 */
[----:B------:R-:W-:Y:S02]  /*1c70*/  UIADD3 UR40, UR14, 0x18000, URZ ;  /* 0x000180000e287890 */ /* 0x000fe4000fffe03f */
[----:B------:R-:W-:Y:S01]  /*1c80*/  UIADD3 UR8, UR14, 0x1c000, URZ ;  /* 0x0001c0000e087890 */ /* 0x000fe2000fffe03f */
[----:B------:R-:W-:Y:S01]  /*1c90*/  SEL R3, RZ, 0x1, P1 ;  /* 0x00000001ff037807 */ /* 0x000fe20000800000 */
[----:B------:R-:W-:Y:S01]  /*1ca0*/  UMOV UR17, UR49 ;  /* 0x0000003100117c82 */ /* 0x000fe20008000000 */
[----:B------:R-:W-:Y:S01]  /*1cb0*/  UMOV UR45, UR37 ;  /* 0x00000025002d7c82 */ /* 0x000fe20008000000 */
[----:B------:R-:W-:Y:S01]  /*1cc0*/  UMOV UR41, UR49 ;  /* 0x0000003100297c82 */ /* 0x000fe20008000000 */
[----:B------:R-:W-:Y:S01]  /*1cd0*/  UMOV UR10, 0xc0 ;  /* 0x000000c0000a7882 */ /* 0x000fe20000000000 */
[----:B------:R-:W-:Y:S01]  /*1ce0*/  UMOV UR12, UR36 ;  /* 0x00000024000c7c82 */ /* 0x000fe20008000000 */
[----:B------:R-:W-:Y:S01]  /*1cf0*/  UMOV UR13, UR37 ;  /* 0x00000025000d7c82 */ /* 0x000fe20008000000 */
[----:B------:R-:W-:Y:S01]  /*1d00*/  UMOV UR9, UR49 ;  /* 0x0000003100097c82 */ /* 0x000fe20008000000 */
[----:B------:R-:W-:Y:S01]  /*1d10*/  UIADD3 UR24, UR14, 0x20000, URZ ;  /* 0x000200000e187890 */ /* 0x000fe2000fffe03f */
[----:B------:R-:W-:Y:S01]  /*1d20*/  LOP3.LUT R218, R218, R3, RZ, 0x3c, !PT ;  /* 0x00000003dada7212 */ /* 0x000fe200078e3cff */
[----:B------:R-:W-:Y:S01]  /*1d30*/  UIADD3 UR32, UR14, 0x24000, URZ ;  /* 0x000240000e207890 */ /* 0x000fe2000fffe03f */
[----:B------:R-:W-:Y:S01]  /*1d40*/  SEL R216, R216, RZ, P1 ;  /* 0x000000ffd8d87207 */ /* 0x000fe20000800000 */
[----:B------:R-:W-:Y:S01]  /*1d50*/  UMOV UR26, 0x100 ;  /* 0x00000100001a7882 */ /* 0x000fe20000000000 */
[----:B------:R-:W-:Y:S01]  /*1d60*/  UMOV UR28, UR36 ;  /* 0x00000024001c7c82 */ /* 0x000fe20008000000 */
[----:B------:R-:W-:Y:S01]  /*1d70*/  UMOV UR29, UR37 ;  /* 0x00000025001d7c82 */ /* 0x000fe20008000000 */
[----:B------:R-:W-:Y:S01]  /*1d80*/  UMOV UR25, UR49 ;  /* 0x0000003100197c82 */ /* 0x000fe20008000000 */
[----:B------:R-:W-:Y:S01]  /*1d90*/  UMOV UR34, 0x140 ;  /* 0x0000014000227882 */ /* 0x000fe20000000000 */
[----:B------:R-:W-:Y:S01]  /*1da0*/  UMOV UR33, UR49 ;  /* 0x0000003100217c82 */ /* 0x000fe20008000000 */
[C---:B---3--:R-:W-:Y:S01]  /*1db0*/  R2UR UR51, R4.reuse ;  /* 0x00000000043372ca */ /* 0x048fe200000e0000 */
[----:B------:R-:W-:-:S05]  /*1dc0*/  VIADD R4, R4, 0x1 ;  /* 0x0000000104047836 */ /* 0x000fca0000000000 */
[----:B------:R1:W-:Y:S07]  /*1dd0*/  STL [R1+0x224], R4 ;  /* 0x0002240401007387 */ /* 0x0003ee0000100800 */
[----:B------:R-:W-:-:S07]  /*1de0*/  USHF.L.U32 UR51, UR51, 0x7, URZ ;  /* 0x0000000733337899 */ /* 0x000fce000800063f */
[----:B------:R-:W-:Y:S01]  /*1df0*/  UMOV UR19, UR51 ;  /* 0x0000003300137c82 */ /* 0x000fe20008000000 */
[----:B------:R-:W-:Y:S01]  /*1e00*/  UMOV UR43, UR51 ;  /* 0x00000033002b7c82 */ /* 0x000fe20008000000 */
[----:B------:R-:W-:Y:S01]  /*1e10*/  UTMALDG.4D [UR48], [UR4], desc[UR6] ;  /* 0x00000630040075b4 */ /* 0x000fe20008019000 */
[----:B------:R-:W-:Y:S01]  /*1e20*/  UMOV UR11, UR51 ;  /* 0x00000033000b7c82 */ /* 0x000fe20008000000 */
[----:B------:R-:W-:Y:S01]  /*1e30*/  UMOV UR27, UR51 ;  /* 0x00000033001b7c82 */ /* 0x000fe20008000000 */
[----:B------:R-:W-:Y:S01]  /*1e40*/  UMOV UR35, UR51 ;  /* 0x0000003300237c82 */ /* 0x000fe20008000000 */
[----:B------:R2:W-:Y:S01]  /*1e50*/  UTMALDG.4D [UR16], [UR4], desc[UR6] ;  /* 0x00000610040075b4 */ /* 0x0005e20008019000 */
[----:B------:R-:W-:Y:S01]  /*1e60*/  UTMALDG.4D [UR40], [UR4], desc[UR6] ;  /* 0x00000628040075b4 */ /* 0x000fe20008019000 */
[----:B------:R3:W-:Y:S01]  /*1e70*/  UTMALDG.4D [UR8], [UR4], desc[UR6] ;  /* 0x00000608040075b4 */ /* 0x0007e20008019000 */
[----:B------:R1:W-:Y:S01]  /*1e80*/  UTMALDG.4D [UR24], [UR4], desc[UR6] ;  /* 0x00000618040075b4 */ /* 0x0003e20008019000 */
[----:B--2---:R-:W-:Y:S01]  /*1e90*/  UIADD3 UR16, UR14, 0x28000, URZ ;  /* 0x000280000e107890 */ /* 0x004fe2000fffe03f */
[----:B------:R-:W-:Y:S01]  /*1ea0*/  UMOV UR18, 0x180 ;  /* 0x0000018000127882 */ /* 0x000fe20000000000 */
[----:B------:R1:W-:Y:S07]  /*1eb0*/  UTMALDG.4D [UR32], [UR4], desc[UR6] ;  /* 0x00000620040075b4 */ /* 0x0003ee0008019000 */
[----:B------:R1:W-:Y:S01]  /*1ec0*/  UTMALDG.4D [UR16], [UR4], desc[UR6] ;  /* 0x00000610040075b4 */ /* 0x0003e20008019000 */
[----:B---3--:R-:W-:Y:S01]  /*1ed0*/  UIADD3 UR8, UR14, 0x2c000, URZ ;  /* 0x0002c0000e087890 */ /* 0x008fe2000fffe03f */
[----:B------:R-:W-:-:S08]  /*1ee0*/  UMOV UR10, 0x1c0 ;  /* 0x000001c0000a7882 */ /* 0x000fd00000000000 */
[----:B------:R1:W-:Y:S02]  /*1ef0*/  UTMALDG.4D [UR8], [UR4], desc[UR6] ;  /* 0x00000608040075b4 */ /* 0x0003e40008019000 */
[----:B-1----:R-:W-:Y:S01]  /*1f00*/  NOP ;  /* 0x0000000000007918 */ /* 0x002fe20000000000 */
.L_x_16:
[----:B------:R-:W-:-:S07]  /*1f10*/  IADD3 R219, R219, -0x4, RZ ;  /* 0xfffffffcdbdb7810 */ /* 0x000fce0007ffe0ff */
.L_x_10:
[----:B------:R-:W-:Y:S05]  /*1f20*/  BSYNC B0 ;  /* 0x0000000000007941 */ /* 0x000fea0003800000 */
.L_x_9:
[----:B------:R-:W1:Y:S01]  /*1f30*/  S2R R5, SR_CgaCtaId ;  /* 0x0000000000057919 */ /* 0x000e620000008800 */
[----:B------:R-:W-:Y:S02]  /*1f40*/  MOV R0, 0x400 ;  /* 0x0000040000007802 */ /* 0x000fe40000000f00 */
[----:B--2---:R-:W-:Y:S02]  /*1f50*/  SHF.L.U32 R3, RZ, 0x1f, RZ ;  /* 0x0000001fff037819 */ /* 0x004fe400000006ff */
[----:B-1----:R-:W-:-:S04]  /*1f60*/  LEA R2, R5, R0, 0x18 ;  /* 0x0000000005027211 */ /* 0x002fc800078ec0ff */
[----:B------:R-:W1:Y:S02]  /*1f70*/  SYNCS.PHASECHK.TRANS64.TRYWAIT P1, [R2+URZ+0x90040], R3 ;  /* 0x09004003020075a7 */ /* 0x000e64000802017f */
[----:B-1----:R-:W-:Y:S05]  /*1f80*/  @!P1 BRA `(.L_x_21) ;  /* 0x0000025800309947 */ /* 0x002fea0003800000 */
.L_x_92:
[----:B------:R-:W2:Y:S01]  /*1f90*/  S2R R2, SR_CgaCtaId ;  /* 0x0000000000027919 */ /* 0x000ea20000008800 */
[----:B-1----:R-:W-:Y:S01]  /*1fa0*/  MOV R0, 0x400 ;  /* 0x0000040000007802 */ /* 0x002fe20000000f00 */
[----:B------:R-:W-:-:S03]  /*1fb0*/  IMAD.MOV.U32 R222, RZ, RZ, RZ ;  /* 0x000000ffffde7224 */ /* 0x000fc600078e00ff */
[----:B--2---:R-:W-:-:S04]  /*1fc0*/  LEA R0, R2, R0, 0x18 ;  /* 0x0000000002007211 */ /* 0x004fc800078ec0ff */
[----:B------:R-:W1:Y:S02]  /*1fd0*/  SYNCS.PHASECHK.TRANS64.TRYWAIT P1, [R0+URZ+0x90000], R3 ;  /* 0x09000003000075a7 */ /* 0x000e64000802017f */
[----:B-1----:R-:W-:Y:S05]  /*1fe0*/  @!P1 BRA `(.L_x_22) ;  /* 0x0000025800389947 */ /* 0x002fea0003800000 */
.L_x_93:
[----:B------:R-:W-:Y:S05]  /*1ff0*/  WARPSYNC.ALL ;  /* 0x0000000000007948 */ /* 0x000fea0003800000 */
[----:B------:R-:W2:Y:S01]  /*2000*/  S2R R12, SR_CgaCtaId ;  /* 0x00000000000c7919 */ /* 0x000ea20000008800 */
[----:B------:R-:W-:Y:S01]  /*2010*/  MOV R10, 0x400 ;  /* 0x00000400000a7802 */ /* 0x000fe20000000f00 */
[----:B------:R-:W-:Y:S01]  /*2020*/  WARPGROUP.ARRIVE ;  /* 0x00000000000079c5 */ /* 0x000fe20000000000 */
[----:B------:R-:W-:Y:S01]  /*2030*/  UMOV UR9, 0x40000040 ;  /* 0x4000004000097882 */ /* 0x000fe20000000000 */
[----:B------:R-:W-:Y:S01]  /*2040*/  UMOV UR7, 0x40000040 ;  /* 0x4000004000077882 */ /* 0x000fe20000000000 */
[----:B------:R-:W-:Y:S01]  /*2050*/  UMOV UR5, UR9 ;  /* 0x0000000900057c82 */ /* 0x000fe20008000000 */
[----:B------:R-:W-:Y:S01]  /*2060*/  MOV R9, UR9 ;  /* 0x0000000900097c02 */ /* 0x000fe20008000f00 */
[----:B------:R-:W-:Y:S01]  /*2070*/  UMOV UR9, 0x40000040 ;  /* 0x4000004000097882 */ /* 0x000fe20000000000 */
[----:B------:R-:W-:Y:S01]  /*2080*/  UMOV UR57, 0x40000040 ;  /* 0x4000004000397882 */ /* 0x000fe20000000000 */
[----:B------:R-:W-:Y:S01]  /*2090*/  UMOV UR53, 0x40000040 ;  /* 0x4000004000357882 */ /* 0x000fe20000000000 */
[----:B------:R-:W-:Y:S01]  /*20a0*/  UMOV UR49, 0x40000040 ;  /* 0x4000004000317882 */ /* 0x000fe20000000000 */
[----:B------:R-:W-:Y:S01]  /*20b0*/  UMOV UR45, 0x40000040 ;  /* 0x40000040002d7882 */ /* 0x000fe20000000000 */
[----:B------:R-:W-:Y:S01]  /*20c0*/  UMOV UR41, 0x40000040 ;  /* 0x4000004000297882 */ /* 0x000fe20000000000 */
[----:B------:R-:W3:Y:S08]  /*20d0*/  LDC R19, c[0x0][0x604] ;  /* 0x00018100ff137b82 */ /* 0x000ef00000000800 */
[----:B------:R-:W4:Y:S08]  /*20e0*/  LDC R17, c[0x0][0x604] ;  /* 0x00018100ff117b82 */ /* 0x000f300000000800 */
[----:B------:R-:W5:Y:S01]  /*20f0*/  LDC R11, c[0x0][0x604] ;  /* 0x00018100ff0b7b82 */ /* 0x000f620000000800 */
[----:B--2---:R-:W-:-:S04]  /*2100*/  LEA R10, R12, R10, 0x18 ;  /* 0x0000000a0c0a7211 */ /* 0x004fc800078ec0ff */
[----:B------:R-:W-:-:S03]  /*2110*/  IADD3 R4, R10, 0x10000, RZ ;  /* 0x000100000a047810 */ /* 0x000fc60007ffe0ff */
[----:B------:R-:W2:Y:S01]  /*2120*/  LDC R13, c[0x0][0x604] ;  /* 0x00018100ff0d7b82 */ /* 0x000ea20000000800 */
[----:B-1----:R-:W-:Y:S02]  /*2130*/  SHF.R.U32.HI R0, RZ, 0x4, R10 ;  /* 0x00000004ff007819 */ /* 0x002fe4000001160a */
[----:B------:R-:W-:Y:S02]  /*2140*/  SHF.R.U32.HI R4, RZ, 0x4, R4 ;  /* 0x00000004ff047819 */ /* 0x000fe40000011604 */
[----:B------:R-:W-:Y:S02]  /*2150*/  LOP3.LUT R0, R0, 0x3fff, RZ, 0xc0, !PT ;  /* 0x00003fff00007812 */ /* 0x000fe400078ec0ff */
[----:B------:R-:W-:Y:S01]  /*2160*/  LOP3.LUT R4, R4, 0x3fff, RZ, 0xc0, !PT ;  /* 0x00003fff04047812 */ /* 0x000fe200078ec0ff */
[----:B------:R-:W1:Y:S01]  /*2170*/  LDC R16, c[0x0][0x604] ;  /* 0x00018100ff107b82 */ /* 0x000e620000000800 */
[----:B------:R-:W-:Y:S02]  /*2180*/  LOP3.LUT R0, R0, 0x10000, RZ, 0xfc, !PT ;  /* 0x0001000000007812 */ /* 0x000fe400078efcff */
[----:B------:R-:W-:-:S02]  /*2190*/  LOP3.LUT R6, R4, 0x10000, RZ, 0xfc, !PT ;  /* 0x0001000004067812 */ /* 0x000fc400078efcff */
[C---:B------:R-:W-:Y:S01]  /*21a0*/  R2UR UR4, R0.reuse ;  /* 0x00000000000472ca */ /* 0x040fe200000e0000 */
[----:B------:R-:W-:Y:S01]  /*21b0*/  VIADD R2, R0, 0x2 ;  /* 0x0000000200027836 */ /* 0x000fe20000000000 */
[C---:B------:R-:W-:Y:S01]  /*21c0*/  R2UR UR6, R6.reuse ;  /* 0x00000000060672ca */ /* 0x040fe200000e0000 */
[----:B------:R-:W-:Y:S01]  /*21d0*/  STL [R1+0x230], R6 ;  /* 0x0002300601007387 */ /* 0x000fe20000100800 */
[----:B------:R-:W-:-:S09]  /*21e0*/  IADD3 R5, R6, 0x2, RZ ;  /* 0x0000000206057810 */ /* 0x000fd20007ffe0ff */
[----:B------:R-:W-:Y:S02]  /*21f0*/  UMOV UR8, UR4 ;  /* 0x0000000400087c82 */ /* 0x000fe40008000000 */
[----:B------:R-:W-:Y:S01]  /*2200*/  UMOV UR4, UR8 ;  /* 0x0000000800047c82 */ /* 0x000fe20008000000 */
[----:B------:R-:W-:Y:S01]  /*2210*/  IMAD.U32 R8, RZ, RZ, UR8 ;  /* 0x00000008ff087e24 */ /* 0x000fe2000f8e00ff */
[----:B------:R-:W-:Y:S01]  /*2220*/  HGMMA.64x128x16.F32.BF16 R24, gdesc[UR4], RZ, !UPT, gsb0 ;  /* 0x01e00000041879f0 */ /* 0x000fe2000c0018ff */
[----:B------:R-:W-:Y:S01]  /*2230*/  R2UR UR4, R2 ;  /* 0x00000000020472ca */ /* 0x000fe200000e0000 */
[----:B------:R-:W-:Y:S01]  /*2240*/  UMOV UR5, UR9 ;  /* 0x0000000900057c82 */ /* 0x000fe20008000000 */
[----:B------:R-:W-:Y:S01]  /*2250*/  R2UR UR6, R5 ;  /* 0x00000000050672ca */ /* 0x000fe200000e0000 */
[----:B------:R-:W-:Y:S01]  /*2260*/  UMOV UR7, 0x40000040 ;  /* 0x4000004000077882 */ /* 0x000fe20000000000 */
[----:B------:R-:W-:Y:S01]  /*2270*/  VIADD R2, R0, 0x4 ;  /* 0x0000000400027836 */ /* 0x000fe20000000000 */
[----:B------:R-:W-:Y:S01]  /*2280*/  IADD3 R5, R6, 0x4, RZ ;  /* 0x0000000406057810 */ /* 0x000fe20007ffe0ff */
[----:B------:R3:W-:Y:S07]  /*2290*/  STL.64 [R1+0x310], R8 ;  /* 0x0003100801007387 */ /* 0x0007ee0000100a00 */
[----:B------:R-:W-:-:S02]  /*22a0*/  UMOV UR8, UR4 ;  /* 0x0000000400087c82 */ /* 0x000fc40008000000 */
[----:B------:R-:W-:Y:S01]  /*22b0*/  UMOV UR4, UR8 ;  /* 0x0000000800047c82 */ /* 0x000fe20008000000 */
[----:B---3--:R-:W-:Y:S01]  /*22c0*/  IMAD.U32 R8, RZ, RZ, UR8 ;  /* 0x00000008ff087e24 */ /* 0x008fe2000f8e00ff */
[----:B------:R-:W-:Y:S01]  /*22d0*/  MOV R9, UR9 ;  /* 0x0000000900097c02 */ /* 0x000fe20008000f00 */
[----:B------:R-:W-:-:S04]  /*22e0*/  UMOV UR9, 0x40000040 ;  /* 0x4000004000097882 */ /* 0x000fc80000000000 */
[----:B------:R3:W-:Y:S02]  /*22f0*/  STL.64 [R1+0x308], R8 ;  /* 0x0003080801007387 */ /* 0x0007e40000100a00 */
[----:B---3--:R-:W-:Y:S01]  /*2300*/  MOV R9, UR9 ;  /* 0x0000000900097c02 */ /* 0x008fe20008000f00 */
[----:B------:R-:W-:Y:S02]  /*2310*/  WARPGROUP.DEPBAR.LE gsb0, 0x0 ;  /* 0x00008000000079c5 */ /* 0x000fe40000010000 */
[----:B------:R-:W-:-:S06]  /*2320*/  WARPGROUP.ARRIVE ;  /* 0x00000000000079c5 */ /* 0x000fcc0000000000 */
[----:B------:R-:W-:Y:S01]  /*2330*/  HGMMA.64x128x16.F32.BF16 R24, gdesc[UR4], R24, gsb0 ;  /* 0x01e00000041879f0 */ /* 0x000fe20008001818 */
[----:B------:R-:W-:Y:S01]  /*2340*/  R2UR UR4, R2 ;  /* 0x00000000020472ca */ /* 0x000fe200000e0000 */
[----:B------:R-:W-:Y:S01]  /*2350*/  UMOV UR5, UR9 ;  /* 0x0000000900057c82 */ /* 0x000fe20008000000 */
[----:B------:R-:W-:Y:S01]  /*2360*/  R2UR UR6, R5 ;  /* 0x00000000050672ca */ /* 0x000fe200000e0000 */
[----:B------:R-:W-:Y:S01]  /*2370*/  UMOV UR7, 0x40000040 ;  /* 0x4000004000077882 */ /* 0x000fe20000000000 */
[----:B------:R-:W-:Y:S01]  /*2380*/  VIADD R2, R0, 0x6 ;  /* 0x0000000600027836 */ /* 0x000fe20000000000 */
[----:B------:R-:W-:Y:S01]  /*2390*/  IADD3 R5, R6, 0x6, RZ ;  /* 0x0000000606057810 */ /* 0x000fe20007ffe0ff */
[----:B------:R-:W-:-:S07]  /*23a0*/  UMOV UR9, 0x40000040 ;  /* 0x4000004000097882 */ /* 0x000fce0000000000 */
[----:B------:R-:W-:Y:S02]  /*23b0*/  UMOV UR8, UR4 ;  /* 0x0000000400087c82 */ /* 0x000fe40008000000 */
[----:B------:R-:W-:Y:S01]  /*23c0*/  UMOV UR4, UR8 ;  /* 0x0000000800047c82 */ /* 0x000fe20008000000 */
[----:B------:R-:W-:-:S05]  /*23d0*/  IMAD.U32 R8, RZ, RZ, UR8 ;  /* 0x00000008ff087e24 */ /* 0x000fca000f8e00ff */
        /* <DEDUP_REMOVED lines=340> */
[----:B------:R-:W-:-:S04]  /*3920*/  IADD3 R5, R6, 0x1804, RZ ;  /* 0x0000180406057810 */ /* 0x000fc80007ffe0ff */
[----:B------:R-:W-:Y:S01]  /*3930*/  R2UR UR56, R2 ;  /* 0x00000000023872ca */ /* 0x000fe200000e0000 */
[----:B------:R-:W-:-:S03]  /*3940*/  VIADD R2, R0, 0xc06 ;  /* 0x00000c0600027836 */ /* 0x000fc60000000000 */
[----:B------:R-:W-:Y:S02]  /*3950*/  UMOV UR8, UR4 ;  /* 0x0000000400087c82 */ /* 0x000fe40008000000 */
[----:B------:R-:W-:Y:S01]  /*3960*/  UMOV UR4, UR8 ;  /* 0x0000000800047c82 */ /* 0x000fe20008000000 */
[----:B------:R-:W-:Y:S01]  /*3970*/  R2UR UR52, R2 ;  /* 0x00000000023472ca */ /* 0x000fe200000e0000 */
[----:B------:R-:W-:Y:S02]  /*3980*/  VIADD R2, R0, 0xe00 ;  /* 0x00000e0000027836 */ /* 0x000fe40000000000 */
[----:B------:R-:W-:-:S03]  /*3990*/  IMAD.U32 R8, RZ, RZ, UR8 ;  /* 0x00000008ff087e24 */ /* 0x000fc6000f8e00ff */
[----:B------:R-:W-:Y:S01]  /*39a0*/  R2UR UR48, R2 ;  /* 0x00000000023072ca */ /* 0x000fe200000e0000 */
[----:B------:R-:W-:Y:S01]  /*39b0*/  VIADD R2, R0, 0xe02 ;  /* 0x00000e0200027836 */ /* 0x000fe20000000000 */
[----:B------:R3:W-:Y:S04]  /*39c0*/  STL.64 [R1+0x278], R8 ;  /* 0x0002780801007387 */ /* 0x0007e80000100a00 */
[----:B------:R-:W-:Y:S01]  /*39d0*/  R2UR UR44, R2 ;  /* 0x00000000022c72ca */ /* 0x000fe200000e0000 */
[C---:B------:R-:W-:Y:S02]  /*39e0*/  VIADD R2, R0.reuse, 0xe04 ;  /* 0x00000e0400027836 */ /* 0x040fe40000000000 */
[----:B------:R-:W-:-:S03]  /*39f0*/  VIADD R0, R0, 0xe06 ;  /* 0x00000e0600007836 */ /* 0x000fc60000000000 */
[----:B------:R-:W-:Y:S02]  /*3a00*/  R2UR UR40, R2 ;  /* 0x00000000022872ca */ /* 0x000fe400000e0000 */
[----:B------:R-:W-:Y:S01]  /*3a10*/  IADD3 R2, R6, 0x1c06, RZ ;  /* 0x00001c0606027810 */ /* 0x000fe20007ffe0ff */
[----:B---3--:R-:W3:Y:S01]  /*3a20*/  LDC R9, c[0x0][0x604] ;  /* 0x00018100ff097b82 */ /* 0x008ee20000000800 */
[----:B------:R-:W-:Y:S02]  /*3a30*/  WARPGROUP.DEPBAR.LE gsb0, 0x0 ;  /* 0x00008000000079c5 */ /* 0x000fe40000010000 */
[----:B------:R-:W-:-:S06]  /*3a40*/  WARPGROUP.ARRIVE ;  /* 0x00000000000079c5 */ /* 0x000fcc0000000000 */
[----:B------:R-:W-:Y:S01]  /*3a50*/  HGMMA.64x128x16.F32.BF16 R24, gdesc[UR4], R24, gsb0 ;  /* 0x01e00000041879f0 */ /* 0x000fe20008001818 */
[----:B------:R-:W-:Y:S01]  /*3a60*/  R2UR UR6, R5 ;  /* 0x00000000050672ca */ /* 0x000fe200000e0000 */
[----:B------:R-:W-:Y:S01]  /*3a70*/  UMOV UR7, 0x40000040 ;  /* 0x4000004000077882 */ /* 0x000fe20000000000 */
[----:B------:R-:W-:Y:S01]  /*3a80*/  UMOV UR4, UR56 ;  /* 0x0000003800047c82 */ /* 0x000fe20008000000 */
[----:B------:R-:W-:Y:S01]  /*3a90*/  UMOV UR5, UR57 ;  /* 0x0000003900057c82 */ /* 0x000fe20008000000 */
[----:B------:R-:W-:Y:S01]  /*3aa0*/  IADD3 R5, R6, 0x1806, RZ ;  /* 0x0000180606057810 */ /* 0x000fe20007ffe0ff */
        /* <DEDUP_REMOVED lines=31> */
[----:B------:R-:W-:Y:S02]  /*3ca0*/  WARPGROUP.DEPBAR.LE gsb0, 0x0 ;  /* 0x00008000000079c5 */ /* 0x000fe40000010000 */
[----:B------:R-:W-:-:S07]  /*3cb0*/  WARPGROUP.ARRIVE ;  /* 0x00000000000079c5 */ /* 0x000fce0000000000 */
[----:B------:R-:W-:Y:S01]  /*3cc0*/  HGMMA.64x128x16.F32.BF16 R24, gdesc[UR4], R24, gsb0 ;  /* 0x01e00000041879f0 */ /* 0x000fe20008001818 */
[----:B------:R-:W-:Y:S01]  /*3cd0*/  R2UR UR4, R0 ;  /* 0x00000000000472ca */ /* 0x000fe200000e0000 */
[----:B------:R-:W-:Y:S01]  /*3ce0*/  UMOV UR5, 0x40000040 ;  /* 0x4000004000057882 */ /* 0x000fe20000000000 */
[----:B------:R-:W-:Y:S01]  /*3cf0*/  R2UR UR6, R2 ;  /* 0x00000000020672ca */ /* 0x000fe200000e0000 */
[----:B------:R-:W-:Y:S01]  /*3d00*/  UMOV UR7, 0x40000040 ;  /* 0x4000004000077882 */ /* 0x000fe20000000000 */
[----:B------:R-:W-:Y:S02]  /*3d10*/  WARPGROUP.DEPBAR.LE gsb0, 0x0 ;  /* 0x00008000000079c5 */ /* 0x000fe40000010000 */
[----:B------:R-:W-:-:S09]  /*3d20*/  WARPGROUP.ARRIVE ;  /* 0x00000000000079c5 */ /* 0x000fd20000000000 */
[----:B------:R-:W-:Y:S03]  /*3d30*/  HGMMA.64x128x16.F32.BF16 R24, gdesc[UR4], R24, gsb0 ;  /* 0x01e00000041879f0 */ /* 0x000fe60008001818 */
[----:B------:R-:W-:Y:S02]  /*3d40*/  WARPGROUP.DEPBAR.LE gsb0, 0x0 ;  /* 0x00008000000079c5 */ /* 0x000fe40000010000 */
[----:B------:R-:W-:Y:S01]  /*3d50*/  FMNMX R5, R24, R25, !PT ;  /* 0x0000001918057209 */ /* 0x000fe20007800000 */
[----:B------:R-:W2:Y:S03]  /*3d60*/  SYNCS.PHASECHK.TRANS64.TRYWAIT P6, [R10+URZ+0x90008], R3 ;  /* 0x090008030a0075a7 */ /* 0x000ea600080c017f */
[----:B------:R-:W-:-:S04]  /*3d70*/  FMNMX R0, R28, R5, !PT ;  /* 0x000000051c007209 */ /* 0x000fc80007800000 */
[----:B------:R-:W-:-:S04]  /*3d80*/  FMNMX R5, R29, R0, !PT ;  /* 0x000000001d057209 */ /* 0x000fc80007800000 */
[----:B------:R-:W-:Y:S02]  /*3d90*/  FMNMX R0, R32, R5, !PT ;  /* 0x0000000520007209 */ /* 0x000fe40007800000 */
[----:B------:R-:W-:Y:S02]  /*3da0*/  FMNMX R5, R26, R27, !PT ;  /* 0x0000001b1a057209 */ /* 0x000fe40007800000 */
[----:B------:R-:W-:Y:S02]  /*3db0*/  FMNMX R7, R33, R0, !PT ;  /* 0x0000000021077209 */ /* 0x000fe40007800000 */
[----:B------:R-:W-:Y:S02]  /*3dc0*/  FMNMX R0, R30, R5, !PT ;  /* 0x000000051e007209 */ /* 0x000fe40007800000 */
[----:B------:R-:W-:Y:S02]  /*3dd0*/  FMNMX R2, R36, R7, !PT ;  /* 0x0000000724027209 */ /* 0x000fe40007800000 */
[----:B------:R-:W-:-:S02]  /*3de0*/  FMNMX R5, R31, R0, !PT ;  /* 0x000000001f057209 */ /* 0x000fc40007800000 */
        /* <DEDUP_REMOVED lines=49> */
[----:B------:R-:W-:-:S03]  /*4100*/  FMNMX R0, R82, R5, !PT ;  /* 0x0000000552007209 */ /* 0x000fc60007800000 */
[----:B------:R-:W4:Y:S01]  /*4110*/  SHFL.BFLY PT, R7, R2, 0x1, 0x1f ;  /* 0x0c201f0002077f89 */ /* 0x000f2200000e0000 */
[----:B------:R-:W-:-:S04]  /*4120*/  FMNMX R5, R83, R0, !PT ;  /* 0x0000000053057209 */ /* 0x000fc80007800000 */
[----:B------:R-:W-:-:S04]  /*4130*/  FMNMX R0, R86, R5, !PT ;  /* 0x0000000556007209 */ /* 0x000fc80007800000 */
[----:B------:R-:W-:-:S05]  /*4140*/  FMNMX R0, R87, R0, !PT ;  /* 0x0000000057007209 */ /* 0x000fca0007800000 */
[----:B------:R-:W5:Y:S01]  /*4150*/  SHFL.BFLY PT, R5, R0, 0x1, 0x1f ;  /* 0x0c201f0000057f89 */ /* 0x000f6200000e0000 */
[----:B----4-:R-:W-:-:S05]  /*4160*/  FMNMX R7, R2, R7, !PT ;  /* 0x0000000702077209 */ /* 0x010fca0007800000 */
[----:B------:R-:W4:Y:S01]  /*4170*/  SHFL.BFLY PT, R6, R7, 0x2, 0x1f ;  /* 0x0c401f0007067f89 */ /* 0x000f2200000e0000 */
[----:B-----5:R-:W-:-:S05]  /*4180*/  FMNMX R5, R0, R5, !PT ;  /* 0x0000000500057209 */ /* 0x020fca0007800000 */
[----:B------:R-:W5:Y:S01]  /*4190*/  SHFL.BFLY PT, R14, R5, 0x2, 0x1f ;  /* 0x0c401f00050e7f89 */ /* 0x000f6200000e0000 */
[----:B----4-:R-:W-:Y:S02]  /*41a0*/  FMNMX R15, R7, R6, !PT ;  /* 0x00000006070f7209 */ /* 0x010fe40007800000 */
[----:B------:R-:W4:Y:S02]  /*41b0*/  LDC R7, c[0x0][0x604] ;  /* 0x00018100ff077b82 */ /* 0x000f240000000800 */
[----:B------:R-:W-:-:S04]  /*41c0*/  FSETP.NEU.AND P1, PT, R15, -INF , PT ;  /* 0xff8000000f00780b */ /* 0x000fc80003f2d000 */
[----:B------:R-:W-:Y:S02]  /*41d0*/  FSEL R0, R15, RZ, P1 ;  /* 0x000000ff0f007208 */ /* 0x000fe40000800000 */
[----:B------:R-:W4:Y:S03]  /*41e0*/  LDC R6, c[0x0][0x604] ;  /* 0x00018100ff067b82 */ /* 0x000f260000000800 */
[----:B---3--:R-:W-:Y:S01]  /*41f0*/  FMUL R0, R0, R9 ;  /* 0x0000000900007220 */ /* 0x008fe20000400000 */
[----:B-----5:R-:W-:-:S03]  /*4200*/  FMNMX R14, R5, R14, !PT ;  /* 0x0000000e050e7209 */ /* 0x020fc60007800000 */
[--C-:B------:R-:W-:Y:S01]  /*4210*/  FFMA R19, R24, R19, -R0.reuse ;  /* 0x0000001318137223 */ /* 0x100fe20000000800 */
[--C-:B------:R-:W-:Y:S01]  /*4220*/  FFMA R17, R25, R17, -R0.reuse ;  /* 0x0000001119117223 */ /* 0x100fe20000000800 */
[----:B------:R-:W3:Y:S01]  /*4230*/  LDC R5, c[0x0][0x604] ;  /* 0x00018100ff057b82 */ /* 0x000ee20000000800 */
[----:B------:R-:W-:Y:S01]  /*4240*/  FSETP.NEU.AND P1, PT, R14, -INF , PT ;  /* 0xff8000000e00780b */ /* 0x000fe20003f2d000 */
[--C-:B------:R-:W-:Y:S01]  /*4250*/  FFMA R18, R28, R11, -R0.reuse ;  /* 0x0000000b1c127223 */ /* 0x100fe20000000800 */
[----:B------:R-:W-:Y:S01]  /*4260*/  FSETP.GEU.AND P4, PT, R19, -126, PT ;  /* 0xc2fc00001300780b */ /* 0x000fe20003f8e000 */
[----:B-1----:R-:W-:Y:S01]  /*4270*/  FFMA R16, R29, R16, -R0 ;  /* 0x000000101d107223 */ /* 0x002fe20000000800 */
[----:B------:R-:W-:Y:S02]  /*4280*/  FSETP.GEU.AND P5, PT, R17, -126, PT ;  /* 0xc2fc00001100780b */ /* 0x000fe40003fae000 */
[----:B------:R-:W-:Y:S01]  /*4290*/  FSEL R2, R14, RZ, P1 ;  /* 0x000000ff0e027208 */ /* 0x000fe20000800000 */
[----:B------:R-:W1:Y:S01]  /*42a0*/  LDC R9, c[0x0][0x604] ;  /* 0x00018100ff097b82 */ /* 0x000e620000000800 */
[----:B------:R-:W-:-:S02]  /*42b0*/  FSETP.GEU.AND P3, PT, R18, -126, PT ;  /* 0xc2fc00001200780b */ /* 0x000fc40003f6e000 */
[----:B------:R-:W-:Y:S01]  /*42c0*/  FSETP.GEU.AND P1, PT, R16, -126, PT ;  /* 0xc2fc00001000780b */ /* 0x000fe20003f2e000 */
[----:B--2---:R-:W-:Y:S01]  /*42d0*/  FMUL R2, R2, R13 ;  /* 0x0000000d02027220 */ /* 0x004fe20000400000 */
[----:B------:R-:W-:-:S03]  /*42e0*/  P2R R8, PR, RZ, 0x8 ;  /* 0x00000008ff087803 */ /* 0x000fc60000000000 */
[----:B------:R-:W-:Y:S01]  /*42f0*/  @!P4 FMUL R19, R19, 0.5 ;  /* 0x3f0000001313c820 */ /* 0x000fe20000400000 */
[--C-:B----4-:R-:W-:Y:S01]  /*4300*/  FFMA R20, R26, R7, -R2.reuse ;  /* 0x000000071a147223 */ /* 0x110fe20000000802 */
[----:B------:R-:W-:Y:S01]  /*4310*/  @!P5 FMUL R17, R17, 0.5 ;  /* 0x3f0000001111d820 */ /* 0x000fe20000400000 */
[----:B------:R-:W-:-:S03]  /*4320*/  FFMA R31, R31, R6, -R2 ;  /* 0x000000061f1f7223 */ /* 0x000fc60000000802 */
[----:B------:R-:W2:Y:S01]  /*4330*/  MUFU.EX2 R19, R19 ;  /* 0x0000001300137308 */ /* 0x000ea20000000800 */
[----:B------:R-:W-:Y:S01]  /*4340*/  FSETP.GEU.AND P2, PT, R20, -126, PT ;  /* 0xc2fc00001400780b */ /* 0x000fe20003f4e000 */
[----:B---3--:R-:W-:Y:S01]  /*4350*/  FFMA R27, R27, R5, -R2 ;  /* 0x000000051b1b7223 */ /* 0x008fe20000000802 */
[----:B------:R-:W-:Y:S01]  /*4360*/  @!P3 FMUL R18, R18, 0.5 ;  /* 0x3f0000001212b820 */ /* 0x000fe20000400000 */
[----:B------:R-:W-:-:S03]  /*4370*/  @!P1 FMUL R16, R16, 0.5 ;  /* 0x3f00000010109820 */ /* 0x000fc60000400000 */
[----:B------:R-:W-:Y:S01]  /*4380*/  FSETP.GEU.AND P3, PT, R27, -126, PT ;  /* 0xc2fc00001b00780b */ /* 0x000fe20003f6e000 */
[----:B------:R-:W3:Y:S01]  /*4390*/  MUFU.EX2 R17, R17 ;  /* 0x0000001100117308 */ /* 0x000ee20000000800 */
[----:B-1----:R-:W-:-:S05]  /*43a0*/  FFMA R30, R30, R9, -R2 ;  /* 0x000000091e1e7223 */ /* 0x002fca0000000802 */
[----:B------:R-:W-:Y:S02]  /*43b0*/  @!P2 FMUL R20, R20, 0.5 ;  /* 0x3f0000001414a820 */ /* 0x000fe40000400000 */
[----:B------:R-:W1:Y:S01]  /*43c0*/  MUFU.EX2 R18, R18 ;  /* 0x0000001200127308 */ /* 0x000e620000000800 */
[----:B--2---:R-:W-:Y:S01]  /*43d0*/  @!P4 FMUL R19, R19, R19 ;  /* 0x000000131313c220 */ /* 0x004fe20000400000 */
[----:B------:R-:W-:Y:S02]  /*43e0*/  FSETP.GEU.AND P4, PT, R30, -126, PT ;  /* 0xc2fc00001e00780b */ /* 0x000fe40003f8e000 */
[----:B------:R-:W-:-:S04]  /*43f0*/  @!P3 FMUL R27, R27, 0.5 ;  /* 0x3f0000001b1bb820 */ /* 0x000fc80000400000 */
[----:B------:R-:W2:Y:S01]  /*4400*/  MUFU.EX2 R16, R16 ;  /* 0x0000001000107308 */ /* 0x000ea20000000800 */
[----:B---3--:R-:W-:Y:S01]  /*4410*/  @!P5 FMUL R17, R17, R17 ;  /* 0x000000111111d220 */ /* 0x008fe20000400000 */
[----:B------:R-:W-:-:S05]  /*4420*/  FSETP.GEU.AND P5, PT, R31, -126, PT ;  /* 0xc2fc00001f00780b */ /* 0x000fca0003fae000 */
[----:B------:R-:W-:Y:S01]  /*4430*/  @!P4 FMUL R30, R30, 0.5 ;  /* 0x3f0000001e1ec820 */ /* 0x000fe20000400000 */
[----:B------:R-:W3:Y:S07]  /*4440*/  MUFU.EX2 R20, R20 ;  /* 0x0000001400147308 */ /* 0x000eee0000000800 */
[----:B------:R-:W-:Y:S01]  /*4450*/  @!P5 FMUL R31, R31, 0.5 ;  /* 0x3f0000001f1fd820 */ /* 0x000fe20000400000 */
[----:B------:R4:W1:Y:S08]  /*4460*/  MUFU.EX2 R197, R27 ;  /* 0x0000001b00c57308 */ /* 0x0008700000000800 */
[----:B------:R4:W1:Y:S08]  /*4470*/  MUFU.EX2 R196, R30 ;  /* 0x0000001e00c47308 */ /* 0x0008700000000800 */
[----:B------:R4:W1:Y:S01]  /*4480*/  MUFU.EX2 R195, R31 ;  /* 0x0000001f00c37308 */ /* 0x0008620000000800 */
[----:B--23--:R-:W-:Y:S05]  /*4490*/  @!P6 BRA `(.L_x_23) ;  /* 0x00000234002ce947 */ /* 0x00cfea0003800000 */
.L_x_94:
[----:B------:R-:W-:Y:S01]  /*44a0*/  STL.64 [R1+0x1268], R86 ;  /* 0x0012685601007387 */ /* 0x000fe20000100a00 */
[----:B------:R-:W-:Y:S01]  /*44b0*/  ISETP.NE.AND P6, PT, R8, RZ, PT ;  /* 0x000000ff0800720c */ /* 0x000fe20003fc5270 */
[----:B------:R-:W-:Y:S01]  /*44c0*/  @!P1 FMUL R16, R16, R16 ;  /* 0x0000001010109220 */ /* 0x000fe20000400000 */
[----:B----4-:R-:W-:Y:S01]  /*44d0*/  LOP3.LUT R31, R4, 0x4000000, RZ, 0xfc, !PT ;  /* 0x04000000041f7812 */ /* 0x010fe200078efcff */
[----:B------:R-:W-:Y:S01]  /*44e0*/  STL.64 [R1+0x1260], R84 ;  /* 0x0012605401007387 */ /* 0x000fe20000100a00 */
[----:B------:R-:W-:Y:S01]  /*44f0*/  @!P2 FMUL R20, R20, R20 ;  /* 0x000000141414a220 */ /* 0x000fe20000400000 */
[----:B-1----:R-:W-:Y:S01]  /*4500*/  @!P3 FMUL R197, R197, R197 ;  /* 0x000000c5c5c5b220 */ /* 0x002fe20000400000 */
[----:B------:R-:W-:Y:S01]  /*4510*/  @!P4 FMUL R196, R196, R196 ;  /* 0x000000c4c4c4c220 */ /* 0x000fe20000400000 */
[----:B------:R-:W-:Y:S01]  /*4520*/  STL.64 [R1+0x1258], R82 ;  /* 0x0012585201007387 */ /* 0x000fe20000100a00 */
[----:B--2---:R-:W-:Y:S02]  /*4530*/  VIADD R3, R31, 0x2000 ;  /* 0x000020001f037836 */ /* 0x004fe40000000000 */
[----:B------:R-:W-:Y:S01]  /*4540*/  @!P5 FMUL R195, R195, R195 ;  /* 0x000000c3c3c3d220 */ /* 0x000fe20000400000 */
[----:B------:R-:W-:Y:S01]  /*4550*/  F2FP.BF16.F32.PACK_AB R180, R17, R19 ;  /* 0x0000001311b4723e */ /* 0x000fe200000010ff */
[----:B------:R-:W-:Y:S01]  /*4560*/  STL.64 [R1+0x1250], R80 ;  /* 0x0012505001007387 */ /* 0x000fe20000100a00 */
[----:B------:R-:W-:Y:S01]  /*4570*/  F2FP.BF16.F32.PACK_AB R181, R197, R20 ;  /* 0x00000014c5b5723e */ /* 0x000fe200000010ff */
[----:B------:R-:W-:Y:S01]  /*4580*/  @!P6 FMUL R18, R18, R18 ;  /* 0x000000121212e220 */ /* 0x000fe20000400000 */
[----:B------:R-:W-:Y:S01]  /*4590*/  R2UR UR6, R3 ;  /* 0x00000000030672ca */ /* 0x000fe200000e0000 */
[----:B------:R-:W-:Y:S01]  /*45a0*/  STL.64 [R1+0x1248], R78 ;  /* 0x0012484e01007387 */ /* 0x000fe20000100a00 */
[----:B------:R-:W-:Y:S01]  /*45b0*/  F2FP.BF16.F32.PACK_AB R183, R195, R196 ;  /* 0x000000c4c3b7723e */ /* 0x000fe200000010ff */
[----:B------:R-:W-:Y:S01]  /*45c0*/  UMOV UR7, 0x40000040 ;  /* 0x4000004000077882 */ /* 0x000fe20000000000 */
[----:B------:R-:W-:Y:S01]  /*45d0*/  F2FP.BF16.F32.PACK_AB R182, R16, R18 ;  /* 0x0000001210b6723e */ /* 0x000fe200000010ff */
[----:B------:R-:W-:Y:S01]  /*45e0*/  STL.64 [R1+0x1240], R76 ;  /* 0x0012404c01007387 */ /* 0x000fe20000100a00 */
[----:B------:R-:W1:Y:S03]  /*45f0*/  LDC R5, c[0x0][0x604] ;  /* 0x00018100ff057b82 */ /* 0x000e660000000800 */
[----:B------:R-:W-:Y:S04]  /*4600*/  STL.64 [R1+0x1238], R74 ;  /* 0x0012384a01007387 */ /* 0x000fe80000100a00 */
[----:B------:R-:W-:Y:S01]  /*4610*/  STL.64 [R1+0x1230], R72 ;  /* 0x0012304801007387 */ /* 0x000fe20000100a00 */
[----:B------:R-:W2:Y:S03]  /*4620*/  LDC R3, c[0x0][0x604] ;  /* 0x00018100ff037b82 */ /* 0x000ea60000000800 */
[----:B------:R-:W-:Y:S04]  /*4630*/  STL.64 [R1+0x1228], R70 ;  /* 0x0012284601007387 */ /* 0x000fe80000100a00 */
[----:B------:R-:W-:Y:S01]  /*4640*/  STL.64 [R1+0x1220], R68 ;  /* 0x0012204401007387 */ /* 0x000fe20000100a00 */
[----:B------:R-:W3:Y:S03]  /*4650*/  LDC R6, c[0x0][0x604] ;  /* 0x00018100ff067b82 */ /* 0x000ee60000000800 */
[----:B------:R-:W-:Y:S04]  /*4660*/  STL.64 [R1+0x1218], R66 ;  /* 0x0012184201007387 */ /* 0x000fe80000100a00 */
[----:B------:R-:W-:Y:S01]  /*4670*/  STL.64 [R1+0x1210], R64 ;  /* 0x0012104001007387 */ /* 0x000fe20000100a00 */
[----:B------:R-:W4:Y:S03]  /*4680*/  LDC R4, c[0x0][0x604] ;  /* 0x00018100ff047b82 */ /* 0x000f260000000800 */
[----:B------:R-:W-:Y:S04]  /*4690*/  STL.64 [R1+0x1208], R62 ;  /* 0x0012083e01007387 */ /* 0x000fe80000100a00 */
[----:B------:R-:W-:Y:S01]  /*46a0*/  STL.64 [R1+0x1200], R60 ;  /* 0x0012003c01007387 */ /* 0x000fe20000100a00 */
[----:B------:R-:W1:Y:S03]  /*46b0*/  LDC R13, c[0x0][0x604] ;  /* 0x00018100ff0d7b82 */ /* 0x000e660000000800 */
[----:B------:R-:W-:Y:S04]  /*46c0*/  STL.64 [R1+0x11f8], R58 ;  /* 0x0011f83a01007387 */ /* 0x000fe80000100a00 */
[----:B------:R-:W-:Y:S01]  /*46d0*/  STL.64 [R1+0x11f0], R56 ;  /* 0x0011f03801007387 */ /* 0x000fe20000100a00 */
[----:B------:R-:W3:Y:S03]  /*46e0*/  LDC R7, c[0x0][0x604] ;  /* 0x00018100ff077b82 */ /* 0x000ee60000000800 */
        /* <DEDUP_REMOVED lines=11> */
[----:B------:R-:W1:Y:S03]  /*47a0*/  LDC R10, c[0x0][0x604] ;  /* 0x00018100ff0a7b82 */ /* 0x000e660000000800 */
[----:B------:R-:W-:Y:S04]  /*47b0*/  STL.64 [R1+0x11a8], R38 ;  /* 0x0011a82601007387 */ /* 0x000fe80000100a00 */
[----:B------:R2:W-:Y:S01]  /*47c0*/  STL.64 [R1+0x11a0], R36 ;  /* 0x0011a02401007387 */ /* 0x0005e20000100a00 */
[----:B------:R-:W3:Y:S03]  /*47d0*/  LDC R21, c[0x0][0x604] ;  /* 0x00018100ff157b82 */ /* 0x000ee60000000800 */
[----:B------:R-:W-:Y:S04]  /*47e0*/  STL [R1+0x540], R222 ;  /* 0x000540de01007387 */ /* 0x000fe80000100800 */
[----:B------:R-:W-:Y:S01]  /*47f0*/  STL [R1+0x53c], R219 ;  /* 0x00053cdb01007387 */ /* 0x000fe20000100800 */
[----:B------:R-:W1:Y:S01]  /*4800*/  LDC R8, c[0x0][0x604] ;  /* 0x00018100ff087b82 */ /* 0x000e620000000800 */
[----:B--2---:R-:W-:-:S02]  /*4810*/  WARPGROUP.ARRIVE ;  /* 0x00000000000079c5 */ /* 0x004fc40000000000 */
[----:B------:R-:W-:Y:S04]  /*4820*/  STL [R1+0x538], R218 ;  /* 0x000538da01007387 */ /* 0x000fe80000100800 */
[----:B------:R-:W-:Y:S01]  /*4830*/  STL [R1+0x534], R216 ;  /* 0x000534d801007387 */ /* 0x000fe20000100800 */
[----:B------:R-:W-:Y:S01]  /*4840*/  HGMMA.64x256x16.F32.BF16 R36, R180, gdesc[UR4].tnspB, RZ, !UPT, gsb0 ;  /* 0x43e00004b4247df0 */ /* 0x000fe2000c0018ff */
[----:B------:R-:W2:Y:S02]  /*4850*/  LDC R23, c[0x0][0x604] ;  /* 0x00018100ff177b82 */ /* 0x000ea40000000800 */
[----:B------:R-:W-:Y:S04]  /*4860*/  STL [R1+0x530], R198 ;  /* 0x000530c601007387 */ /* 0x000fe80000100800 */
[----:B------:R-:W-:Y:S02]  /*4870*/  STL [R1+0x52c], R15 ;  /* 0x00052c0f01007387 */ /* 0x000fe40000100800 */
[----:B------:R-:W3:Y:S02]  /*4880*/  LDC R24, c[0x0][0x604] ;  /* 0x00018100ff187b82 */ /* 0x000ee40000000800 */
[----:B------:R-:W-:Y:S04]  /*4890*/  STL [R1+0x528], R14 ;  /* 0x0005280e01007387 */ /* 0x000fe80000100800 */
[----:B------:R-:W-:Y:S02]  /*48a0*/  STL [R1+0x318], R31 ;  /* 0x0003181f01007387 */ /* 0x000fe40000100800 */
[----:B------:R-:W1:Y:S02]  /*48b0*/  LDC R22, c[0x0][0x604] ;  /* 0x00018100ff167b82 */ /* 0x000e640000000800 */
[----:B------:R-:W-:Y:S04]  /*48c0*/  STL [R1+0x544], R197 ;  /* 0x000544c501007387 */ /* 0x000fe80000100800 */
[----:B------:R-:W-:Y:S02]  /*48d0*/  STL [R1+0x54c], R196 ;  /* 0x00054cc401007387 */ /* 0x000fe40000100800 */
[----:B------:R-:W2:Y:S02]  /*48e0*/  LDC R28, c[0x0][0x604] ;  /* 0x00018100ff1c7b82 */ /* 0x000ea40000000800 */
[----:B------:R2:W-:Y:S06]  /*48f0*/  STL [R1+0x548], R195 ;  /* 0x000548c301007387 */ /* 0x0005ec0000100800 */
[----:B------:R-:W3:Y:S08]  /*4900*/  LDC R29, c[0x0][0x604] ;  /* 0x00018100ff1d7b82 */ /* 0x000ef00000000800 */
        /* <DEDUP_REMOVED lines=8> */
[----:B------:R-:W1:Y:S08]  /*4990*/  LDC R190, c[0x0][0x604] ;  /* 0x00018100ffbe7b82 */ /* 0x000e700000000800 */
[----:B------:R-:W3:Y:S01]  /*49a0*/  LDC R189, c[0x0][0x604] ;  /* 0x00018100ffbd7b82 */ /* 0x000ee20000000800 */
[----:B------:R-:W-:-:S02]  /*49b0*/  WARPGROUP.DEPBAR.LE gsb0, 0x0 ;  /* 0x00008000000079c5 */ /* 0x000fc40000010000 */
[----:B------:R-:W-:Y:S01]  /*49c0*/  STL.64 [R1], R36 ;  /* 0x0000002401007387 */ /* 0x000fe20000100a00 */
[--C-:B------:R-:W-:Y:S01]  /*49d0*/  FFMA R32, R32, R3, -R0.reuse ;  /* 0x0000000320207223 */ /* 0x100fe20000000800 */
[----:B----4-:R-:W-:-:S03]  /*49e0*/  FFMA R33, R33, R4, -R0 ;  /* 0x0000000421217223 */ /* 0x010fc60000000800 */
[----:B------:R-:W4:Y:S01]  /*49f0*/  LDC R3, c[0x0][0x604] ;  /* 0x00018100ff037b82 */ /* 0x000f220000000800 */
[----:B------:R-:W-:Y:S01]  /*4a00*/  STL.64 [R1+0x8], R38 ;  /* 0x0000082601007387 */ /* 0x000fe20000100a00 */
[----:B------:R-:W-:Y:S02]  /*4a10*/  IMAD.MOV.U32 R179, RZ, RZ, R160 ;  /* 0x000000ffffb37224 */ /* 0x000fe400078e00a0 */
[----:B--2---:R-:W-:Y:S01]  /*4a20*/  FFMA R34, R34, R28, -R2 ;  /* 0x0000001c22227223 */ /* 0x004fe20000000802 */
[----:B------:R-:W-:Y:S01]  /*4a30*/  IMAD.MOV.U32 R195, RZ, RZ, R158 ;  /* 0x000000ffffc37224 */ /* 0x000fe200078e009e */
[----:B------:R-:W-:Y:S01]  /*4a40*/  STL.64 [R1+0x10], R40 ;  /* 0x0000102801007387 */ /* 0x000fe20000100a00 */
[C---:B------:R-:W-:Y:S01]  /*4a50*/  FSETP.GEU.AND P6, PT, R32.reuse, -126, PT ;  /* 0xc2fc00002000780b */ /* 0x040fe20003fce000 */
[----:B------:R-:W-:Y:S01]  /*4a60*/  IMAD.MOV.U32 R201, RZ, RZ, R152 ;  /* 0x000000ffffc97224 */ /* 0x000fe200078e0098 */
[C---:B------:R-:W-:Y:S01]  /*4a70*/  FSETP.GEU.AND P5, PT, R33.reuse, -126, PT ;  /* 0xc2fc00002100780b */ /* 0x040fe20003fae000 */
[----:B------:R-:W-:Y:S01]  /*4a80*/  STL.64 [R1+0x18], R42 ;  /* 0x0000182a01007387 */ /* 0x000fe20000100a00 */
[----:B------:R-:W2:Y:S01]  /*4a90*/  LDC R4, c[0x0][0x604] ;  /* 0x00018100ff047b82 */ /* 0x000ea20000000800 */
[----:B------:R-:W-:Y:S01]  /*4aa0*/  IMAD.MOV.U32 R197, RZ, RZ, R156 ;  /* 0x000000ffffc57224 */ /* 0x000fe200078e009c */
[----:B------:R-:W-:Y:S01]  /*4ab0*/  MOV R200, R153 ;  /* 0x0000009900c87202 */ /* 0x000fe20000000f00 */
[----:B------:R-:W-:Y:S01]  /*4ac0*/  STL.64 [R1+0x20], R44 ;  /* 0x0000202c01007387 */ /* 0x000fe20000100a00 */
[----:B------:R-:W-:Y:S01]  /*4ad0*/  IMAD.MOV.U32 R198, RZ, RZ, R154 ;  /* 0x000000ffffc67224 */ /* 0x000fe200078e009a */
[----:B------:R-:W-:Y:S01]  /*4ae0*/  MOV R167, R155 ;  /* 0x0000009b00a77202 */ /* 0x000fe20000000f00 */
[----:B------:R-:W-:Y:S01]  /*4af0*/  IMAD.MOV.U32 R15, RZ, RZ, R162 ;  /* 0x000000ffff0f7224 */ /* 0x000fe200078e00a2 */
[----:B------:R-:W-:Y:S01]  /*4b00*/  STL.64 [R1+0x28], R46 ;  /* 0x0000282e01007387 */ /* 0x000fe20000100a00 */
[----:B------:R-:W4:Y:S01]  /*4b10*/  LDC R28, c[0x0][0x604] ;  /* 0x00018100ff1c7b82 */ /* 0x000f220000000800 */
[----:B------:R-:W-:Y:S01]  /*4b20*/  MOV R196, R157 ;  /* 0x0000009d00c47202 */ /* 0x000fe20000000f00 */
[----:B------:R-:W-:Y:S01]  /*4b30*/  IMAD.MOV.U32 R251, RZ, RZ, R102 ;  /* 0x000000fffffb7224 */ /* 0x000fe200078e0066 */
[----:B------:R-:W-:Y:S01]  /*4b40*/  STL.64 [R1+0x30], R48 ;  /* 0x0000303001007387 */ /* 0x000fe20000100a00 */
[----:B------:R-:W-:Y:S01]  /*4b50*/  MOV R171, R159 ;  /* 0x0000009f00ab7202 */ /* 0x000fe20000000f00 */
[----:B------:R-:W-:Y:S01]  /*4b60*/  IMAD.MOV.U32 R249, RZ, RZ, R104 ;  /* 0x000000fffff97224 */ /* 0x000fe200078e0068 */
[----:B------:R-:W-:Y:S01]  /*4b70*/  MOV R175, R161 ;  /* 0x000000a100af7202 */ /* 0x000fe20000000f00 */
[----:B------:R-:W-:Y:S01]  /*4b80*/  STL.64 [R1+0x38], R50 ;  /* 0x0000383201007387 */ /* 0x000fe20000100a00 */
[----:B------:R-:W-:Y:S01]  /*4b90*/  @!P6 FMUL R32, R32, 0.5 ;  /* 0x3f0000002020e820 */ /* 0x000fe20000400000 */
[----:B------:R-:W-:Y:S01]  /*4ba0*/  @!P5 FMUL R33, R33, 0.5 ;  /* 0x3f0000002121d820 */ /* 0x000fe20000400000 */
[----:B------:R-:W-:Y:S01]  /*4bb0*/  MOV R14, R163 ;  /* 0x000000a3000e7202 */ /* 0x000fe20000000f00 */
[----:B------:R-:W-:Y:S01]  /*4bc0*/  STL.64 [R1+0x40], R52 ;  /* 0x0000403401007387 */ /* 0x000fe20000100a00 */
[----:B------:R-:W2:Y:S01]  /*4bd0*/  LDC R155, c[0x0][0x604] ;  /* 0x00018100ff9b7b82 */ /* 0x000ea20000000800 */
[----:B------:R-:W-:Y:S01]  /*4be0*/  MOV R252, R101 ;  /* 0x0000006500fc7202 */ /* 0x000fe20000000f00 */
[----:B------:R-:W-:Y:S01]  /*4bf0*/  IMAD.MOV.U32 R247, RZ, RZ, R106 ;  /* 0x000000fffff77224 */ /* 0x000fe200078e006a */
[----:B------:R-:W-:Y:S01]  /*4c00*/  STL.64 [R1+0x48], R54 ;  /* 0x0000483601007387 */ /* 0x000fe20000100a00 */
[----:B------:R-:W-:Y:S01]  /*4c10*/  MOV R250, R103 ;  /* 0x0000006700fa7202 */ /* 0x000fe20000000f00 */
[----:B------:R-:W-:Y:S01]  /*4c20*/  IMAD.MOV.U32 R245, RZ, RZ, R108 ;  /* 0x000000fffff57224 */ /* 0x000fe200078e006c */
[----:B------:R-:W-:Y:S01]  /*4c30*/  MOV R248, R105 ;  /* 0x0000006900f87202 */ /* 0x000fe20000000f00 */
[----:B------:R-:W-:Y:S01]  /*4c40*/  STL.64 [R1+0x50], R56 ;  /* 0x0000503801007387 */ /* 0x000fe20000100a00 */
[----:B------:R-:W1:Y:S01]  /*4c50*/  MUFU.EX2 R32, R32 ;  /* 0x0000002000207308 */ /* 0x000e620000000800 */
[----:B------:R-:W2:Y:S01]  /*4c60*/  LDC R153, c[0x0][0x604] ;  /* 0x00018100ff997b82 */ /* 0x000ea20000000800 */
[----:B------:R-:W-:Y:S01]  /*4c70*/  MOV R246, R107 ;  /* 0x0000006b00f67202 */ /* 0x000fe20000000f00 */
[----:B------:R-:W-:Y:S01]  /*4c80*/  STL.64 [R1+0x58], R58 ;  /* 0x0000583a01007387 */ /* 0x000fe20000100a00 */
[----:B------:R-:W-:Y:S01]  /*4c90*/  MOV R244, R109 ;  /* 0x0000006d00f47202 */ /* 0x000fe20000000f00 */
[----:B------:R-:W-:Y:S01]  /*4ca0*/  IMAD.MOV.U32 R243, RZ, RZ, R110 ;  /* 0x000000fffff37224 */ /* 0x000fe200078e006e */
[----:B------:R-:W-:Y:S01]  /*4cb0*/  MOV R242, R111 ;  /* 0x0000006f00f27202 */ /* 0x000fe20000000f00 */
[----:B------:R-:W-:Y:S01]  /*4cc0*/  STL.64 [R1+0x60], R60 ;  /* 0x0000603c01007387 */ /* 0x000fe20000100a00 */
[----:B------:R-:W3:Y:S01]  /*4cd0*/  MUFU.EX2 R176, R33 ;  /* 0x0000002100b07308 */ /* 0x000ee20000000800 */
[----:B------:R-:W2:Y:S01]  /*4ce0*/  LDC R161, c[0x0][0x604] ;  /* 0x00018100ffa17b82 */ /* 0x000ea20000000800 */
[----:B------:R-:W-:Y:S01]  /*4cf0*/  IMAD.MOV.U32 R241, RZ, RZ, R112 ;  /* 0x000000fffff17224 */ /* 0x000fe200078e0070 */
[----:B------:R-:W-:Y:S01]  /*4d00*/  STL.64 [R1+0x68], R62 ;  /* 0x0000683e01007387 */ /* 0x000fe20000100a00 */
[----:B------:R-:W-:Y:S01]  /*4d10*/  MOV R240, R113 ;  /* 0x0000007100f07202 */ /* 0x000fe20000000f00 */
[----:B------:R-:W-:Y:S01]  /*4d20*/  IMAD.MOV.U32 R239, RZ, RZ, R114 ;  /* 0x000000ffffef7224 */ /* 0x000fe200078e0072 */
[----:B------:R-:W-:Y:S01]  /*4d30*/  MOV R238, R115 ;  /* 0x0000007300ee7202 */ /* 0x000fe20000000f00 */
[----:B------:R-:W-:Y:S01]  /*4d40*/  STL.64 [R1+0x70], R64 ;  /* 0x0000704001007387 */ /* 0x000fe20000100a00 */
[----:B------:R-:W-:Y:S01]  /*4d50*/  IMAD.MOV.U32 R237, RZ, RZ, R116 ;  /* 0x000000ffffed7224 */ /* 0x000fe200078e0074 */
[----:B------:R-:W4:Y:S01]  /*4d60*/  LDC R159, c[0x0][0x604] ;  /* 0x00018100ff9f7b82 */ /* 0x000f220000000800 */
[----:B------:R-:W-:Y:S01]  /*4d70*/  MOV R236, R117 ;  /* 0x0000007500ec7202 */ /* 0x000fe20000000f00 */
[----:B------:R-:W-:Y:S01]  /*4d80*/  STL.64 [R1+0x78], R66 ;  /* 0x0000784201007387 */ /* 0x000fe20000100a00 */
[----:B------:R-:W-:Y:S01]  /*4d90*/  IMAD.MOV.U32 R235, RZ, RZ, R118 ;  /* 0x000000ffffeb7224 */ /* 0x000fe200078e0076 */
[----:B------:R-:W-:Y:S01]  /*4da0*/  MOV R234, R119 ;  /* 0x0000007700ea7202 */ /* 0x000fe20000000f00 */
[----:B------:R-:W-:Y:S01]  /*4db0*/  IMAD.MOV.U32 R233, RZ, RZ, R120 ;  /* 0x000000ffffe97224 */ /* 0x000fe200078e0078 */
[----:B------:R-:W-:Y:S01]  /*4dc0*/  STL.64 [R1+0x80], R68 ;  /* 0x0000804401007387 */ /* 0x000fe20000100a00 */
[----:B------:R-:W-:Y:S01]  /*4dd0*/  MOV R232, R121 ;  /* 0x0000007900e87202 */ /* 0x000fe20000000f00 */
        /* <DEDUP_REMOVED lines=16> */
[----:B------:R-:W-:Y:S01]  /*4ee0*/  IMAD.MOV.U32 R221, RZ, RZ, R132 ;  /* 0x000000ffffdd7224 */ /* 0x000fe200078e0084 */
        /* <DEDUP_REMOVED lines=17> */
[----:B------:R1:W-:Y:S01]  /*5000*/  STL.64 [R1+0xc8], R86 ;  /* 0x0000c85601007387 */ /* 0x0003e20000100a00 */
[----:B------:R-:W-:Y:S01]  /*5010*/  IMAD.MOV.U32 R207, RZ, RZ, R146 ;  /* 0x000000ffffcf7224 */ /* 0x000fe200078e0092 */
[----:B------:R-:W-:Y:S01]  /*5020*/  MOV R206, R147 ;  /* 0x0000009300ce7202 */ /* 0x000fe20000000f00 */
[----:B------:R-:W-:Y:S01]  /*5030*/  IMAD.MOV.U32 R205, RZ, RZ, R148 ;  /* 0x000000ffffcd7224 */ /* 0x000fe200078e0094 */
[----:B------:R-:W-:Y:S01]  /*5040*/  STL.64 [R1+0xd0], R88 ;  /* 0x0000d05801007387 */ /* 0x000fe20000100a00 */
[----:B------:R-:W-:Y:S01]  /*5050*/  MOV R204, R149 ;  /* 0x0000009500cc7202 */ /* 0x000fe20000000f00 */
[----:B------:R-:W-:Y:S01]  /*5060*/  IMAD.MOV.U32 R203, RZ, RZ, R150 ;  /* 0x000000ffffcb7224 */ /* 0x000fe200078e0096 */
[----:B------:R-:W-:Y:S01]  /*5070*/  MOV R202, R151 ;  /* 0x0000009700ca7202 */ /* 0x000fe20000000f00 */
[----:B------:R-:W-:Y:S04]  /*5080*/  STL.64 [R1+0xd8], R90 ;  /* 0x0000d85a01007387 */ /* 0x000fe80000100a00 */
[----:B------:R-:W-:Y:S04]  /*5090*/  STL.64 [R1+0xe0], R92 ;  /* 0x0000e05c01007387 */ /* 0x000fe80000100a00 */
[----:B------:R-:W-:Y:S04]  /*50a0*/  STL.64 [R1+0xe8], R94 ;  /* 0x0000e85e01007387 */ /* 0x000fe80000100a00 */
[----:B------:R-:W-:Y:S04]  /*50b0*/  STL.64 [R1+0xf0], R96 ;  /* 0x0000f06001007387 */ /* 0x000fe80000100a00 */
[----:B------:R-:W-:Y:S04]  /*50c0*/  STL.64 [R1+0xf8], R98 ;  /* 0x0000f86201007387 */ /* 0x000fe80000100a00 */
[----:B------:R-:W-:Y:S04]  /*50d0*/  STL [R1+0x100], R100 ;  /* 0x0001006401007387 */ /* 0x000fe80000100800 */
[----:B-1----:R-:W2:Y:S04]  /*50e0*/  LDL.LU.64 R86, [R1+0x1268] ;  /* 0x0012680001567983 */ /* 0x002ea80000300a00 */
[----:B------:R-:W4:Y:S04]  /*50f0*/  LDL.LU.64 R84, [R1+0x1260] ;  /* 0x0012600001547983 */ /* 0x000f280000300a00 */
        /* <DEDUP_REMOVED lines=23> */
[----:B------:R-:W4:Y:S01]  /*5270*/  LDL.LU.64 R36, [R1+0x11a0] ;  /* 0x0011a00001247983 */ /* 0x000f220000300a00 */
[----:B------:R-:W-:Y:S01]  /*5280*/  @!P6 FMUL R32, R32, R32 ;  /* 0x000000202020e220 */ /* 0x000fe20000400000 */
[----:B---3--:R-:W-:Y:S01]  /*5290*/  @!P5 FMUL R176, R176, R176 ;  /* 0x000000b0b0b0d220 */ /* 0x008fe20000400000 */
[----:B------:R-:W-:Y:S01]  /*52a0*/  UMOV UR23, 0x40000040 ;  /* 0x4000004000177882 */ /* 0x000fe20000000000 */
[--C-:B--2---:R-:W-:Y:S01]  /*52b0*/  FFMA R190, R86, R190, -R2.reuse ;  /* 0x000000be56be7223 */ /* 0x104fe20000000802 */
[----:B------:R-:W-:Y:S01]  /*52c0*/  FFMA R189, R87, R189, -R2 ;  /* 0x000000bd57bd7223 */ /* 0x000fe20000000802 */
[----:B----4-:R-:W-:Y:S01]  /*52d0*/  FFMA R84, R84, R22, -R0 ;  /* 0x0000001654547223 */ /* 0x010fe20000000800 */
[----:B------:R-:W-:Y:S01]  /*52e0*/  FFMA R191, R83, R191, -R2 ;  /* 0x000000bf53bf7223 */ /* 0x000fe20000000802 */
[--C-:B------:R-:W-:Y:S01]  /*52f0*/  FFMA R80, R80, R8, -R0.reuse ;  /* 0x0000000850507223 */ /* 0x100fe20000000800 */
[----:B------:R-:W-:Y:S01]  /*5300*/  FFMA R8, R81, R23, -R0 ;  /* 0x0000001751087223 */ /* 0x000fe20000000800 */
[--C-:B------:R-:W-:Y:S01]  /*5310*/  FFMA R187, R78, R187, -R2.reuse ;  /* 0x000000bb4ebb7223 */ /* 0x100fe20000000802 */
[----:B------:R-:W-:Y:S01]  /*5320*/  FFMA R186, R79, R186, -R2 ;  /* 0x000000ba4fba7223 */ /* 0x000fe20000000802 */
[----:B------:R-:W-:-:S02]  /*5330*/  FFMA R76, R76, R21, -R0 ;  /* 0x000000154c4c7223 */ /* 0x000fc40000000800 */
[----:B------:R-:W1:Y:S01]  /*5340*/  LDC R21, c[0x0][0x604] ;  /* 0x00018100ff157b82 */ /* 0x000e620000000800 */
[--C-:B------:R-:W-:Y:S01]  /*5350*/  FFMA R74, R74, R30, -R2.reuse ;  /* 0x0000001e4a4a7223 */ /* 0x100fe20000000802 */
[--C-:B------:R-:W-:Y:S01]  /*5360*/  FFMA R188, R75, R188, -R2.reuse ;  /* 0x000000bc4bbc7223 */ /* 0x100fe20000000802 */
[--C-:B------:R-:W-:Y:S01]  /*5370*/  FFMA R184, R70, R184, -R2.reuse ;  /* 0x000000b846b87223 */ /* 0x100fe20000000802 */
[----:B------:R-:W-:Y:S01]  /*5380*/  FFMA R163, R71, R163, -R2 ;  /* 0x000000a347a37223 */ /* 0x000fe20000000802 */
[----:B------:R-:W-:Y:S01]  /*5390*/  FFMA R68, R68, R24, -R0 ;  /* 0x0000001844447223 */ /* 0x000fe20000000800 */
[--C-:B------:R-:W-:Y:S01]  /*53a0*/  FFMA R185, R67, R185, -R2.reuse ;  /* 0x000000b943b97223 */ /* 0x100fe20000000802 */
[--C-:B------:R-:W-:Y:S01]  /*53b0*/  FFMA R159, R62, R159, -R2.reuse ;  /* 0x0000009f3e9f7223 */ /* 0x100fe20000000802 */
[----:B------:R-:W-:Y:S01]  /*53c0*/  FFMA R157, R63, R157, -R2 ;  /* 0x0000009d3f9d7223 */ /* 0x000fe20000000802 */
[----:B------:R-:W-:Y:S01]  /*53d0*/  FFMA R9, R60, R9, -R0 ;  /* 0x000000093c097223 */ /* 0x000fe20000000800 */
[--C-:B------:R-:W-:Y:S01]  /*53e0*/  FFMA R58, R58, R28, -R2.reuse ;  /* 0x0000001c3a3a7223 */ /* 0x100fe20000000802 */
[----:B------:R-:W-:Y:S01]  /*53f0*/  FFMA R161, R59, R161, -R2 ;  /* 0x000000a13ba17223 */ /* 0x000fe20000000802 */
[----:B------:R-:W-:Y:S01]  /*5400*/  FFMA R12, R56, R12, -R0 ;  /* 0x0000000c380c7223 */ /* 0x000fe20000000800 */
[--C-:B------:R-:W-:Y:S01]  /*5410*/  FFMA R155, R54, R155, -R2.reuse ;  /* 0x0000009b369b7223 */ /* 0x100fe20000000802 */
[--C-:B------:R-:W-:Y:S01]  /*5420*/  FFMA R153, R55, R153, -R2.reuse ;  /* 0x0000009937997223 */ /* 0x100fe20000000802 */
[----:B------:R-:W-:-:S02]  /*5430*/  FFMA R50, R50, R27, -R2 ;  /* 0x0000001b32327223 */ /* 0x000fc40000000802 */
[----:B------:R-:W2:Y:S01]  /*5440*/  LDC R27, c[0x0][0x604] ;  /* 0x00018100ff1b7b82 */ /* 0x000ea20000000800 */
[----:B------:R-:W-:-:S07]  /*5450*/  FFMA R48, R48, R7, -R0 ;  /* 0x0000000730307223 */ /* 0x000fce0000000800 */
[----:B------:R-:W3:Y:S01]  /*5460*/  LDC R7, c[0x0][0x604] ;  /* 0x00018100ff077b82 */ /* 0x000ee20000000800 */
[--C-:B------:R-:W-:Y:S01]  /*5470*/  FFMA R45, R45, R3, -R0.reuse ;  /* 0x000000032d2d7223 */ /* 0x100fe20000000800 */
[----:B------:R-:W-:Y:S01]  /*5480*/  FFMA R11, R44, R11, -R0 ;  /* 0x0000000b2c0b7223 */ /* 0x000fe20000000800 */
[----:B------:R-:W-:-:S03]  /*5490*/  FFMA R42, R42, R29, -R2 ;  /* 0x0000001d2a2a7223 */ /* 0x000fc60000000802 */
[----:B------:R-:W-:Y:S02]  /*54a0*/  FSETP.GEU.AND P5, PT, R45, -126, PT ;  /* 0xc2fc00002d00780b */ /* 0x000fe40003fae000 */
[----:B------:R-:W4:Y:S01]  /*54b0*/  LDC R29, c[0x0][0x604] ;  /* 0x00018100ff1d7b82 */ /* 0x000f220000000800 */
[----:B------:R-:W-:Y:S01]  /*54c0*/  FSETP.GEU.AND P6, PT, R11, -126, PT ;  /* 0xc2fc00000b00780b */ /* 0x000fe20003fce000 */
[--C-:B------:R-:W-:Y:S01]  /*54d0*/  FFMA R13, R40, R13, -R0.reuse ;  /* 0x0000000d280d7223 */ /* 0x100fe20000000800 */
[----:B------:R-:W-:-:S04]  /*54e0*/  FFMA R41, R41, R4, -R0 ;  /* 0x0000000429297223 */ /* 0x000fc80000000800 */
[----:B------:R-:W-:Y:S01]  /*54f0*/  FSETP.GEU.AND P3, PT, R13, -126, PT ;  /* 0xc2fc00000d00780b */ /* 0x000fe20003f6e000 */
[----:B------:R-:W1:Y:S01]  /*5500*/  LDC R4, c[0x0][0x604] ;  /* 0x00018100ff047b82 */ /* 0x000e620000000800 */
[----:B------:R-:W-:Y:S01]  /*5510*/  FSETP.GEU.AND P2, PT, R41, -126, PT ;  /* 0xc2fc00002900780b */ /* 0x000fe20003f4e000 */
[--C-:B------:R-:W-:Y:S01]  /*5520*/  FFMA R36, R36, R5, -R0.reuse ;  /* 0x0000000524247223 */ /* 0x100fe20000000800 */
[--C-:B------:R-:W-:Y:S01]  /*5530*/  FFMA R37, R37, R6, -R0.reuse ;  /* 0x0000000625257223 */ /* 0x100fe20000000800 */
[----:B------:R-:W-:Y:S02]  /*5540*/  @!P5 FMUL R45, R45, 0.5 ;  /* 0x3f0000002d2dd820 */ /* 0x000fe40000400000 */
[----:B------:R-:W-:Y:S01]  /*5550*/  @!P6 FMUL R11, R11, 0.5 ;  /* 0x3f0000000b0be820 */ /* 0x000fe20000400000 */
[----:B------:R-:W-:Y:S01]  /*5560*/  FSETP.GEU.AND P1, PT, R36, -126, PT ;  /* 0xc2fc00002400780b */ /* 0x000fe20003f2e000 */
[----:B------:R-:W2:Y:S01]  /*5570*/  LDC R6, c[0x0][0x604] ;  /* 0x00018100ff067b82 */ /* 0x000ea20000000800 */
[----:B------:R-:W-:Y:S01]  /*5580*/  FSETP.GEU.AND P4, PT, R37, -126, PT ;  /* 0xc2fc00002500780b */ /* 0x000fe20003f8e000 */
[----:B------:R-:W1:Y:S01]  /*5590*/  MUFU.EX2 R174, R45 ;  /* 0x0000002d00ae7308 */ /* 0x000e620000000800 */
[----:B---3--:R-:W-:Y:S01]  /*55a0*/  FFMA R64, R64, R7, -R0 ;  /* 0x0000000740407223 */ /* 0x008fe20000000800 */
[----:B------:R-:W-:-:S02]  /*55b0*/  @!P3 FMUL R13, R13, 0.5 ;  /* 0x3f0000000d0db820 */ /* 0x000fc40000400000 */
[----:B------:R-:W-:Y:S02]  /*55c0*/  @!P2 FMUL R41, R41, 0.5 ;  /* 0x3f0000002929a820 */ /* 0x000fe40000400000 */
[----:B------:R-:W3:Y:S01]  /*55d0*/  LDC R5, c[0x0][0x604] ;  /* 0x00018100ff057b82 */ /* 0x000ee20000000800 */
[----:B----4-:R-:W-:Y:S01]  /*55e0*/  FFMA R66, R66, R29, -R2 ;  /* 0x0000001d42427223 */ /* 0x010fe20000000802 */
[----:B------:R-:W4:Y:S02]  /*55f0*/  MUFU.EX2 R13, R13 ;  /* 0x0000000d000d7308 */ /* 0x000f240000000800 */
[----:B------:R-:W-:Y:S02]  /*5600*/  @!P1 FMUL R36, R36, 0.5 ;  /* 0x3f00000024249820 */ /* 0x000fe40000400000 */
[----:B------:R-:W-:Y:S02]  /*5610*/  @!P4 FMUL R37, R37, 0.5 ;  /* 0x3f0000002525c820 */ /* 0x000fe40000400000 */
[----:B------:R-:W3:Y:S01]  /*5620*/  LDC R7, c[0x0][0x604] ;  /* 0x00018100ff077b82 */ /* 0x000ee20000000800 */
[--C-:B-1----:R-:W-:Y:S01]  /*5630*/  FFMA R4, R53, R4, -R0.reuse ;  /* 0x0000000435047223 */ /* 0x102fe20000000800 */
[----:B------:R-:W1:Y:S01]  /*5640*/  MUFU.EX2 R36, R36 ;  /* 0x0000002400247308 */ /* 0x000e620000000800 */
[----:B------:R-:W-:Y:S01]  /*5650*/  @!P5 FMUL R174, R174, R174 ;  /* 0x000000aeaeaed220 */ /* 0x000fe20000400000 */
[----:B--2---:R-:W-:-:S06]  /*5660*/  FFMA R3, R49, R6, -R0 ;  /* 0x0000000631037223 */ /* 0x004fcc0000000800 */
[----:B------:R-:W2:Y:S01]  /*5670*/  MUFU.EX2 R178, R37 ;  /* 0x0000002500b27308 */ /* 0x000ea20000000800 */
[----:B----4-:R-:W-:Y:S01]  /*5680*/  @!P3 FMUL R13, R13, R13 ;  /* 0x0000000d0d0db220 */ /* 0x010fe20000400000 */
[----:B------:R-:W4:Y:S01]  /*5690*/  LDC R6, c[0x0][0x604] ;  /* 0x00018100ff067b82 */ /* 0x000f220000000800 */
[----:B---3--:R-:W-:-:S05]  /*56a0*/  FFMA R52, R52, R5, -R0 ;  /* 0x0000000534347223 */ /* 0x008fca0000000800 */
[----:B------:R-:W3:Y:S01]  /*56b0*/  MUFU.EX2 R11, R11 ;  /* 0x0000000b000b7308 */ /* 0x000ee20000000800 */
[----:B-1----:R-:W-:Y:S01]  /*56c0*/  @!P1 FMUL R36, R36, R36 ;  /* 0x0000002424249220 */ /* 0x002fe20000400000 */
[----:B------:R-:W-:Y:S01]  /*56d0*/  FSETP.GEU.AND P1, PT, R48, -126, PT ;  /* 0xc2fc00003000780b */ /* 0x000fe20003f2e000 */
[----:B------:R-:W1:Y:S01]  /*56e0*/  LDC R5, c[0x0][0x604] ;  /* 0x00018100ff057b82 */ /* 0x000e620000000800 */
[----:B------:R-:W-:Y:S01]  /*56f0*/  FSETP.GEU.AND P3, PT, R52, -126, PT ;  /* 0xc2fc00003400780b */ /* 0x000fe20003f6e000 */
[----:B------:R-:W-:-:S03]  /*5700*/  FFMA R7, R77, R7, -R0 ;  /* 0x000000074d077223 */ /* 0x000fc60000000800 */
[----:B------:R-:W3:Y:S01]  /*5710*/  MUFU.EX2 R172, R41 ;  /* 0x0000002900ac7308 */ /* 0x000ee20000000800 */
[----:B--2---:R-:W-:Y:S01]  /*5720*/  @!P4 FMUL R178, R178, R178 ;  /* 0x000000b2b2b2c220 */ /* 0x004fe20000400000 */
[----:B------:R-:W-:-:S05]  /*5730*/  FSETP.GEU.AND P4, PT, R3, -126, PT ;  /* 0xc2fc00000300780b */ /* 0x000fca0003f8e000 */
[----:B------:R-:W-:Y:S02]  /*5740*/  @!P1 FMUL R48, R48, 0.5 ;  /* 0x3f00000030309820 */ /* 0x000fe40000400000 */
[----:B------:R-:W-:Y:S01]  /*5750*/  @!P3 FMUL R52, R52, 0.5 ;  /* 0x3f0000003434b820 */ /* 0x000fe20000400000 */
[----:B----4-:R-:W-:Y:S01]  /*5760*/  FFMA R61, R61, R6, -R0 ;  /* 0x000000063d3d7223 */ /* 0x010fe20000000800 */
[----:B------:R-:W2:Y:S01]  /*5770*/  MUFU.EX2 R168, R48 ;  /* 0x0000003000a87308 */ /* 0x000ea20000000800 */
[----:B---3--:R-:W-:Y:S01]  /*5780*/  @!P6 FMUL R11, R11, R11 ;  /* 0x0000000b0b0be220 */ /* 0x008fe20000400000 */
[----:B------:R-:W-:Y:S01]  /*5790*/  FSETP.GEU.AND P6, PT, R12, -126, PT ;  /* 0xc2fc00000c00780b */ /* 0x000fe20003fce000 */
[----:B------:R-:W3:Y:S01]  /*57a0*/  LDC R6, c[0x0][0x604] ;  /* 0x00018100ff067b82 */ /* 0x000ee20000000800 */
[----:B------:R-:W-:Y:S01]  /*57b0*/  @!P4 FMUL R3, R3, 0.5 ;  /* 0x3f0000000303c820 */ /* 0x000fe20000400000 */
[----:B------:R-:W-:Y:S01]  /*57c0*/  @!P2 FMUL R172, R172, R172 ;  /* 0x000000acacaca220 */ /* 0x000fe20000400000 */
[----:B------:R-:W-:-:S02]  /*57d0*/  FSETP.GEU.AND P2, PT, R4, -126, PT ;  /* 0xc2fc00000400780b */ /* 0x000fc40003f4e000 */
[----:B------:R-:W4:Y:S01]  /*57e0*/  MUFU.EX2 R170, R52 ;  /* 0x0000003400aa7308 */ /* 0x000f220000000800 */
[----:B-1----:R-:W-:Y:S02]  /*57f0*/  FFMA R57, R57, R5, -R0 ;  /* 0x0000000539397223 */ /* 0x002fe40000000800 */
[----:B------:R-:W1:Y:S03]  /*5800*/  LDC R5, c[0x0][0x604] ;  /* 0x00018100ff057b82 */ /* 0x000e660000000800 */
[----:B------:R-:W-:Y:S01]  /*5810*/  FSETP.GEU.AND P5, PT, R57, -126, PT ;  /* 0xc2fc00003900780b */ /* 0x000fe20003fae000 */
[----:B------:R-:W-:Y:S01]  /*5820*/  @!P6 FMUL R12, R12, 0.5 ;  /* 0x3f0000000c0ce820 */ /* 0x000fe20000400000 */
[----:B------:R-:W3:Y:S01]  /*5830*/  MUFU.EX2 R3, R3 ;  /* 0x0000000300037308 */ /* 0x000ee20000000800 */
[----:B--2---:R-:W-:Y:S01]  /*5840*/  @!P1 FMUL R168, R168, R168 ;  /* 0x000000a8a8a89220 */ /* 0x004fe20000400000 */
[----:B------:R-:W-:Y:S01]  /*5850*/  FSETP.GEU.AND P1, PT, R9, -126, PT ;  /* 0xc2fc00000900780b */ /* 0x000fe20003f2e000 */
[----:B------:R-:W-:-:S05]  /*5860*/  @!P2 FMUL R4, R4, 0.5 ;  /* 0x3f0000000404a820 */ /* 0x000fca0000400000 */
[----:B------:R-:W2:Y:S01]  /*5870*/  MUFU.EX2 R12, R12 ;  /* 0x0000000c000c7308 */ /* 0x000ea20000000800 */
[----:B----4-:R-:W-:Y:S01]  /*5880*/  @!P3 FMUL R170, R170, R170 ;  /* 0x000000aaaaaab220 */ /* 0x010fe20000400000 */
[----:B------:R-:W-:Y:S01]  /*5890*/  FSETP.GEU.AND P3, PT, R64, -126, PT ;  /* 0xc2fc00004000780b */ /* 0x000fe20003f6e000 */
[----:B------:R-:W-:Y:S01]  /*58a0*/  @!P5 FMUL R57, R57, 0.5 ;  /* 0x3f0000003939d820 */ /* 0x000fe20000400000 */
[--C-:B---3--:R-:W-:Y:S01]  /*58b0*/  FFMA R72, R72, R6, -R0.reuse ;  /* 0x0000000648487223 */ /* 0x108fe20000000800 */
[--C-:B------:R-:W-:Y:S02]  /*58c0*/  FFMA R6, R73, R10, -R0.reuse ;  /* 0x0000000a49067223 */ /* 0x100fe40000000800 */
[----:B------:R-:W-:Y:S01]  /*58d0*/  @!P1 FMUL R9, R9, 0.5 ;  /* 0x3f00000009099820 */ /* 0x000fe20000400000 */
[----:B------:R-:W3:Y:S01]  /*58e0*/  MUFU.EX2 R164, R57 ;  /* 0x0000003900a47308 */ /* 0x000ee20000000800 */
[----:B------:R-:W-:Y:S01]  /*58f0*/  @!P4 FMUL R3, R3, R3 ;  /* 0x000000030303c220 */ /* 0x000fe20000400000 */
[----:B------:R-:W-:Y:S01]  /*5900*/  FSETP.GEU.AND P4, PT, R61, -126, PT ;  /* 0xc2fc00003d00780b */ /* 0x000fe20003f8e000 */
[----:B------:R-:W4:Y:S01]  /*5910*/  LDC R10, c[0x0][0x604] ;  /* 0x00018100ff0a7b82 */ /* 0x000f220000000800 */
[----:B-1----:R-:W-:-:S03]  /*5920*/  FFMA R5, R65, R5, -R0 ;  /* 0x0000000541057223 */ /* 0x002fc60000000800 */
[----:B------:R-:W-:Y:S01]  /*5930*/  @!P3 FMUL R64, R64, 0.5 ;  /* 0x3f0000004040b820 */ /* 0x000fe20000400000 */
[----:B------:R-:W1:Y:S01]  /*5940*/  MUFU.EX2 R9, R9 ;  /* 0x0000000900097308 */ /* 0x000e620000000800 */
[----:B--2---:R-:W-:Y:S01]  /*5950*/  @!P6 FMUL R12, R12, R12 ;  /* 0x0000000c0c0ce220 */ /* 0x004fe20000400000 */
[----:B------:R-:W-:-:S03]  /*5960*/  FSETP.GEU.AND P6, PT, R72, -126, PT ;  /* 0xc2fc00004800780b */ /* 0x000fc60003fce000 */
[----:B------:R-:W-:Y:S02]  /*5970*/  FADD R22, R19, R12 ;  /* 0x0000000c13167221 */ /* 0x000fe40000000000 */
[----:B------:R-:W-:Y:S01]  /*5980*/  @!P4 FMUL R61, R61, 0.5 ;  /* 0x3f0000003d3dc820 */ /* 0x000fe20000400000 */
[----:B------:R-:W2:Y:S01]  /*5990*/  MUFU.EX2 R160, R64 ;  /* 0x0000004000a07308 */ /* 0x000ea20000000800 */
[----:B---3--:R-:W-:Y:S01]  /*59a0*/  @!P5 FMUL R164, R164, R164 ;  /* 0x000000a4a4a4d220 */ /* 0x008fe20000400000 */
[----:B------:R-:W-:-:S05]  /*59b0*/  FSETP.GEU.AND P5, PT, R6, -126, PT ;  /* 0xc2fc00000600780b */ /* 0x000fca0003fae000 */
[----:B------:R-:W-:Y:S01]  /*59c0*/  @!P6 FMUL R72, R72, 0.5 ;  /* 0x3f0000004848e820 */ /* 0x000fe20000400000 */
[----:B------:R-:W3:Y:S01]  /*59d0*/  MUFU.EX2 R166, R61 ;  /* 0x0000003d00a67308 */ /* 0x000ee20000000800 */
[----:B-1----:R-:W-:Y:S01]  /*59e0*/  @!P1 FMUL R9, R9, R9 ;  /* 0x0000000909099220 */ /* 0x002fe20000400000 */
[----:B------:R-:W-:Y:S01]  /*59f0*/  FSETP.GEU.AND P1, PT, R76, -126, PT ;  /* 0xc2fc00004c00780b */ /* 0x000fe20003f2e000 */
[--C-:B----4-:R-:W-:Y:S01]  /*5a00*/  FFMA R10, R69, R10, -R0.reuse ;  /* 0x0000000a450a7223 */ /* 0x110fe20000000800 */
[----:B------:R-:W-:Y:S01]  /*5a10*/  FFMA R0, R85, R21, -R0 ;  /* 0x0000001555007223 */ /* 0x000fe20000000800 */
[----:B------:R-:W-:Y:S01]  /*5a20*/  FADD R21, R17, R164 ;  /* 0x000000a411157221 */ /* 0x000fe20000000000 */
[----:B------:R-:W-:Y:S01]  /*5a30*/  F2FP.BF16.F32.PACK_AB R164, R164, R12 ;  /* 0x0000000ca4a4723e */ /* 0x000fe200000010ff */
[----:B------:R-:W-:Y:S01]  /*5a40*/  @!P5 FMUL R6, R6, 0.5 ;  /* 0x3f0000000606d820 */ /* 0x000fe20000400000 */
[----:B------:R-:W1:Y:S01]  /*5a50*/  MUFU.EX2 R4, R4 ;  /* 0x0000000400047308 */ /* 0x000e620000000800 */
[----:B--2---:R-:W-:Y:S01]  /*5a60*/  @!P3 FMUL R160, R160, R160 ;  /* 0x000000a0a0a0b220 */ /* 0x004fe20000400000 */
[----:B------:R-:W-:-:S02]  /*5a70*/  FSETP.GEU.AND P3, PT, R80, -126, PT ;  /* 0xc2fc00005000780b */ /* 0x000fc40003f6e000 */
[----:B------:R-:W-:-:S03]  /*5a80*/  IADD3 R12, R31, 0x2100, RZ ;  /* 0x000021001f0c7810 */ /* 0x000fc60007ffe0ff */
[----:B------:R-:W-:Y:S01]  /*5a90*/  @!P1 FMUL R76, R76, 0.5 ;  /* 0x3f0000004c4c9820 */ /* 0x000fe20000400000 */
[----:B------:R-:W2:Y:S01]  /*5aa0*/  MUFU.EX2 R6, R6 ;  /* 0x0000000600067308 */ /* 0x000ea20000000800 */
[----:B---3--:R-:W-:Y:S01]  /*5ab0*/  @!P4 FMUL R166, R166, R166 ;  /* 0x000000a6a6a6c220 */ /* 0x008fe20000400000 */
[----:B------:R-:W-:Y:S02]  /*5ac0*/  FSETP.GEU.AND P4, PT, R7, -126, PT ;  /* 0xc2fc00000700780b */ /* 0x000fe40003f8e000 */
[----:B------:R-:W-:-:S03]  /*5ad0*/  R2UR UR17, R12 ;  /* 0x000000000c1172ca */ /* 0x000fc600000e0000 */
[----:B------:R-:W-:Y:S01]  /*5ae0*/  @!P3 FMUL R80, R80, 0.5 ;  /* 0x3f0000005050b820 */ /* 0x000fe20000400000 */
[----:B------:R-:W3:Y:S01]  /*5af0*/  MUFU.EX2 R158, R76 ;  /* 0x0000004c009e7308 */ /* 0x000ee20000000800 */
[----:B-1----:R-:W-:Y:S01]  /*5b00*/  @!P2 FMUL R4, R4, R4 ;  /* 0x000000040404a220 */ /* 0x002fe20000400000 */
[----:B------:R-:W-:-:S05]  /*5b10*/  FSETP.GEU.AND P2, PT, R5, -126, PT ;  /* 0xc2fc00000500780b */ /* 0x000fca0003f4e000 */
[----:B------:R-:W-:Y:S01]  /*5b20*/  @!P4 FMUL R7, R7, 0.5 ;  /* 0x3f0000000707c820 */ /* 0x000fe20000400000 */
[----:B------:R-:W1:Y:S01]  /*5b30*/  MUFU.EX2 R152, R80 ;  /* 0x0000005000987308 */ /* 0x000e620000000800 */
[----:B--2---:R-:W-:Y:S01]  /*5b40*/  @!P5 FMUL R6, R6, R6 ;  /* 0x000000060606d220 */ /* 0x004fe20000400000 */
[----:B------:R-:W-:-:S03]  /*5b50*/  FSETP.GEU.AND P5, PT, R10, -126, PT ;  /* 0xc2fc00000a00780b */ /* 0x000fc60003fae000 */
[C---:B------:R-:W-:Y:S01]  /*5b60*/  FADD R17, R172.reuse, R6 ;  /* 0x00000006ac117221 */ /* 0x040fe20000000000 */
[----:B------:R-:W-:Y:S01]  /*5b70*/  F2FP.BF16.F32.PACK_AB R172, R172, R13 ;  /* 0x0000000dacac723e */ /* 0x000fe200000010ff */
[----:B------:R-:W-:Y:S01]  /*5b80*/  @!P2 FMUL R5, R5, 0.5 ;  /* 0x3f0000000505a820 */ /* 0x000fe20000400000 */
[----:B------:R-:W2:Y:S01]  /*5b90*/  MUFU.EX2 R156, R72 ;  /* 0x00000048009c7308 */ /* 0x000ea20000000800 */
[----:B---3--:R-:W-:Y:S01]  /*5ba0*/  @!P1 FMUL R158, R158, R158 ;  /* 0x0000009e9e9e9220 */ /* 0x008fe20000400000 */
[----:B------:R-:W-:Y:S01]  /*5bb0*/  FSETP.GEU.AND P1, PT, R8, -126, PT ;  /* 0xc2fc00000800780b */ /* 0x000fe20003f2e000 */
[----:B------:R-:W-:Y:S01]  /*5bc0*/  FADD R26, R21, R17 ;  /* 0x00000011151a7221 */ /* 0x000fe20000000000 */
[----:B------:R-:W-:Y:S01]  /*5bd0*/  FADD R21, R16, R166 ;  /* 0x000000a610157221 */ /* 0x000fe20000000000 */
[----:B------:R-:W-:Y:S01]  /*5be0*/  FADD R17, R32, R160 ;  /* 0x000000a020117221 */ /* 0x000fe20000000000 */
[----:B------:R-:W-:Y:S01]  /*5bf0*/  F2FP.BF16.F32.PACK_AB R166, R166, R9 ;  /* 0x00000009a6a6723e */ /* 0x000fe200000010ff */
[----:B------:R-:W-:Y:S01]  /*5c00*/  @!P5 FMUL R10, R10, 0.5 ;  /* 0x3f0000000a0ad820 */ /* 0x000fe20000400000 */
[----:B------:R-:W3:Y:S01]  /*5c10*/  MUFU.EX2 R7, R7 ;  /* 0x0000000700077308 */ /* 0x000ee20000000800 */
[----:B-1----:R-:W-:Y:S01]  /*5c20*/  @!P3 FMUL R152, R152, R152 ;  /* 0x000000989898b220 */ /* 0x002fe20000400000 */
[----:B------:R-:W-:-:S03]  /*5c30*/  FSETP.GEU.AND P3, PT, R0, -126, PT ;  /* 0xc2fc00000000780b */ /* 0x000fc60003f6e000 */
[----:B------:R-:W-:Y:S01]  /*5c40*/  FADD R16, R168, R152 ;  /* 0x00000098a8107221 */ /* 0x000fe20000000000 */
[----:B------:R-:W-:Y:S01]  /*5c50*/  F2FP.BF16.F32.PACK_AB R168, R3, R168 ;  /* 0x000000a803a8723e */ /* 0x000fe200000010ff */
[----:B------:R-:W-:Y:S01]  /*5c60*/  @!P1 FMUL R8, R8, 0.5 ;  /* 0x3f00000008089820 */ /* 0x000fe20000400000 */
[----:B------:R-:W1:Y:S01]  /*5c70*/  MUFU.EX2 R5, R5 ;  /* 0x0000000500057308 */ /* 0x000e620000000800 */
[----:B--2---:R-:W-:Y:S01]  /*5c80*/  @!P6 FMUL R156, R156, R156 ;  /* 0x0000009c9c9ce220 */ /* 0x004fe20000400000 */
[----:B------:R-:W-:Y:S01]  /*5c90*/  FSETP.GEU.AND P6, PT, R68, -126, PT ;  /* 0xc2fc00004400780b */ /* 0x000fe20003fce000 */
[----:B------:R-:W-:Y:S02]  /*5ca0*/  FADD R16, R17, R16 ;  /* 0x0000001011107221 */ /* 0x000fe40000000000 */
[----:B------:R-:W-:Y:S01]  /*5cb0*/  FADD R19, R13, R156 ;  /* 0x0000009c0d137221 */ /* 0x000fe20000000000 */
        /* <DEDUP_REMOVED lines=8> */
[----:B------:R-:W-:Y:S01]  /*5d40*/  FADD R18, R174, R7 ;  /* 0x00000007ae127221 */ /* 0x000fe20000000000 */
[----:B------:R-:W-:Y:S01]  /*5d50*/  @!P6 FMUL R68, R68, 0.5 ;  /* 0x3f0000004444e820 */ /* 0x000fe20000400000 */
[----:B------:R-:W3:Y:S01]  /*5d60*/  MUFU.EX2 R10, R10 ;  /* 0x0000000a000a7308 */ /* 0x000ee20000000800 */
[----:B-1----:R-:W-:Y:S01]  /*5d70*/  @!P2 FMUL R5, R5, R5 ;  /* 0x000000050505a220 */ /* 0x002fe20000400000 */
[----:B------:R-:W-:Y:S01]  /*5d80*/  FADD R25, R22, R19 ;  /* 0x0000001316197221 */ /* 0x000fe20000000000 */
[----:B------:R-:W-:Y:S01]  /*5d90*/  FADD R24, R21, R18 ;  /* 0x0000001215187221 */ /* 0x000fe20000000000 */
[----:B------:R-:W-:Y:S01]  /*5da0*/  FADD R23, R23, R16 ;  /* 0x0000001017177221 */ /* 0x000fe20000000000 */
[----:B------:R-:W-:Y:S01]  /*5db0*/  FADD R19, R176, R5 ;  /* 0x00000005b0137221 */ /* 0x000fe20000000000 */
[----:B------:R-:W-:Y:S01]  /*5dc0*/  FSETP.GEU.AND P2, PT, R34, -126, PT ;  /* 0xc2fc00002200780b */ /* 0x000fe20003f4e000 */
[----:B------:R-:W-:Y:S01]  /*5dd0*/  @!P4 FMUL R84, R84, 0.5 ;  /* 0x3f0000005454c820 */ /* 0x000fe20000400000 */
[----:B------:R-:W1:Y:S01]  /*5de0*/  MUFU.EX2 R162, R68 ;  /* 0x0000004400a27308 */ /* 0x000e620000000800 */
[----:B--2---:R-:W-:Y:S01]  /*5df0*/  @!P1 FMUL R8, R8, R8 ;  /* 0x0000000808089220 */ /* 0x004fe20000400000 */
[----:B------:R-:W-:Y:S01]  /*5e00*/  FSETP.GEU.AND P1, PT, R74, -126, PT ;  /* 0xc2fc00004a00780b */ /* 0x000fe20003f2e000 */
[----:B------:R-:W-:Y:S01]  /*5e10*/  VIADD R13, R31, 0x3080 ;  /* 0x000030801f0d7836 */ /* 0x000fe20000000000 */
[----:B------:R-:W-:Y:S01]  /*5e20*/  F2FP.BF16.F32.PACK_AB R174, R174, R11 ;  /* 0x0000000baeae723e */ /* 0x000fe200000010ff */
[----:B------:R-:W-:Y:S01]  /*5e30*/  FADD R17, R3, R8 ;  /* 0x0000000803117221 */ /* 0x000fe20000000000 */
[----:B------:R-:W-:Y:S01]  /*5e40*/  F2FP.BF16.F32.PACK_AB R160, R5, R160 ;  /* 0x000000a005a0723e */ /* 0x000fe200000010ff */
[----:B------:R-:W-:Y:S01]  /*5e50*/  VIADD R3, R31, 0x3180 ;  /* 0x000031801f037836 */ /* 0x000fe20000000000 */
[----:B------:R-:W2:Y:S01]  /*5e60*/  MUFU.EX2 R154, R84 ;  /* 0x00000054009a7308 */ /* 0x000ea20000000800 */
[----:B---3--:R-:W-:Y:S01]  /*5e70*/  @!P5 FMUL R10, R10, R10 ;  /* 0x0000000a0a0ad220 */ /* 0x008fe20000400000 */
[----:B------:R-:W-:Y:S01]  /*5e80*/  FADD R19, R19, R17 ;  /* 0x0000001113137221 */ /* 0x000fe20000000000 */
[----:B------:R-:W-:Y:S01]  /*5e90*/  @!P2 FMUL R34, R34, 0.5 ;  /* 0x3f0000002222a820 */ /* 0x000fe20000400000 */
[----:B------:R-:W-:Y:S01]  /*5ea0*/  FSETP.GEU.AND P5, PT, R50, -126, PT ;  /* 0xc2fc00003200780b */ /* 0x000fe20003fae000 */
[----:B------:R-:W-:Y:S01]  /*5eb0*/  FADD R22, R178, R10 ;  /* 0x0000000ab2167221 */ /* 0x000fe20000000000 */
[----:B------:R-:W-:Y:S01]  /*5ec0*/  FADD R19, R26, R19 ;  /* 0x000000131a137221 */ /* 0x000fe20000000000 */
[----:B------:R-:W-:Y:S01]  /*5ed0*/  @!P1 FMUL R74, R74, 0.5 ;  /* 0x3f0000004a4a9820 */ /* 0x000fe20000400000 */
[----:B------:R-:W3:Y:S01]  /*5ee0*/  MUFU.EX2 R0, R0 ;  /* 0x0000000000007308 */ /* 0x000ee20000000800 */
[----:B-1----:R-:W-:Y:S01]  /*5ef0*/  @!P6 FMUL R162, R162, R162 ;  /* 0x000000a2a2a2e220 */ /* 0x002fe20000400000 */
[----:B------:R-:W-:Y:S01]  /*5f00*/  FSETP.GEU.AND P6, PT, R42, -126, PT ;  /* 0xc2fc00002a00780b */ /* 0x000fe20003fce000 */
[----:B------:R-:W1:Y:S01]  /*5f10*/  LDC R26, c[0x0][0x604] ;  /* 0x00018100ff1a7b82 */ /* 0x000e620000000800 */
[----:B------:R-:W-:Y:S01]  /*5f20*/  F2FP.BF16.F32.PACK_AB R158, R7, R158 ;  /* 0x0000009e079e723e */ /* 0x000fe200000010ff */
[----:B------:R-:W-:Y:S01]  /*5f30*/  FADD R18, R36, R162 ;  /* 0x000000a224127221 */ /* 0x000fe20000000000 */
[----:B------:R-:W-:Y:S01]  /*5f40*/  F2FP.BF16.F32.PACK_AB R162, R10, R162 ;  /* 0x000000a20aa2723e */ /* 0x000fe200000010ff */
[----:B------:R-:W-:Y:S01]  /*5f50*/  VIADD R5, R31, 0x3200 ;  /* 0x000032001f057836 */ /* 0x000fe20000000000 */
[----:B------:R-:W4:Y:S01]  /*5f60*/  MUFU.EX2 R177, R34 ;  /* 0x0000002200b17308 */ /* 0x000f220000000800 */
[----:B--2---:R-:W-:Y:S01]  /*5f70*/  @!P4 FMUL R154, R154, R154 ;  /* 0x0000009a9a9ac220 */ /* 0x004fe20000400000 */
[----:B------:R-:W-:Y:S01]  /*5f80*/  FSETP.GEU.AND P4, PT, R58, -126, PT ;  /* 0xc2fc00003a00780b */ /* 0x000fe20003f8e000 */
[----:B------:R-:W-:Y:S01]  /*5f90*/  @!P5 FMUL R50, R50, 0.5 ;  /* 0x3f0000003232d820 */ /* 0x000fe20000400000 */
[----:B------:R-:W-:Y:S01]  /*5fa0*/  F2FP.BF16.F32.PACK_AB R152, R8, R152 ;  /* 0x000000980898723e */ /* 0x000fe200000010ff */
[----:B------:R-:W-:Y:S01]  /*5fb0*/  FADD R16, R170, R154 ;  /* 0x0000009aaa107221 */ /* 0x000fe20000000000 */
[----:B------:R-:W-:Y:S01]  /*5fc0*/  F2FP.BF16.F32.PACK_AB R170, R4, R170 ;  /* 0x000000aa04aa723e */ /* 0x000fe200000010ff */
[----:B------:R-:W-:Y:S01]  /*5fd0*/  @!P6 FMUL R42, R42, 0.5 ;  /* 0x3f0000002a2ae820 */ /* 0x000fe20000400000 */
[----:B------:R-:W2:Y:S01]  /*5fe0*/  MUFU.EX2 R194, R74 ;  /* 0x0000004a00c27308 */ /* 0x000ea20000000800 */
[----:B---3--:R-:W-:Y:S01]  /*5ff0*/  @!P3 FMUL R0, R0, R0 ;  /* 0x000000000000b220 */ /* 0x008fe20000400000 */
[----:B------:R-:W-:Y:S01]  /*6000*/  FADD R17, R18, R16 ;  /* 0x0000001012117221 */ /* 0x000fe20000000000 */
[----:B------:R-:W-:Y:S01]  /*6010*/  FSETP.GEU.AND P3, PT, R66, -126, PT ;  /* 0xc2fc00004200780b */ /* 0x000fe20003f6e000 */
[----:B------:R-:W3:Y:S01]  /*6020*/  LDC R18, c[0x0][0x604] ;  /* 0x00018100ff127b82 */ /* 0x000ee20000000800 */
[----:B------:R-:W-:Y:S01]  /*6030*/  FADD R21, R4, R0 ;  /* 0x0000000004157221 */ /* 0x000fe20000000000 */
[----:B------:R-:W-:Y:S01]  /*6040*/  FADD R17, R25, R17 ;  /* 0x0000001119117221 */ /* 0x000fe20000000000 */
[----:B------:R-:W-:Y:S01]  /*6050*/  @!P4 FMUL R58, R58, 0.5 ;  /* 0x3f0000003a3ac820 */ /* 0x000fe20000400000 */
[----:B------:R-:W1:Y:S01]  /*6060*/  MUFU.EX2 R173, R42 ;  /* 0x0000002a00ad7308 */ /* 0x000e620000000800 */
[----:B------:R-:W-:Y:S01]  /*6070*/  FADD R16, R22, R21 ;  /* 0x0000001516107221 */ /* 0x000fe20000000000 */
[----:B----4-:R-:W-:Y:S01]  /*6080*/  @!P2 FMUL R177, R177, R177 ;  /* 0x000000b1b1b1a220 */ /* 0x010fe20000400000 */
[----:B------:R-:W-:Y:S01]  /*6090*/  FADD R17, R23, R17 ;  /* 0x0000001117117221 */ /* 0x000fe20000000000 */
[----:B------:R-:W4:Y:S01]  /*60a0*/  LDC R25, c[0x0][0x604] ;  /* 0x00018100ff197b82 */ /* 0x000f220000000800 */
[----:B------:R-:W-:Y:S01]  /*60b0*/  FADD R16, R24, R16 ;  /* 0x0000001018107221 */ /* 0x000fe20000000000 */
[----:B------:R-:W-:Y:S01]  /*60c0*/  FFMA R23, R35, R27, -R2 ;  /* 0x0000001b23177223 */ /* 0x000fe20000000802 */
[----:B------:R-:W-:Y:S01]  /*60d0*/  F2FP.BF16.F32.PACK_AB R154, R0, R154 ;  /* 0x0000009a009a723e */ /* 0x000fe200000010ff */
[----:B------:R-:W-:Y:S01]  /*60e0*/  @!P3 FMUL R66, R66, 0.5 ;  /* 0x3f0000004242b820 */ /* 0x000fe20000400000 */
[----:B------:R-:W1:Y:S01]  /*60f0*/  MUFU.EX2 R165, R58 ;  /* 0x0000003a00a57308 */ /* 0x000e620000000800 */
[----:B------:R-:W-:Y:S01]  /*6100*/  FADD R16, R19, R16 ;  /* 0x0000001013107221 */ /* 0x000fe20000000000 */
[----:B--2---:R-:W-:Y:S01]  /*6110*/  @!P1 FMUL R194, R194, R194 ;  /* 0x000000c2c2c29220 */ /* 0x004fe20000400000 */
[----:B------:R-:W2:Y:S01]  /*6120*/  LDC R24, c[0x0][0x604] ;  /* 0x00018100ff187b82 */ /* 0x000ea20000000800 */
[----:B------:R-:W-:Y:S01]  /*6130*/  F2FP.BF16.F32.PACK_AB R176, R176, R32 ;  /* 0x00000020b0b0723e */ /* 0x000fe200000010ff */
[----:B------:R-:W-:Y:S01]  /*6140*/  FADD R16, R17, R16 ;  /* 0x0000001011107221 */ /* 0x000fe20000000000 */
[--C-:B-1----:R-:W-:Y:S01]  /*6150*/  FFMA R17, R51, R26, -R2.reuse ;  /* 0x0000001a33117223 */ /* 0x102fe20000000802 */
[----:B------:R-:W-:Y:S01]  /*6160*/  F2FP.BF16.F32.PACK_AB R178, R178, R36 ;  /* 0x00000024b2b2723e */ /* 0x000fe200000010ff */
[----:B------:R-:W1:Y:S01]  /*6170*/  MUFU.EX2 R169, R50 ;  /* 0x0000003200a97308 */ /* 0x000e620000000800 */
[----:B------:R-:W-:Y:S01]  /*6180*/  @!P6 FMUL R173, R173, R173 ;  /* 0x000000adadade220 */ /* 0x000fe20000400000 */
[----:B------:R3:W-:Y:S01]  /*6190*/  STL [R1+0x23c], R16 ;  /* 0x00023c1001007387 */ /* 0x0007e20000100800 */
[----:B------:R-:W2:Y:S01]  /*61a0*/  LDC R22, c[0x0][0x604] ;  /* 0x00018100ff167b82 */ /* 0x000ea20000000800 */
[C---:B------:R-:W-:Y:S01]  /*61b0*/  VIADD R0, R31.reuse, 0x3100 ;  /* 0x000031001f007836 */ /* 0x040fe20000000000 */
[C---:B------:R-:W-:Y:S01]  /*61c0*/  IADD3 R4, R31.reuse, 0x2200, RZ ;  /* 0x000022001f047810 */ /* 0x040fe20007ffe0ff */
[C---:B------:R-:W-:Y:S01]  /*61d0*/  VIADD R7, R31.reuse, 0x3280 ;  /* 0x000032801f077836 */ /* 0x040fe20000000000 */
[----:B------:R-:W-:Y:S01]  /*61e0*/  IADD3 R6, R31, 0x2280, RZ ;  /* 0x000022801f067810 */ /* 0x000fe20007ffe0ff */
[----:B------:R-:W2:Y:S01]  /*61f0*/  MUFU.EX2 R192, R66 ;  /* 0x0000004200c07308 */ /* 0x000ea20000000800 */
[----:B------:R-:W-:Y:S01]  /*6200*/  @!P4 FMUL R165, R165, R165 ;  /* 0x000000a5a5a5c220 */ /* 0x000fe20000400000 */
[----:B------:R-:W-:Y:S01]  /*6210*/  IADD3 R8, R31, 0x2300, RZ ;  /* 0x000023001f087810 */ /* 0x000fe20007ffe0ff */
[----:B------:R-:W2:Y:S01]  /*6220*/  LDC R21, c[0x0][0x604] ;  /* 0x00018100ff157b82 */ /* 0x000ea20000000800 */
[--C-:B---3--:R-:W-:Y:S01]  /*6230*/  FFMA R16, R43, R18, -R2.reuse ;  /* 0x000000122b107223 */ /* 0x108fe20000000802 */
[----:B----4-:R-:W-:Y:S01]  /*6240*/  FFMA R18, R47, R25, -R2 ;  /* 0x000000192f127223 */ /* 0x010fe20000000802 */
[C---:B------:R-:W-:Y:S01]  /*6250*/  VIADD R9, R31.reuse, 0x3300 ;  /* 0x000033001f097836 */ /* 0x040fe20000000000 */
[C---:B------:R-:W-:Y:S01]  /*6260*/  IADD3 R10, R31.reuse, 0x2380, RZ ;  /* 0x000023801f0a7810 */ /* 0x040fe20007ffe0ff */
[----:B------:R-:W-:-:S02]  /*6270*/  VIADD R11, R31, 0x3380 ;  /* 0x000033801f0b7836 */ /* 0x000fc40000000000 */
[----:B-1----:R-:W-:Y:S01]  /*6280*/  @!P5 FMUL R169, R169, R169 ;  /* 0x000000a9a9a9d220 */ /* 0x002fe20000400000 */
[----:B------:R-:W-:Y:S01]  /*6290*/  STL [R1+0xdb8], R17 ;  /* 0x000db81101007387 */ /* 0x000fe20000100800 */
[----:B--2---:R-:W-:Y:S01]  /*62a0*/  FFMA R82, R82, R24, -R2 ;  /* 0x0000001852527223 */ /* 0x004fe20000000802 */
[----:B------:R-:W1:Y:S01]  /*62b0*/  LDC R19, c[0x0][0x604] ;  /* 0x00018100ff137b82 */ /* 0x000e620000000800 */
[----:B------:R-:W-:Y:S01]  /*62c0*/  FADD R24, R20, R165 ;  /* 0x000000a514187221 */ /* 0x000fe20000000000 */
[----:B------:R-:W-:Y:S01]  /*62d0*/  FADD R20, R173, R194 ;  /* 0x000000c2ad147221 */ /* 0x000fe20000000000 */
[----:B------:R-:W-:Y:S01]  /*62e0*/  STL [R1+0xdbc], R155 ;  /* 0x000dbc9b01007387 */ /* 0x000fe20000100800 */
[----:B------:R-:W-:Y:S01]  /*62f0*/  FSETP.GEU.AND P2, PT, R82, -126, PT ;  /* 0xc2fc00005200780b */ /* 0x000fe20003f4e000 */
[----:B------:R-:W-:Y:S01]  /*6300*/  @!P3 FMUL R192, R192, R192 ;  /* 0x000000c0c0c0b220 */ /* 0x000fe20000400000 */
[----:B------:R-:W-:Y:S01]  /*6310*/  FADD R24, R24, R20 ;  /* 0x0000001418187221 */ /* 0x000fe20000000000 */
[----:B------:R-:W-:Y:S01]  /*6320*/  FFMA R22, R38, R22, -R2 ;  /* 0x0000001626167223 */ /* 0x000fe20000000802 */
[----:B------:R2:W-:Y:S01]  /*6330*/  STL [R1+0xdc0], R153 ;  /* 0x000dc09901007387 */ /* 0x0005e20000100800 */
[----:B------:R-:W-:Y:S01]  /*6340*/  FADD R26, R177, R192 ;  /* 0x000000c0b11a7221 */ /* 0x000fe20000000000 */
[----:B------:R-:W-:-:S02]  /*6350*/  FSETP.GEU.AND P1, PT, R23, -126, PT ;  /* 0xc2fc00001700780b */ /* 0x000fc40003f2e000 */
[----:B------:R-:W-:Y:S01]  /*6360*/  STL [R1+0xdc4], R161 ;  /* 0x000dc4a101007387 */ /* 0x000fe20000100800 */
[----:B------:R-:W-:Y:S01]  /*6370*/  R2UR UR18, R13 ;  /* 0x000000000d1272ca */ /* 0x000fe200000e0000 */
[--C-:B------:R-:W-:Y:S02]  /*6380*/  FFMA R21, R39, R21, -R2.reuse ;  /* 0x0000001527157223 */ /* 0x100fe40000000802 */
[----:B------:R-:W-:Y:S01]  /*6390*/  STL [R1+0xdc8], R159 ;  /* 0x000dc89f01007387 */ /* 0x000fe20000100800 */
[----:B------:R-:W-:Y:S01]  /*63a0*/  @!P2 FMUL R82, R82, 0.5 ;  /* 0x3f0000005252a820 */ /* 0x000fe20000400000 */
[----:B------:R-:W-:Y:S02]  /*63b0*/  R2UR UR16, R0 ;  /* 0x00000000001072ca */ /* 0x000fe400000e0000 */
[----:B------:R3:W-:Y:S01]  /*63c0*/  STL [R1+0xdcc], R157 ;  /* 0x000dcc9d01007387 */ /* 0x0007e20000100800 */
[----:B------:R-:W4:Y:S01]  /*63d0*/  MUFU.EX2 R193, R82 ;  /* 0x0000005200c17308 */ /* 0x000f220000000800 */
[----:B------:R-:W-:Y:S01]  /*63e0*/  R2UR UR14, R3 ;  /* 0x00000000030e72ca */ /* 0x000fe200000e0000 */
[----:B-1----:R-:W-:Y:S01]  /*63f0*/  FFMA R19, R46, R19, -R2 ;  /* 0x000000132e137223 */ /* 0x002fe20000000802 */
[----:B------:R-:W-:Y:S01]  /*6400*/  IADD3 R2, R31, 0x2180, RZ ;  /* 0x000021801f027810 */ /* 0x000fe20007ffe0ff */
[----:B------:R-:W-:Y:S01]  /*6410*/  STL [R1+0x990], R185 ;  /* 0x000990b901007387 */ /* 0x000fe20000100800 */
[----:B------:R-:W-:Y:S01]  /*6420*/  @!P1 FMUL R23, R23, 0.5 ;  /* 0x3f00000017179820 */ /* 0x000fe20000400000 */
[----:B--2---:R-:W-:-:S02]  /*6430*/  MOV R153, R212 ;  /* 0x000000d400997202 */ /* 0x004fc40000000f00 */
[----:B------:R-:W-:Y:S01]  /*6440*/  STL [R1+0xdd0], R165 ;  /* 0x000dd0a501007387 */ /* 0x000fe20000100800 */
[----:B------:R-:W-:Y:S02]  /*6450*/  MOV R155, R210 ;  /* 0x000000d2009b7202 */ /* 0x000fe40000000f00 */
[----:B---3--:R-:W-:Y:S01]  /*6460*/  MOV R157, R208 ;  /* 0x000000d0009d7202 */ /* 0x008fe20000000f00 */
[----:B------:R-:W-:Y:S01]  /*6470*/  STL [R1+0x994], R192 ;  /* 0x000994c001007387 */ /* 0x000fe20000100800 */
[----:B------:R-:W-:Y:S02]  /*6480*/  MOV R159, R206 ;  /* 0x000000ce009f7202 */ /* 0x000fe40000000f00 */
[----:B------:R-:W-:Y:S01]  /*6490*/  MOV R161, R204 ;  /* 0x000000cc00a17202 */ /* 0x000fe20000000f00 */
[----:B----4-:R-:W-:Y:S01]  /*64a0*/  @!P2 FMUL R193, R193, R193 ;  /* 0x000000c1c1c1a220 */ /* 0x010fe20000400000 */
[----:B------:R-:W-:Y:S01]  /*64b0*/  STL [R1+0x998], R194 ;  /* 0x000998c201007387 */ /* 0x000fe20000100800 */
[----:B------:R-:W-:-:S02]  /*64c0*/  R2UR UR15, R2 ;  /* 0x00000000020f72ca */ /* 0x000fc400000e0000 */
[----:B------:R-:W-:Y:S01]  /*64d0*/  FADD R25, R169, R193 ;  /* 0x000000c1a9197221 */ /* 0x000fe20000000000 */
[----:B------:R-:W-:Y:S01]  /*64e0*/  STL [R1+0xdd4], R169 ;  /* 0x000dd4a901007387 */ /* 0x000fe20000100800 */
[----:B------:R-:W-:Y:S02]  /*64f0*/  R2UR UR13, R4 ;  /* 0x00000000040d72ca */ /* 0x000fe400000e0000 */
[----:B------:R-:W-:Y:S01]  /*6500*/  FADD R20, R26, R25 ;  /* 0x000000191a147221 */ /* 0x000fe20000000000 */
[----:B------:R-:W-:Y:S01]  /*6510*/  STL [R1+0x550], R193 ;  /* 0x000550c101007387 */ /* 0x000fe20000100800 */
[----:B------:R-:W-:Y:S02]  /*6520*/  R2UR UR12, R5 ;  /* 0x00000000050c72ca */ /* 0x000fe400000e0000 */
[----:B------:R-:W-:Y:S01]  /*6530*/  FADD R199, R24, R20 ;  /* 0x0000001418c77221 */ /* 0x000fe20000000000 */
[C---:B------:R-:W-:Y:S01]  /*6540*/  VIADD R24, R31.reuse, 0x3000 ;  /* 0x000030001f187836 */ /* 0x040fe20000000000 */
[----:B------:R-:W-:Y:S01]  /*6550*/  IADD3 R20, R31, 0x2080, RZ ;  /* 0x000020801f147810 */ /* 0x000fe20007ffe0ff */
[----:B------:R-:W-:Y:S01]  /*6560*/  STL [R1+0x99c], R184 ;  /* 0x00099cb801007387 */ /* 0x000fe20000100800 */
[----:B------:R-:W-:-:S02]  /*6570*/  R2UR UR11, R6 ;  /* 0x00000000060b72ca */ /* 0x000fc400000e0000 */
[----:B------:R-:W-:Y:S01]  /*6580*/  R2UR UR19, R24 ;  /* 0x00000000181372ca */ /* 0x000fe200000e0000 */
[----:B------:R-:W-:Y:S01]  /*6590*/  STL [R1+0x9a0], R163 ;  /* 0x0009a0a301007387 */ /* 0x000fe20000100800 */
[----:B------:R-:W-:Y:S01]  /*65a0*/  WARPGROUP.ARRIVE ;  /* 0x00000000000079c5 */ /* 0x000fe20000000000 */
[----:B------:R-:W1:Y:S01]  /*65b0*/  MUFU.EX2 R23, R23 ;  /* 0x0000001700177308 */ /* 0x000e620000000800 */
[----:B------:R-:W-:Y:S01]  /*65c0*/  R2UR UR20, R20 ;  /* 0x00000000141472ca */ /* 0x000fe200000e0000 */
[----:B------:R-:W-:Y:S01]  /*65d0*/  STL [R1+0x9a4], R188 ;  /* 0x0009a4bc01007387 */ /* 0x000fe20000100800 */
[----:B------:R-:W-:Y:S02]  /*65e0*/  R2UR UR10, R7 ;  /* 0x00000000070a72ca */ /* 0x000fe400000e0000 */
[----:B------:R-:W-:Y:S01]  /*65f0*/  R2UR UR9, R8 ;  /* 0x00000000080972ca */ /* 0x000fe200000e0000 */
[----:B------:R-:W-:Y:S01]  /*6600*/  STL [R1+0x9a8], R187 ;  /* 0x0009a8bb01007387 */ /* 0x000fe20000100800 */
[----:B------:R-:W-:-:S02]  /*6610*/  R2UR UR8, R9 ;  /* 0x00000000090872ca */ /* 0x000fc400000e0000 */
[----:B------:R-:W-:Y:S01]  /*6620*/  R2UR UR7, R10 ;  /* 0x000000000a0772ca */ /* 0x000fe200000e0000 */
[----:B------:R-:W-:Y:S01]  /*6630*/  UMOV UR22, UR19 ;  /* 0x0000001300167c82 */ /* 0x000fe20008000000 */
[----:B------:R-:W-:Y:S03]  /*6640*/  STL [R1+0x9ac], R186 ;  /* 0x0009acba01007387 */ /* 0x000fe60000100800 */
[----:B------:R-:W-:Y:S01]  /*6650*/  HGMMA.64x256x16.F32.BF16 R24, R180, gdesc[UR20].tnspB, RZ, !UPT, gsb0 ;  /* 0x43e00014b4187df0 */ /* 0x000fe2000c0018ff */
[----:B------:R-:W-:Y:S01]  /*6660*/  R2UR UR6, R11 ;  /* 0x000000000b0672ca */ /* 0x000fe200000e0000 */
[----:B------:R-:W-:Y:S04]  /*6670*/  STL [R1+0x554], R199 ;  /* 0x000554c701007387 */ /* 0x000fe80000100800 */
        /* <DEDUP_REMOVED lines=14> */
[----:B------:R-:W-:Y:S01]  /*6760*/  STL.64 [R1+0x1190], R172 ;  /* 0x001190ac01007387 */ /* 0x000fe20000100a00 */
[----:B------:R-:W-:-:S03]  /*6770*/  WARPGROUP.DEPBAR.LE gsb0, 0x0 ;  /* 0x00008000000079c5 */ /* 0x000fc60000010000 */
[----:B------:R-:W-:Y:S04]  /*6780*/  STL.64 [R1+0x1188], R150 ;  /* 0x0011889601007387 */ /* 0x000fe80000100a00 */
        /* <DEDUP_REMOVED lines=50> */
[----:B------:R2:W-:Y:S04]  /*6ab0*/  STL.64 [R1+0xff0], R48 ;  /* 0x000ff03001007387 */ /* 0x0005e80000100a00 */
[----:B--2---:R-:W2:Y:S04]  /*6ac0*/  LDL.LU R48, [R1] ;  /* 0x0000000001307983 */ /* 0x004ea80000300800 */
[----:B------:R-:W2:Y:S04]  /*6ad0*/  LDL.LU R49, [R1+0x4] ;  /* 0x0000040001317983 */ /* 0x000ea80000300800 */
        /* <DEDUP_REMOVED lines=62> */
[----:B------:R-:W2:Y:S01]  /*6ec0*/  LDL.LU R112, [R1+0x100] ;  /* 0x0001000001707983 */ /* 0x000ea20000300800 */
[----:B-1----:R-:W-:Y:S01]  /*6ed0*/  @!P1 FMUL R23, R23, R23 ;  /* 0x0000001717179220 */ /* 0x002fe20000400000 */
[C---:B------:R-:W-:Y:S01]  /*6ee0*/  FSETP.GEU.AND P1, PT, R22.reuse, -126, PT ;  /* 0xc2fc00001600780b */ /* 0x040fe20003f2e000 */
[----:B------:R-:W-:Y:S01]  /*6ef0*/  IMAD.MOV.U32 R114, RZ, RZ, R251 ;  /* 0x000000ffff727224 */ /* 0x000fe200078e00fb */
[----:B------:R-:W-:Y:S01]  /*6f00*/  MOV R173, R175 ;  /* 0x000000af00ad7202 */ /* 0x000fe20000000f00 */
        /* <DEDUP_REMOVED lines=10> */
[----:B------:R-:W-:Y:S01]  /*6fb0*/  @!P1 FMUL R22, R22, 0.5 ;  /* 0x3f00000016169820 */ /* 0x000fe20000400000 */
[----:B------:R-:W-:Y:S01]  /*6fc0*/  MOV R123, R242 ;  /* 0x000000f2007b7202 */ /* 0x000fe20000000f00 */
[----:B------:R-:W-:Y:S01]  /*6fd0*/  IMAD.MOV.U32 R126, RZ, RZ, R239 ;  /* 0x000000ffff7e7224 */ /* 0x000fe200078e00ef */
[----:B------:R-:W-:Y:S01]  /*6fe0*/  MOV R125, R240 ;  /* 0x000000f0007d7202 */ /* 0x000fe20000000f00 */
[----:B------:R-:W-:Y:S01]  /*6ff0*/  IMAD.MOV.U32 R128, RZ, RZ, R237 ;  /* 0x000000ffff807224 */ /* 0x000fe200078e00ed */
[----:B------:R-:W-:Y:S01]  /*7000*/  MOV R127, R238 ;  /* 0x000000ee007f7202 */ /* 0x000fe20000000f00 */
[----:B------:R-:W1:Y:S01]  /*7010*/  MUFU.EX2 R22, R22 ;  /* 0x0000001600167308 */ /* 0x000e620000000800 */
        /* <DEDUP_REMOVED lines=15> */
[----:B------:R-:W-:-:S02]  /*7110*/  IMAD.MOV.U32 R144, RZ, RZ, R221 ;  /* 0x000000ffff907224 */ /* 0x000fc400078e00dd */
        /* <DEDUP_REMOVED lines=15> */
[----:B------:R-:W-:Y:S01]  /*7210*/  IMAD.MOV.U32 R158, RZ, RZ, R207 ;  /* 0x000000ffff9e7224 */ /* 0x000fe200078e00cf */
[----:B------:R-:W-:Y:S01]  /*7220*/  MOV R168, R197 ;  /* 0x000000c500a87202 */ /* 0x000fe20000000f00 */
[----:B------:R-:W-:Y:S01]  /*7230*/  IMAD.MOV.U32 R160, RZ, RZ, R205 ;  /* 0x000000ffffa07224 */ /* 0x000fe200078e00cd */
[----:B------:R-:W-:Y:S01]  /*7240*/  MOV R170, R195 ;  /* 0x000000c300aa7202 */ /* 0x000fe20000000f00 */
[----:B------:R-:W-:Y:S01]  /*7250*/  IMAD.MOV.U32 R162, RZ, RZ, R203 ;  /* 0x000000ffffa27224 */ /* 0x000fe200078e00cb */
[----:B------:R-:W1:Y:S01]  /*7260*/  MUFU.EX2 R21, R21 ;  /* 0x0000001500157308 */ /* 0x000e620000000800 */
[----:B------:R-:W-:Y:S01]  /*7270*/  IMAD.MOV.U32 R164, RZ, RZ, R201 ;  /* 0x000000ffffa47224 */ /* 0x000fe200078e00c9 */
[----:B------:R-:W-:Y:S01]  /*7280*/  MOV R175, R14 ;  /* 0x0000000e00af7202 */ /* 0x000fe20000000f00 */
[----:B------:R-:W-:Y:S01]  /*7290*/  IMAD.MOV.U32 R166, RZ, RZ, R198 ;  /* 0x000000ffffa67224 */ /* 0x000fe200078e00c6 */
[----:B------:R-:W-:Y:S01]  /*72a0*/  F2FP.BF16.F32.PACK_AB R177, R23, R177 ;  /* 0x000000b117b1723e */ /* 0x000fe200000010ff */
[----:B------:R-:W-:Y:S01]  /*72b0*/  IMAD.MOV.U32 R169, RZ, RZ, R196 ;  /* 0x000000ffffa97224 */ /* 0x000fe200078e00c4 */
[----:B------:R-:W-:Y:S01]  /*72c0*/  UMOV UR22, UR20 ;  /* 0x0000001400167c82 */ /* 0x000fe20008000000 */
[----:B------:R-:W-:Y:S01]  /*72d0*/  IMAD.MOV.U32 R172, RZ, RZ, R179 ;  /* 0x000000ffffac7224 */ /* 0x000fe200078e00b3 */
[----:B------:R-:W-:Y:S01]  /*72e0*/  UMOV UR23, 0x40000040 ;  /* 0x4000004000177882 */ /* 0x000fe20000000000 */
[----:B------:R-:W-:Y:S01]  /*72f0*/  IMAD.MOV.U32 R174, RZ, RZ, R15 ;  /* 0x000000ffffae7224 */ /* 0x000fe200078e000f */
[----:B------:R-:W-:Y:S04]  /*7300*/  STL [R1+0x56c], R23 ;  /* 0x00056c1701007387 */ /* 0x000fe80000100800 */
[----:B------:R-:W-:Y:S01]  /*7310*/  STL [R1+0x574], R22 ;  /* 0x0005741601007387 */ /* 0x000fe20000100800 */
[----:B-1----:R-:W-:-:S05]  /*7320*/  @!P1 FMUL R21, R21, R21 ;  /* 0x0000001515159220 */ /* 0x002fca0000400000 */
[----:B------:R-:W-:Y:S01]  /*7330*/  F2FP.BF16.F32.PACK_AB R179, R21, R22 ;  /* 0x0000001615b3723e */ /* 0x000fe200000010ff */
[----:B------:R-:W-:Y:S03]  /*7340*/  STL [R1+0x570], R21 ;  /* 0x0005701501007387 */ /* 0x000fe60000100800 */
[----:B--2---:R-:W-:-:S06]  /*7350*/  WARPGROUP.ARRIVE ;  /* 0x00000000000079c5 */ /* 0x004fcc0000000000 */
[----:B------:R-:W-:Y:S03]  /*7360*/  HGMMA.64x256x16.F32.BF16 R48, R176, gdesc[UR20].tnspB, R48, gsb0 ;  /* 0x43e00014b0307df0 */ /* 0x000fe60008001830 */
[----:B------:R-:W-:Y:S02]  /*7370*/  WARPGROUP.DEPBAR.LE gsb0, 0x0 ;  /* 0x00008000000079c5 */ /* 0x000fe40000010000 */
[----:B------:R-:W-:Y:S04]  /*7380*/  STL.64 [R1], R48 ;  /* 0x0000003001007387 */ /* 0x000fe80000100a00 */
        /* <DEDUP_REMOVED lines=63> */
[----:B-1----:R-:W2:Y:S04]  /*7780*/  LDL.LU R174, [R1+0x1198] ;  /* 0x0011980001ae7983 */ /* 0x002ea80000300800 */
[----:B------:R-:W3:Y:S04]  /*7790*/  LDL.LU.64 R172, [R1+0x1190] ;  /* 0x0011900001ac7983 */ /* 0x000ee80000300a00 */
        /* <DEDUP_REMOVED lines=52> */
[----:B------:R-:W-:Y:S01]  /*7ae0*/  UMOV UR19, 0x40000040 ;  /* 0x4000004000137882 */ /* 0x000fe20000000000 */
[----:B----4-:R-:W-:-:S06]  /*7af0*/  WARPGROUP.ARRIVE ;  /* 0x00000000000079c5 */ /* 0x010fcc0000000000 */
[----:B------:R-:W-:Y:S03]  /*7b00*/  HGMMA.64x256x16.F32.BF16 R24, R176, gdesc[UR16].tnspB, R24, gsb0 ;  /* 0x43e00010b0187df0 */ /* 0x000fe60008001818 */
[----:B------:R-:W-:Y:S02]  /*7b10*/  WARPGROUP.DEPBAR.LE gsb0, 0x0 ;  /* 0x00008000000079c5 */ /* 0x000fe40000010000 */
        /* <DEDUP_REMOVED lines=64> */
[----:B-1----:R-:W2:Y:S04]  /*7f20*/  LDL.LU.64 R24, [R1] ;  /* 0x0000000001187983 */ /* 0x002ea80000300a00 */
[----:B------:R-:W2:Y:S04]  /*7f30*/  LDL.LU.64 R26, [R1+0x8] ;  /* 0x00000800011a7983 */ /* 0x000ea80000300a00 */
        /* <DEDUP_REMOVED lines=61> */
[----:B------:R-:W2:Y:S01]  /*8310*/  LDL.LU.64 R150, [R1+0x1f8] ;  /* 0x0001f80001967983 */ /* 0x000ea20000300a00 */
[----:B------:R-:W-:Y:S01]  /*8320*/  FSETP.GEU.AND P1, PT, R16, -126, PT ;  /* 0xc2fc00001000780b */ /* 0x000fe20003f2e000 */
[----:B------:R-:W-:Y:S01]  /*8330*/  UMOV UR18, UR17 ;  /* 0x0000001100127c82 */ /* 0x000fe20008000000 */
[----:B------:R-:W-:-:S11]  /*8340*/  UMOV UR19, 0x40000040 ;  /* 0x4000004000137882 */ /* 0x000fd60000000000 */
[----:B------:R-:W-:-:S04]  /*8350*/  @!P1 FMUL R16, R16, 0.5 ;  /* 0x3f00000010109820 */ /* 0x000fc80000400000 */
[----:B------:R-:W1:Y:S02]  /*8360*/  MUFU.EX2 R20, R16 ;  /* 0x0000001000147308 */ /* 0x000e640000000800 */
[----:B-1----:R-:W-:Y:S01]  /*8370*/  @!P1 FMUL R20, R20, R20 ;  /* 0x0000001414149220 */ /* 0x002fe20000400000 */
[----:B------:R-:W-:-:S04]  /*8380*/  FSETP.GEU.AND P1, PT, R19, -126, PT ;  /* 0xc2fc00001300780b */ /* 0x000fc80003f2e000 */
[----:B---3--:R-:W-:Y:S01]  /*8390*/  F2FP.BF16.F32.PACK_AB R173, R20, R173 ;  /* 0x000000ad14ad723e */ /* 0x008fe200000010ff */
[----:B------:R-:W-:Y:S08]  /*83a0*/  STL [R1+0x578], R20 ;  /* 0x0005781401007387 */ /* 0x000ff00000100800 */
[----:B------:R-:W-:-:S06]  /*83b0*/  @!P1 FMUL R19, R19, 0.5 ;  /* 0x3f00000013139820 */ /* 0x000fcc0000400000 */
[----:B------:R-:W1:Y:S02]  /*83c0*/  MUFU.EX2 R19, R19 ;  /* 0x0000001300137308 */ /* 0x000e640000000800 */
[----:B-1----:R-:W-:Y:S01]  /*83d0*/  @!P1 FMUL R19, R19, R19 ;  /* 0x0000001313139220 */ /* 0x002fe20000400000 */
[----:B------:R-:W-:-:S04]  /*83e0*/  FSETP.GEU.AND P1, PT, R18, -126, PT ;  /* 0xc2fc00001200780b */ /* 0x000fc80003f2e000 */
[----:B------:R1:W-:Y:S09]  /*83f0*/  STL [R1+0x580], R19 ;  /* 0x0005801301007387 */ /* 0x0003f20000100800 */
[----:B------:R-:W-:-:S06]  /*8400*/  @!P1 FMUL R18, R18, 0.5 ;  /* 0x3f00000012129820 */ /* 0x000fcc0000400000 */
[----:B------:R-:W3:Y:S02]  /*8410*/  MUFU.EX2 R18, R18 ;  /* 0x0000001200127308 */ /* 0x000ee40000000800 */
[----:B---3--:R-:W-:-:S05]  /*8420*/  @!P1 FMUL R18, R18, R18 ;  /* 0x0000001212129220 */ /* 0x008fca0000400000 */
[----:B------:R-:W-:Y:S01]  /*8430*/  F2FP.BF16.F32.PACK_AB R175, R18, R19 ;  /* 0x0000001312af723e */ /* 0x000fe200000010ff */
[----:B------:R3:W-:Y:S03]  /*8440*/  STL [R1+0x57c], R18 ;  /* 0x00057c1201007387 */ /* 0x0007e60000100800 */
[----:B--2---:R-:W-:-:S06]  /*8450*/  WARPGROUP.ARRIVE ;  /* 0x00000000000079c5 */ /* 0x004fcc0000000000 */
[----:B------:R-:W-:Y:S03]  /*8460*/  HGMMA.64x256x16.F32.BF16 R24, R172, gdesc[UR16].tnspB, R24, gsb0 ;  /* 0x43e00010ac187df0 */ /* 0x000fe60008001818 */
[----:B------:R-:W-:Y:S02]  /*8470*/  WARPGROUP.DEPBAR.LE gsb0, 0x0 ;  /* 0x00008000000079c5 */ /* 0x000fe40000010000 */
[----:B------:R-:W-:Y:S01]  /*8480*/  STL.64 [R1], R24 ;  /* 0x0000001801007387 */ /* 0x000fe20000100a00 */
        /* <DEDUP_REMOVED lines=11> */
[----:B------:R2:W-:Y:S01]  /*8540*/  STL.64 [R1+0x18], R30 ;  /* 0x0000181e01007387 */ /* 0x0005e20000100a00 */
[----:B------:R-:W-:Y:S01]  /*8550*/  MOV R9, R143 ;  /* 0x0000008f00097202 */ /* 0x000fe20000000f00 */
[----:B------:R-:W-:Y:S01]  /*8560*/  IMAD.MOV.U32 R12, RZ, RZ, R140 ;  /* 0x000000ffff0c7224 */ /* 0x000fe200078e008c */
[----:B------:R-:W-:Y:S01]  /*8570*/  MOV R11, R141 ;  /* 0x0000008d000b7202 */ /* 0x000fe20000000f00 */
[----:B------:R-:W4:Y:S01]  /*8580*/  LDL.LU.64 R150, [R1+0xfe8] ;  /* 0x000fe80001967983 */ /* 0x000f220000300a00 */
[----:B------:R-:W-:Y:S01]  /*8590*/  IMAD.MOV.U32 R14, RZ, RZ, R138 ;  /* 0x000000ffff0e7224 */ /* 0x000fe200078e008a */
[----:B------:R-:W-:Y:S01]  /*85a0*/  MOV R13, R139 ;  /* 0x0000008b000d7202 */ /* 0x000fe20000000f00 */
[----:B------:R-:W-:Y:S01]  /*85b0*/  IMAD.MOV.U32 R16, RZ, RZ, R136 ;  /* 0x000000ffff107224 */ /* 0x000fe200078e0088 */
[----:B------:R-:W4:Y:S01]  /*85c0*/  LDL.LU.64 R148, [R1+0xfe0] ;  /* 0x000fe00001947983 */ /* 0x000f220000300a00 */
[----:B------:R-:W-:Y:S01]  /*85d0*/  MOV R15, R137 ;  /* 0x00000089000f7202 */ /* 0x000fe20000000f00 */
[----:B-1----:R-:W-:Y:S01]  /*85e0*/  IMAD.MOV.U32 R19, RZ, RZ, R134 ;  /* 0x000000ffff137224 */ /* 0x002fe200078e0086 */
[----:B---3--:R-:W-:Y:S01]  /*85f0*/  MOV R18, R135 ;  /* 0x0000008700127202 */ /* 0x008fe20000000f00 */
[----:B------:R-:W4:Y:S01]  /*8600*/  LDL.LU.64 R146, [R1+0xfd8] ;  /* 0x000fd80001927983 */ /* 0x000f220000300a00 */
[----:B------:R-:W-:Y:S01]  /*8610*/  IMAD.MOV.U32 R21, RZ, RZ, R132 ;  /* 0x000000ffff157224 */ /* 0x000fe200078e0084 */
[----:B------:R-:W-:Y:S01]  /*8620*/  MOV R20, R133 ;  /* 0x0000008500147202 */ /* 0x000fe20000000f00 */
[----:B------:R-:W-:Y:S01]  /*8630*/  IMAD.MOV.U32 R23, RZ, RZ, R130 ;  /* 0x000000ffff177224 */ /* 0x000fe200078e0082 */
[----:B------:R-:W4:Y:S01]  /*8640*/  LDL.LU.64 R144, [R1+0xfd0] ;  /* 0x000fd00001907983 */ /* 0x000f220000300a00 */
        /* <DEDUP_REMOVED lines=155> */
[----:B--2---:R-:W4:Y:S04]  /*9000*/  LDL.LU.64 R30, [R1+0xe08] ;  /* 0x000e0800011e7983 */ /* 0x004f280000300a00 */
[----:B------:R-:W4:Y:S04]  /*9010*/  LDL.LU.64 R28, [R1+0xe00] ;  /* 0x000e0000011c7983 */ /* 0x000f280000300a00 */
[----:B------:R-:W4:Y:S04]  /*9020*/  LDL.LU.64 R26, [R1+0xdf8] ;  /* 0x000df800011a7983 */ /* 0x000f280000300a00 */
[----:B------:R-:W4:Y:S01]  /*9030*/  LDL.LU.64 R24, [R1+0xdf0] ;  /* 0x000df00001187983 */ /* 0x000f220000300a00 */
[----:B------:R-:W-:Y:S01]  /*9040*/  UMOV UR18, UR16 ;  /* 0x0000001000127c82 */ /* 0x000fe20008000000 */
        /* <DEDUP_REMOVED lines=64> */
[----:B------:R-:W-:Y:S04]  /*9450*/  STL.64 [R1+0xbd0], R30 ;  /* 0x000bd01e01007387 */ /* 0x000fe80000100a00 */
[----:B------:R-:W-:Y:S04]  /*9460*/  STL.64 [R1+0xbc8], R28 ;  /* 0x000bc81c01007387 */ /* 0x000fe80000100a00 */
[----:B------:R-:W-:Y:S04]  /*9470*/  STL.64 [R1+0xbc0], R26 ;  /* 0x000bc01a01007387 */ /* 0x000fe80000100a00 */
[----:B------:R2:W-:Y:S01]  /*9480*/  STL.64 [R1+0xbb8], R24 ;  /* 0x000bb81801007387 */ /* 0x0005e20000100a00 */
[----:B-1----:R-:W-:Y:S01]  /*9490*/  IMAD.MOV.U32 R32, RZ, RZ, R158 ;  /* 0x000000ffff207224 */ /* 0x002fe200078e009e */
[----:B------:R-:W-:Y:S01]  /*94a0*/  MOV R33, R156 ;  /* 0x0000009c00217202 */ /* 0x000fe20000000f00 */
[----:B------:R-:W-:Y:S01]  /*94b0*/  IMAD.MOV.U32 R34, RZ, RZ, R166 ;  /* 0x000000ffff227224 */ /* 0x000fe200078e00a6 */
[----:B--2---:R-:W2:Y:S04]  /*94c0*/  LDL.LU R24, [R1] ;  /* 0x0000000001187983 */ /* 0x004ea80000300800 */
[----:B------:R-:W2:Y:S04]  /*94d0*/  LDL.LU R25, [R1+0x4] ;  /* 0x0000040001197983 */ /* 0x000ea80000300800 */
[----:B------:R-:W2:Y:S04]  /*94e0*/  LDL.LU R26, [R1+0x8] ;  /* 0x00000800011a7983 */ /* 0x000ea80000300800 */
[----:B------:R-:W2:Y:S04]  /*94f0*/  LDL.LU R27, [R1+0xc] ;  /* 0x00000c00011b7983 */ /* 0x000ea80000300800 */
[----:B------:R-:W2:Y:S04]  /*9500*/  LDL.LU R28, [R1+0x10] ;  /* 0x00001000011c7983 */ /* 0x000ea80000300800 */
[----:B------:R-:W2:Y:S04]  /*9510*/  LDL.LU R29, [R1+0x14] ;  /* 0x00001400011d7983 */ /* 0x000ea80000300800 */
[----:B------:R-:W2:Y:S01]  /*9520*/  LDL.LU R30, [R1+0x18] ;  /* 0x00001800011e7983 */ /* 0x000ea20000300800 */
[----:B------:R-:W-:-:S03]  /*9530*/  MOV R35, R164 ;  /* 0x000000a400237202 */ /* 0x000fc60000000f00 */
[----:B------:R-:W2:Y:S01]  /*9540*/  LDL.LU R31, [R1+0x1c] ;  /* 0x00001c00011f7983 */ /* 0x000ea20000300800 */
[----:B------:R-:W-:-:S03]  /*9550*/  IMAD.MOV.U32 R36, RZ, RZ, R170 ;  /* 0x000000ffff247224 */ /* 0x000fc600078e00aa */
[----:B------:R-:W3:Y:S01]  /*9560*/  LDL.LU R158, [R1+0xdec] ;  /* 0x000dec00019e7983 */ /* 0x000ee20000300800 */
[----:B------:R-:W-:-:S03]  /*9570*/  MOV R37, R168 ;  /* 0x000000a800257202 */ /* 0x000fc60000000f00 */
[----:B------:R-:W4:Y:S01]  /*9580*/  LDL.LU R156, [R1+0xde8] ;  /* 0x000de800019c7983 */ /* 0x000f220000300800 */
[----:B------:R-:W-:-:S03]  /*9590*/  IMAD.MOV.U32 R38, RZ, RZ, R169 ;  /* 0x000000ffff267224 */ /* 0x000fc600078e00a9 */
[----:B------:R-:W3:Y:S01]  /*95a0*/  LDL.LU R166, [R1+0xde4] ;  /* 0x000de40001a67983 */ /* 0x000ee20000300800 */
[----:B------:R-:W-:-:S03]  /*95b0*/  MOV R39, R165 ;  /* 0x000000a500277202 */ /* 0x000fc60000000f00 */
[----:B------:R-:W3:Y:S01]  /*95c0*/  LDL.LU R164, [R1+0xde0] ;  /* 0x000de00001a47983 */ /* 0x000ee20000300800 */
[----:B------:R-:W-:-:S03]  /*95d0*/  IMAD.MOV.U32 R40, RZ, RZ, R157 ;  /* 0x000000ffff287224 */ /* 0x000fc600078e009d */
[----:B------:R-:W2:Y:S01]  /*95e0*/  LDL.LU R170, [R1+0xddc] ;  /* 0x000ddc0001aa7983 */ /* 0x000ea20000300800 */
[----:B------:R-:W-:-:S03]  /*95f0*/  MOV R41, R159 ;  /* 0x0000009f00297202 */ /* 0x000fc60000000f00 */
[----:B------:R-:W2:Y:S01]  /*9600*/  LDL.LU R168, [R1+0xdd8] ;  /* 0x000dd80001a87983 */ /* 0x000ea20000300800 */
[----:B------:R-:W-:-:S03]  /*9610*/  IMAD.MOV.U32 R42, RZ, RZ, R161 ;  /* 0x000000ffff2a7224 */ /* 0x000fc600078e00a1 */
[----:B------:R-:W4:Y:S01]  /*9620*/  LDL.LU R169, [R1+0xdd4] ;  /* 0x000dd40001a97983 */ /* 0x000f220000300800 */
[----:B------:R-:W-:-:S03]  /*9630*/  MOV R43, R153 ;  /* 0x00000099002b7202 */ /* 0x000fc60000000f00 */
[----:B------:R-:W3:Y:S01]  /*9640*/  LDL.LU R165, [R1+0xdd0] ;  /* 0x000dd00001a57983 */ /* 0x000ee20000300800 */
[----:B------:R-:W-:-:S03]  /*9650*/  IMAD.MOV.U32 R44, RZ, RZ, R155 ;  /* 0x000000ffff2c7224 */ /* 0x000fc600078e009b */
[----:B------:R-:W3:Y:S01]  /*9660*/  LDL.LU R157, [R1+0xdcc] ;  /* 0x000dcc00019d7983 */ /* 0x000ee20000300800 */
[----:B------:R-:W-:-:S03]  /*9670*/  MOV R45, R17 ;  /* 0x00000011002d7202 */ /* 0x000fc60000000f00 */
[----:B------:R-:W3:Y:S04]  /*9680*/  LDL.LU R159, [R1+0xdc8] ;  /* 0x000dc800019f7983 */ /* 0x000ee80000300800 */
[----:B------:R-:W3:Y:S04]  /*9690*/  LDL.LU R161, [R1+0xdc4] ;  /* 0x000dc40001a17983 */ /* 0x000ee80000300800 */
[----:B------:R-:W2:Y:S04]  /*96a0*/  LDL.LU R153, [R1+0xdc0] ;  /* 0x000dc00001997983 */ /* 0x000ea80000300800 */
[----:B------:R-:W4:Y:S04]  /*96b0*/  LDL.LU R155, [R1+0xdbc] ;  /* 0x000dbc00019b7983 */ /* 0x000f280000300800 */
[----:B------:R-:W3:Y:S01]  /*96c0*/  LDL.LU R17, [R1+0xdb8] ;  /* 0x000db80001117983 */ /* 0x000ee20000300800 */
        /* <DEDUP_REMOVED lines=106> */
[----:B------:R-:W-:Y:S01]  /*9d70*/  UMOV UR18, UR15 ;  /* 0x0000000f00127c82 */ /* 0x000fe20008000000 */
[----:B------:R-:W-:Y:S01]  /*9d80*/  UMOV UR19, 0x40000040 ;  /* 0x4000004000137882 */ /* 0x000fe20000000000 */
[----:B---3--:R-:W-:-:S13]  /*9d90*/  FSETP.GEU.AND P1, PT, R17, -126, PT ;  /* 0xc2fc00001100780b */ /* 0x008fda0003f2e000 */
[----:B------:R-:W-:-:S06]  /*9da0*/  @!P1 FMUL R17, R17, 0.5 ;  /* 0x3f00000011119820 */ /* 0x000fcc0000400000 */
[----:B------:R-:W1:Y:S02]  /*9db0*/  MUFU.EX2 R17, R17 ;  /* 0x0000001100117308 */ /* 0x000e640000000800 */
[----:B-1----:R-:W-:Y:S01]  /*9dc0*/  @!P1 FMUL R17, R17, R17 ;  /* 0x0000001111119220 */ /* 0x002fe20000400000 */
[----:B----4-:R-:W-:-:S13]  /*9dd0*/  FSETP.GEU.AND P1, PT, R155, -126, PT ;  /* 0xc2fc00009b00780b */ /* 0x010fda0003f2e000 */
[----:B------:R-:W-:-:S04]  /*9de0*/  @!P1 FMUL R155, R155, 0.5 ;  /* 0x3f0000009b9b9820 */ /* 0x000fc80000400000 */
[----:B------:R-:W1:Y:S02]  /*9df0*/  MUFU.EX2 R16, R155 ;  /* 0x0000009b00107308 */ /* 0x000e640000000800 */
[----:B-1----:R-:W-:Y:S01]  /*9e00*/  @!P1 FMUL R16, R16, R16 ;  /* 0x0000001010109220 */ /* 0x002fe20000400000 */
[----:B--2---:R-:W-:-:S13]  /*9e10*/  FSETP.GEU.AND P1, PT, R153, -126, PT ;  /* 0xc2fc00009900780b */ /* 0x004fda0003f2e000 */
[----:B------:R-:W-:-:S04]  /*9e20*/  @!P1 FMUL R153, R153, 0.5 ;  /* 0x3f00000099999820 */ /* 0x000fc80000400000 */
[----:B------:R-:W1:Y:S01]  /*9e30*/  MUFU.EX2 R13, R153 ;  /* 0x00000099000d7308 */ /* 0x000e620000000800 */
[----:B------:R-:W-:Y:S01]  /*9e40*/  F2FP.BF16.F32.PACK_AB R169, R17, R169 ;  /* 0x000000a911a9723e */ /* 0x000fe200000010ff */
[----:B-1----:R-:W-:-:S05]  /*9e50*/  @!P1 FMUL R13, R13, R13 ;  /* 0x0000000d0d0d9220 */ /* 0x002fca0000400000 */
[----:B------:R-:W-:-:S04]  /*9e60*/  F2FP.BF16.F32.PACK_AB R171, R13, R16 ;  /* 0x000000100dab723e */ /* 0x000fc800000010ff */
[----:B------:R-:W-:-:S06]  /*9e70*/  WARPGROUP.ARRIVE ;  /* 0x00000000000079c5 */ /* 0x000fcc0000000000 */
[----:B------:R-:W-:Y:S01]  /*9e80*/  HGMMA.64x256x16.F32.BF16 R24, R168, gdesc[UR16].tnspB, R24, gsb0 ;  /* 0x43e00010a8187df0 */ /* 0x000fe20008001818 */
[----:B------:R-:W-:Y:S04]  /*9e90*/  STL [R1+0x584], R17 ;  /* 0x0005841101007387 */ /* 0x000fe80000100800 */
[----:B------:R-:W-:Y:S04]  /*9ea0*/  STL [R1+0x58c], R16 ;  /* 0x00058c1001007387 */ /* 0x000fe80000100800 */
[----:B------:R-:W-:Y:S01]  /*9eb0*/  STL [R1+0x588], R13 ;  /* 0x0005880d01007387 */ /* 0x000fe20000100800 */
[----:B------:R-:W-:-:S03]  /*9ec0*/  WARPGROUP.DEPBAR.LE gsb0, 0x0 ;  /* 0x00008000000079c5 */ /* 0x000fc60000010000 */
        /* <DEDUP_REMOVED lines=64> */
[----:B-1----:R-:W2:Y:S04]  /*a2d0*/  LDL.LU.64 R150, [R1+0xdb0] ;  /* 0x000db00001967983 */ /* 0x002ea80000300a00 */
        /* <DEDUP_REMOVED lines=63> */
[----:B------:R-:W-:Y:S01]  /*a6d0*/  UMOV UR15, 0x40000040 ;  /* 0x40000040000f7882 */ /* 0x000fe20000000000 */
[----:B--2---:R-:W-:-:S06]  /*a6e0*/  WARPGROUP.ARRIVE ;  /* 0x00000000000079c5 */ /* 0x004fcc0000000000 */
        /* <DEDUP_REMOVED lines=130> */
[----:B------:R-:W-:-:S13]  /*af10*/  FSETP.GEU.AND P1, PT, R161, -126, PT ;  /* 0xc2fc0000a100780b */ /* 0x000fda0003f2e000 */
[----:B------:R-:W-:-:S04]  /*af20*/  @!P1 FMUL R161, R161, 0.5 ;  /* 0x3f000000a1a19820 */ /* 0x000fc80000400000 */
[----:B------:R-:W1:Y:S02]  /*af30*/  MUFU.EX2 R12, R161 ;  /* 0x000000a1000c7308 */ /* 0x000e640000000800 */
[----:B-1----:R-:W-:Y:S01]  /*af40*/  @!P1 FMUL R12, R12, R12 ;  /* 0x0000000c0c0c9220 */ /* 0x002fe20000400000 */
[----:B------:R-:W-:-:S13]  /*af50*/  FSETP.GEU.AND P1, PT, R159, -126, PT ;  /* 0xc2fc00009f00780b */ /* 0x000fda0003f2e000 */
[----:B------:R-:W-:-:S04]  /*af60*/  @!P1 FMUL R159, R159, 0.5 ;  /* 0x3f0000009f9f9820 */ /* 0x000fc80000400000 */
[----:B------:R-:W1:Y:S02]  /*af70*/  MUFU.EX2 R11, R159 ;  /* 0x0000009f000b7308 */ /* 0x000e640000000800 */
[----:B-1----:R-:W-:Y:S01]  /*af80*/  @!P1 FMUL R11, R11, R11 ;  /* 0x0000000b0b0b9220 */ /* 0x002fe20000400000 */
[----:B------:R-:W-:-:S13]  /*af90*/  FSETP.GEU.AND P1, PT, R157, -126, PT ;  /* 0xc2fc00009d00780b */ /* 0x000fda0003f2e000 */
[----:B------:R-:W-:-:S04]  /*afa0*/  @!P1 FMUL R157, R157, 0.5 ;  /* 0x3f0000009d9d9820 */ /* 0x000fc80000400000 */
[----:B------:R-:W1:Y:S01]  /*afb0*/  MUFU.EX2 R10, R157 ;  /* 0x0000009d000a7308 */ /* 0x000e620000000800 */
[----:B------:R-:W-:Y:S01]  /*afc0*/  F2FP.BF16.F32.PACK_AB R165, R12, R165 ;  /* 0x000000a50ca5723e */ /* 0x000fe200000010ff */
[----:B------:R-:W-:Y:S01]  /*afd0*/  UMOV UR14, UR13 ;  /* 0x0000000d000e7c82 */ /* 0x000fe20008000000 */
[----:B------:R-:W-:Y:S01]  /*afe0*/  UMOV UR15, 0x40000040 ;  /* 0x40000040000f7882 */ /* 0x000fe20000000000 */
[----:B-1----:R-:W-:-:S05]  /*aff0*/  @!P1 FMUL R10, R10, R10 ;  /* 0x0000000a0a0a9220 */ /* 0x002fca0000400000 */
[----:B------:R-:W-:Y:S01]  /*b000*/  F2FP.BF16.F32.PACK_AB R167, R10, R11 ;  /* 0x0000000b0aa7723e */ /* 0x000fe200000010ff */
[----:B------:R-:W-:Y:S04]  /*b010*/  STL [R1+0x590], R12 ;  /* 0x0005900c01007387 */ /* 0x000fe80000100800 */
[----:B------:R-:W-:Y:S04]  /*b020*/  STL [R1+0x598], R11 ;  /* 0x0005980b01007387 */ /* 0x000fe80000100800 */
[----:B------:R1:W-:Y:S01]  /*b030*/  STL [R1+0x594], R10 ;  /* 0x0005940a01007387 */ /* 0x0003e20000100800 */
[----:B--2---:R-:W-:-:S06]  /*b040*/  WARPGROUP.ARRIVE ;  /* 0x00000000000079c5 */ /* 0x004fcc0000000000 */
[----:B------:R-:W-:Y:S03]  /*b050*/  HGMMA.64x256x16.F32.BF16 R24, R164, gdesc[UR12].tnspB, R24, gsb0 ;  /* 0x43e0000ca4187df0 */ /* 0x000fe60008001818 */
[----:B------:R-:W-:Y:S02]  /*b060*/  WARPGROUP.DEPBAR.LE gsb0, 0x0 ;  /* 0x00008000000079c5 */ /* 0x000fe40000010000 */
[----:B------:R-:W-:Y:S01]  /*b070*/  STL.64 [R1], R24 ;  /* 0x0000001801007387 */ /* 0x000fe20000100a00 */
[----:B------:R-:W-:-:S03]  /*b080*/  IMAD.MOV.U32 R2, RZ, RZ, R150 ;  /* 0x000000ffff027224 */ /* 0x000fc600078e0096 */
[----:B------:R-:W-:Y:S01]  /*b090*/  STL.64 [R1+0x8], R26 ;  /* 0x0000081a01007387 */ /* 0x000fe20000100a00 */
[----:B------:R-:W-:-:S03]  /*b0a0*/  MOV R0, R151 ;  /* 0x0000009700007202 */ /* 0x000fc60000000f00 */
[----:B------:R-:W-:Y:S01]  /*b0b0*/  STL.64 [R1+0x10], R28 ;  /* 0x0000101c01007387 */ /* 0x000fe20000100a00 */
[----:B------:R-:W-:Y:S01]  /*b0c0*/  IMAD.MOV.U32 R4, RZ, RZ, R148 ;  /* 0x000000ffff047224 */ /* 0x000fe200078e0094 */
[----:B------:R-:W-:Y:S02]  /*b0d0*/  MOV R3, R149 ;  /* 0x0000009500037202 */ /* 0x000fe40000000f00 */
[----:B------:R-:W-:Y:S01]  /*b0e0*/  STL.64 [R1+0x18], R30 ;  /* 0x0000181e01007387 */ /* 0x000fe20000100a00 */
[----:B------:R-:W-:Y:S01]  /*b0f0*/  IMAD.MOV.U32 R6, RZ, RZ, R146 ;  /* 0x000000ffff067224 */ /* 0x000fe200078e0092 */
[----:B------:R-:W-:Y:S02]  /*b100*/  MOV R5, R147 ;  /* 0x0000009300057202 */ /* 0x000fe40000000f00 */
[----:B------:R2:W-:Y:S01]  /*b110*/  STL.64 [R1+0x20], R32 ;  /* 0x0000202001007387 */ /* 0x0005e20000100a00 */
[----:B------:R-:W-:Y:S01]  /*b120*/  IMAD.MOV.U32 R8, RZ, RZ, R144 ;  /* 0x000000ffff087224 */ /* 0x000fe200078e0090 */
[----:B------:R-:W-:-:S02]  /*b130*/  MOV R7, R145 ;  /* 0x0000009100077202 */ /* 0x000fc40000000f00 */
[----:B------:R-:W3:Y:S01]  /*b140*/  LDL.LU.64 R150, [R1+0xbb0] ;  /* 0x000bb00001967983 */ /* 0x000ee20000300a00 */
[----:B-1----:R-:W-:Y:S01]  /*b150*/  IMAD.MOV.U32 R10, RZ, RZ, R142 ;  /* 0x000000ffff0a7224 */ /* 0x002fe200078e008e */
[----:B------:R-:W-:Y:S02]  /*b160*/  MOV R9, R143 ;  /* 0x0000008f00097202 */ /* 0x000fe40000000f00 */
[----:B------:R-:W3:Y:S01]  /*b170*/  LDL.LU.64 R148, [R1+0xba8] ;  /* 0x000ba80001947983 */ /* 0x000ee20000300a00 */
[----:B------:R-:W-:Y:S01]  /*b180*/  IMAD.MOV.U32 R12, RZ, RZ, R140 ;  /* 0x000000ffff0c7224 */ /* 0x000fe200078e008c */
[----:B------:R-:W-:Y:S02]  /*b190*/  MOV R11, R141 ;  /* 0x0000008d000b7202 */ /* 0x000fe40000000f00 */
[----:B------:R-:W3:Y:S01]  /*b1a0*/  LDL.LU.64 R146, [R1+0xba0] ;  /* 0x000ba00001927983 */ /* 0x000ee20000300a00 */
[----:B------:R-:W-:Y:S01]  /*b1b0*/  IMAD.MOV.U32 R14, RZ, RZ, R138 ;  /* 0x000000ffff0e7224 */ /* 0x000fe200078e008a */
[----:B------:R-:W-:-:S02]  /*b1c0*/  MOV R13, R139 ;  /* 0x0000008b000d7202 */ /* 0x000fc40000000f00 */
[----:B------:R-:W3:Y:S01]  /*b1d0*/  LDL.LU.64 R144, [R1+0xb98] ;  /* 0x000b980001907983 */ /* 0x000ee20000300a00 */
[----:B------:R-:W-:Y:S01]  /*b1e0*/  IMAD.MOV.U32 R16, RZ, RZ, R136 ;  /* 0x000000ffff107224 */ /* 0x000fe200078e0088 */
        /* <DEDUP_REMOVED lines=154> */
[----:B------:R-:W3:Y:S04]  /*bb90*/  LDL.LU.64 R40, [R1+0x9f8] ;  /* 0x0009f80001287983 */ /* 0x000ee80000300a00 */
[----:B------:R-:W3:Y:S04]  /*bba0*/  LDL.LU.64 R38, [R1+0x9f0] ;  /* 0x0009f00001267983 */ /* 0x000ee80000300a00 */
[----:B------:R-:W3:Y:S04]  /*bbb0*/  LDL.LU.64 R36, [R1+0x9e8] ;  /* 0x0009e80001247983 */ /* 0x000ee80000300a00 */
[----:B------:R-:W3:Y:S04]  /*bbc0*/  LDL.LU.64 R34, [R1+0x9e0] ;  /* 0x0009e00001227983 */ /* 0x000ee80000300a00 */
[----:B--2---:R-:W3:Y:S04]  /*bbd0*/  LDL.LU.64 R32, [R1+0x9d8] ;  /* 0x0009d80001207983 */ /* 0x004ee80000300a00 */
[----:B------:R-:W3:Y:S04]  /*bbe0*/  LDL.LU.64 R30, [R1+0x9d0] ;  /* 0x0009d000011e7983 */ /* 0x000ee80000300a00 */
[----:B------:R-:W3:Y:S04]  /*bbf0*/  LDL.LU.64 R28, [R1+0x9c8] ;  /* 0x0009c800011c7983 */ /* 0x000ee80000300a00 */
[----:B------:R-:W3:Y:S04]  /*bc00*/  LDL.LU.64 R26, [R1+0x9c0] ;  /* 0x0009c000011a7983 */ /* 0x000ee80000300a00 */
[----:B------:R-:W3:Y:S01]  /*bc10*/  LDL.LU.64 R24, [R1+0x9b8] ;  /* 0x0009b80001187983 */ /* 0x000ee20000300a00 */
[----:B------:R-:W-:Y:S01]  /*bc20*/  UMOV UR14, UR12 ;  /* 0x0000000c000e7c82 */ /* 0x000fe20008000000 */
[----:B------:R-:W-:-:S02]  /*bc30*/  UMOV UR15, 0x40000040 ;  /* 0x40000040000f7882 */ /* 0x000fc40000000000 */
[----:B------:R-:W-:Y:S04]  /*bc40*/  STL [R1+0x98c], R158 ;  /* 0x00098c9e01007387 */ /* 0x000fe80000100800 */
[----:B------:R-:W-:Y:S01]  /*bc50*/  STL [R1+0x988], R156 ;  /* 0x0009889c01007387 */ /* 0x000fe20000100800 */
[----:B---3--:R-:W-:-:S06]  /*bc60*/  WARPGROUP.ARRIVE ;  /* 0x00000000000079c5 */ /* 0x008fcc0000000000 */
        /* <DEDUP_REMOVED lines=60> */
[----:B------:R-:W-:Y:S04]  /*c030*/  STL.64 [R1+0x7b0], R34 ;  /* 0x0007b02201007387 */ /* 0x000fe80000100a00 */
[----:B------:R2:W-:Y:S01]  /*c040*/  STL.64 [R1+0x7a8], R32 ;  /* 0x0007a82001007387 */ /* 0x0005e20000100a00 */
[----:B-1----:R-:W-:Y:S01]  /*c050*/  IMAD.MOV.U32 R42, RZ, RZ, R162 ;  /* 0x000000ffff2a7224 */ /* 0x002fe200078e00a2 */
[----:B------:R-:W-:-:S02]  /*c060*/  MOV R43, R160 ;  /* 0x000000a0002b7202 */ /* 0x000fc40000000f00 */
[----:B--2---:R-:W2:Y:S04]  /*c070*/  LDL.LU R32, [R1] ;  /* 0x0000000001207983 */ /* 0x004ea80000300800 */
[----:B------:R-:W2:Y:S04]  /*c080*/  LDL.LU R33, [R1+0x4] ;  /* 0x0000040001217983 */ /* 0x000ea80000300800 */
[----:B------:R-:W2:Y:S04]  /*c090*/  LDL.LU R34, [R1+0x8] ;  /* 0x0000080001227983 */ /* 0x000ea80000300800 */
[----:B------:R-:W2:Y:S04]  /*c0a0*/  LDL.LU R35, [R1+0xc] ;  /* 0x00000c0001237983 */ /* 0x000ea80000300800 */
[----:B------:R-:W2:Y:S04]  /*c0b0*/  LDL.LU R36, [R1+0x10] ;  /* 0x0000100001247983 */ /* 0x000ea80000300800 */
[----:B------:R-:W2:Y:S04]  /*c0c0*/  LDL.LU R37, [R1+0x14] ;  /* 0x0000140001257983 */ /* 0x000ea80000300800 */
[----:B------:R-:W2:Y:S04]  /*c0d0*/  LDL.LU R38, [R1+0x18] ;  /* 0x0000180001267983 */ /* 0x000ea80000300800 */
[----:B------:R-:W2:Y:S01]  /*c0e0*/  LDL.LU R39, [R1+0x1c] ;  /* 0x00001c0001277983 */ /* 0x000ea20000300800 */
[----:B------:R-:W-:-:S03]  /*c0f0*/  IMAD.MOV.U32 R44, RZ, RZ, R186 ;  /* 0x000000ffff2c7224 */ /* 0x000fc600078e00ba */
[----:B------:R-:W2:Y:S01]  /*c100*/  LDL.LU R40, [R1+0x20] ;  /* 0x0000200001287983 */ /* 0x000ea20000300800 */
[----:B------:R-:W-:-:S03]  /*c110*/  MOV R45, R187 ;  /* 0x000000bb002d7202 */ /* 0x000fc60000000f00 */
[----:B------:R-:W2:Y:S01]  /*c120*/  LDL.LU R41, [R1+0x24] ;  /* 0x0000240001297983 */ /* 0x000ea20000300800 */
[----:B------:R-:W-:-:S03]  /*c130*/  IMAD.MOV.U32 R46, RZ, RZ, R188 ;  /* 0x000000ffff2e7224 */ /* 0x000fc600078e00bc */
        /* <DEDUP_REMOVED lines=10> */
[----:B------:R-:W2:Y:S04]  /*c1e0*/  LDL.LU R163, [R1+0x9a0] ;  /* 0x0009a00001a37983 */ /* 0x000ea80000300800 */
[----:B------:R-:W4:Y:S04]  /*c1f0*/  LDL.LU R184, [R1+0x99c] ;  /* 0x00099c0001b87983 */ /* 0x000f280000300800 */
[----:B------:R-:W3:Y:S04]  /*c200*/  LDL.LU R194, [R1+0x998] ;  /* 0x0009980001c27983 */ /* 0x000ee80000300800 */
[----:B------:R-:W3:Y:S04]  /*c210*/  LDL.LU R192, [R1+0x994] ;  /* 0x0009940001c07983 */ /* 0x000ee80000300800 */
[----:B------:R-:W2:Y:S01]  /*c220*/  LDL.LU R185, [R1+0x990] ;  /* 0x0009900001b97983 */ /* 0x000ea20000300800 */
[----:B------:R-:W-:Y:S01]  /*c230*/  MOV R151, R9 ;  /* 0x0000000900977202 */ /* 0x000fe20000000f00 */
[----:B------:R-:W-:-:S02]  /*c240*/  IMAD.MOV.U32 R136, RZ, RZ, R152 ;  /* 0x000000ffff887224 */ /* 0x000fc400078e0098 */
[----:B------:R-:W-:Y:S01]  /*c250*/  IMAD.MOV.U32 R152, RZ, RZ, R8 ;  /* 0x000000ffff987224 */ /* 0x000fe200078e0008 */
[----:B------:R-:W-:Y:S02]  /*c260*/  MOV R135, R153 ;  /* 0x0000009900877202 */ /* 0x000fe40000000f00 */
        /* <DEDUP_REMOVED lines=104> */
[----:B------:R-:W-:Y:S01]  /*c8f0*/  UMOV UR14, UR11 ;  /* 0x0000000b000e7c82 */ /* 0x000fe20008000000 */
[----:B------:R-:W-:Y:S01]  /*c900*/  UMOV UR15, 0x40000040 ;  /* 0x40000040000f7882 */ /* 0x000fe20000000000 */
[----:B--2---:R-:W-:-:S13]  /*c910*/  FSETP.GEU.AND P1, PT, R185, -126, PT ;  /* 0xc2fc0000b900780b */ /* 0x004fda0003f2e000 */
[----:B------:R-:W-:-:S04]  /*c920*/  @!P1 FMUL R185, R185, 0.5 ;  /* 0x3f000000b9b99820 */ /* 0x000fc80000400000 */
[----:B------:R-:W1:Y:S02]  /*c930*/  MUFU.EX2 R9, R185 ;  /* 0x000000b900097308 */ /* 0x000e640000000800 */
[----:B-1----:R-:W-:Y:S01]  /*c940*/  @!P1 FMUL R9, R9, R9 ;  /* 0x0000000909099220 */ /* 0x002fe20000400000 */
[----:B----4-:R-:W-:-:S13]  /*c950*/  FSETP.GEU.AND P1, PT, R184, -126, PT ;  /* 0xc2fc0000b800780b */ /* 0x010fda0003f2e000 */
[----:B------:R-:W-:-:S04]  /*c960*/  @!P1 FMUL R184, R184, 0.5 ;  /* 0x3f000000b8b89820 */ /* 0x000fc80000400000 */
[----:B------:R-:W1:Y:S02]  /*c970*/  MUFU.EX2 R8, R184 ;  /* 0x000000b800087308 */ /* 0x000e640000000800 */
[----:B-1----:R-:W-:Y:S01]  /*c980*/  @!P1 FMUL R8, R8, R8 ;  /* 0x0000000808089220 */ /* 0x002fe20000400000 */
[----:B------:R-:W-:-:S13]  /*c990*/  FSETP.GEU.AND P1, PT, R163, -126, PT ;  /* 0xc2fc0000a300780b */ /* 0x000fda0003f2e000 */
[----:B------:R-:W-:-:S04]  /*c9a0*/  @!P1 FMUL R163, R163, 0.5 ;  /* 0x3f000000a3a39820 */ /* 0x000fc80000400000 */
[----:B------:R-:W1:Y:S01]  /*c9b0*/  MUFU.EX2 R7, R163 ;  /* 0x000000a300077308 */ /* 0x000e620000000800 */
[----:B---3--:R-:W-:Y:S01]  /*c9c0*/  F2FP.BF16.F32.PACK_AB R161, R9, R192 ;  /* 0x000000c009a1723e */ /* 0x008fe200000010ff */
        /* <DEDUP_REMOVED lines=73> */
[----:B------:R-:W2:Y:S04]  /*ce60*/  LDL.LU R156, [R1+0x988] ;  /* 0x00098800019c7983 */ /* 0x000ea80000300800 */
[----:B------:R-:W3:Y:S04]  /*ce70*/  LDL.LU.64 R150, [R1+0x980] ;  /* 0x0009800001967983 */ /* 0x000ee80000300a00 */
        /* <DEDUP_REMOVED lines=58> */
[----:B------:R-:W3:Y:S01]  /*d220*/  LDL.LU.64 R32, [R1+0x7a8] ;  /* 0x0007a80001207983 */ /* 0x000ee20000300a00 */
[----:B------:R-:W-:Y:S01]  /*d230*/  UMOV UR11, 0x40000040 ;  /* 0x40000040000b7882 */ /* 0x000fe20000000000 */
        /* <DEDUP_REMOVED lines=146> */
[----:B------:R-:W-:-:S04]  /*db60*/  F2FP.BF16.F32.PACK_AB R159, R4, R5 ;  /* 0x00000005049f723e */ /* 0x000fc800000010ff */
[----:B--2---:R-:W-:-:S06]  /*db70*/  WARPGROUP.ARRIVE ;  /* 0x00000000000079c5 */ /* 0x004fcc0000000000 */
[----:B------:R-:W-:Y:S03]  /*db80*/  HGMMA.64x256x16.F32.BF16 R24, R156, gdesc[UR8].tnspB, R24, gsb0 ;  /* 0x43e000089c187df0 */ /* 0x000fe60008001818 */
[----:B------:R-:W-:Y:S02]  /*db90*/  WARPGROUP.DEPBAR.LE gsb0, 0x0 ;  /* 0x00008000000079c5 */ /* 0x000fe40000010000 */
[----:B------:R-:W-:Y:S04]  /*dba0*/  STL.64 [R1], R24 ;  /* 0x0000001801007387 */ /* 0x000fe80000100a00 */
[----:B------:R-:W-:Y:S01]  /*dbb0*/  STL.64 [R1+0x8], R26 ;  /* 0x0000081a01007387 */ /* 0x000fe20000100a00 */
[----:B------:R-:W-:-:S03]  /*dbc0*/  MOV R2, R150 ;  /* 0x0000009600027202 */ /* 0x000fc60000000f00 */
[----:B------:R-:W-:Y:S01]  /*dbd0*/  STL.64 [R1+0x10], R28 ;  /* 0x0000101c01007387 */ /* 0x000fe20000100a00 */
[----:B------:R-:W-:-:S03]  /*dbe0*/  IMAD.MOV.U32 R0, RZ, RZ, R151 ;  /* 0x000000ffff007224 */ /* 0x000fc600078e0097 */
[----:B------:R-:W-:Y:S01]  /*dbf0*/  STL.64 [R1+0x18], R30 ;  /* 0x0000181e01007387 */ /* 0x000fe20000100a00 */
[----:B------:R-:W-:Y:S01]  /*dc00*/  MOV R153, R148 ;  /* 0x0000009400997202 */ /* 0x000fe20000000f00 */
[----:B------:R-:W-:Y:S02]  /*dc10*/  IMAD.MOV.U32 R3, RZ, RZ, R149 ;  /* 0x000000ffff037224 */ /* 0x000fe400078e0095 */
[----:B------:R-:W-:Y:S01]  /*dc20*/  STL.64 [R1+0x20], R32 ;  /* 0x0000202001007387 */ /* 0x000fe20000100a00 */
[----:B------:R-:W-:Y:S01]  /*dc30*/  MOV R160, R146 ;  /* 0x0000009200a07202 */ /* 0x000fe20000000f00 */
[----:B------:R-:W-:Y:S02]  /*dc40*/  IMAD.MOV.U32 R155, RZ, RZ, R147 ;  /* 0x000000ffff9b7224 */ /* 0x000fe400078e0093 */
[----:B------:R1:W-:Y:S01]  /*dc50*/  STL [R1+0x28], R34 ;  /* 0x0000282201007387 */ /* 0x0003e20000100800 */
[----:B------:R-:W-:Y:S01]  /*dc60*/  MOV R162, R144 ;  /* 0x0000009000a27202 */ /* 0x000fe20000000f00 */
[----:B------:R-:W-:-:S02]  /*dc70*/  IMAD.MOV.U32 R161, RZ, RZ, R145 ;  /* 0x000000ffffa17224 */ /* 0x000fc400078e0091 */
[----:B------:R-:W2:Y:S01]  /*dc80*/  LDL.LU.64 R150, [R1+0x7a0] ;  /* 0x0007a00001967983 */ /* 0x000ea20000300a00 */
[----:B------:R-:W-:Y:S01]  /*dc90*/  MOV R164, R142 ;  /* 0x0000008e00a47202 */ /* 0x000fe20000000f00 */
[----:B------:R-:W-:Y:S02]  /*dca0*/  IMAD.MOV.U32 R163, RZ, RZ, R143 ;  /* 0x000000ffffa37224 */ /* 0x000fe400078e008f */
[----:B------:R-:W2:Y:S01]  /*dcb0*/  LDL.LU.64 R148, [R1+0x798] ;  /* 0x0007980001947983 */ /* 0x000ea20000300a00 */
[----:B------:R-:W-:Y:S01]  /*dcc0*/  MOV R166, R140 ;  /* 0x0000008c00a67202 */ /* 0x000fe20000000f00 */
[----:B------:R-:W-:Y:S02]  /*dcd0*/  IMAD.MOV.U32 R165, RZ, RZ, R141 ;  /* 0x000000ffffa57224 */ /* 0x000fe400078e008d */
[----:B------:R-:W2:Y:S01]  /*dce0*/  LDL.LU.64 R146, [R1+0x790] ;  /* 0x0007900001927983 */ /* 0x000ea20000300a00 */
        /* <DEDUP_REMOVED lines=156> */
[----:B------:R-:W-:-:S03]  /*e6b0*/  IMAD.MOV.U32 R8, RZ, RZ, R35 ;  /* 0x000000ffff087224 */ /* 0x000fc600078e0023 */
[----:B------:R-:W2:Y:S04]  /*e6c0*/  LDL.LU.64 R40, [R1+0x5e8] ;  /* 0x0005e80001287983 */ /* 0x000ea80000300a00 */
[----:B------:R-:W2:Y:S04]  /*e6d0*/  LDL.LU.64 R38, [R1+0x5e0] ;  /* 0x0005e00001267983 */ /* 0x000ea80000300a00 */
[----:B------:R-:W2:Y:S04]  /*e6e0*/  LDL.LU.64 R36, [R1+0x5d8] ;  /* 0x0005d80001247983 */ /* 0x000ea80000300a00 */
[----:B-1----:R-:W2:Y:S04]  /*e6f0*/  LDL.LU.64 R34, [R1+0x5d0] ;  /* 0x0005d00001227983 */ /* 0x002ea80000300a00 */
[----:B------:R-:W2:Y:S04]  /*e700*/  LDL.LU.64 R32, [R1+0x5c8] ;  /* 0x0005c80001207983 */ /* 0x000ea80000300a00 */
[----:B------:R-:W2:Y:S04]  /*e710*/  LDL.LU.64 R30, [R1+0x5c0] ;  /* 0x0005c000011e7983 */ /* 0x000ea80000300a00 */
[----:B------:R-:W2:Y:S04]  /*e720*/  LDL.LU.64 R28, [R1+0x5b8] ;  /* 0x0005b800011c7983 */ /* 0x000ea80000300a00 */
[----:B------:R-:W2:Y:S04]  /*e730*/  LDL.LU.64 R26, [R1+0x5b0] ;  /* 0x0005b000011a7983 */ /* 0x000ea80000300a00 */
[----:B------:R-:W2:Y:S01]  /*e740*/  LDL.LU.64 R24, [R1+0x5a8] ;  /* 0x0005a80001187983 */ /* 0x000ea20000300a00 */
[----:B------:R-:W-:Y:S01]  /*e750*/  UMOV UR10, UR8 ;  /* 0x00000008000a7c82 */ /* 0x000fe20008000000 */
        /* <DEDUP_REMOVED lines=68> */
[----:B-1----:R-:W-:-:S03]  /*eba0*/  MOV R35, R8 ;  /* 0x0000000800237202 */ /* 0x002fc60000000f00 */
        /* <DEDUP_REMOVED lines=15> */
[----:B------:R-:W3:Y:S01]  /*eca0*/  LDL.LU R8, [R1+0x5a4] ;  /* 0x0005a40001087983 */ /* 0x000ee20000300800 */
[----:B------:R-:W-:-:S03]  /*ecb0*/  IMAD.MOV.U32 R40, RZ, RZ, R12 ;  /* 0x000000ffff287224 */ /* 0x000fc600078e000c */
[----:B------:R-:W4:Y:S01]  /*ecc0*/  LDL.LU R7, [R1+0x5a0] ;  /* 0x0005a00001077983 */ /* 0x000f220000300800 */
[----:B------:R-:W-:-:S03]  /*ecd0*/  MOV R41, R16 ;  /* 0x0000001000297202 */ /* 0x000fc60000000f00 */
[----:B------:R-:W3:Y:S01]  /*ece0*/  LDL.LU R9, [R1+0x59c] ;  /* 0x00059c0001097983 */ /* 0x000ee20000300800 */
[----:B------:R-:W-:-:S03]  /*ecf0*/  IMAD.MOV.U32 R42, RZ, RZ, R13 ;  /* 0x000000ffff2a7224 */ /* 0x000fc600078e000d */
[----:B------:R-:W4:Y:S01]  /*ed00*/  LDL.LU R11, [R1+0x598] ;  /* 0x00059800010b7983 */ /* 0x000f220000300800 */
[----:B------:R-:W-:-:S03]  /*ed10*/  MOV R43, R17 ;  /* 0x00000011002b7202 */ /* 0x000fc60000000f00 */
[----:B------:R-:W4:Y:S01]  /*ed20*/  LDL.LU R10, [R1+0x594] ;  /* 0x00059400010a7983 */ /* 0x000f220000300800 */
[----:B------:R-:W-:-:S03]  /*ed30*/  IMAD.MOV.U32 R44, RZ, RZ, R19 ;  /* 0x000000ffff2c7224 */ /* 0x000fc600078e0013 */
[----:B------:R-:W3:Y:S01]  /*ed40*/  LDL.LU R12, [R1+0x590] ;  /* 0x00059000010c7983 */ /* 0x000ee20000300800 */
[----:B------:R-:W-:-:S03]  /*ed50*/  MOV R45, R18 ;  /* 0x00000012002d7202 */ /* 0x000fc60000000f00 */
[----:B------:R-:W4:Y:S01]  /*ed60*/  LDL.LU R16, [R1+0x58c] ;  /* 0x00058c0001107983 */ /* 0x000f220000300800 */
[----:B------:R-:W-:-:S03]  /*ed70*/  IMAD.MOV.U32 R46, RZ, RZ, R20 ;  /* 0x000000ffff2e7224 */ /* 0x000fc600078e0014 */
[----:B------:R-:W4:Y:S01]  /*ed80*/  LDL.LU R13, [R1+0x588] ;  /* 0x00058800010d7983 */ /* 0x000f220000300800 */
        /* <DEDUP_REMOVED lines=15> */
[----:B------:R-:W2:Y:S04]  /*ee80*/  LDL.LU R154, [R1+0x568] ;  /* 0x00056800019a7983 */ /* 0x000ea80000300800 */
[----:B------:R-:W2:Y:S04]  /*ee90*/  LDL.LU R152, [R1+0x564] ;  /* 0x0005640001987983 */ /* 0x000ea80000300800 */
[----:B------:R-:W3:Y:S04]  /*eea0*/  LDL.LU R189, [R1+0x560] ;  /* 0x0005600001bd7983 */ /* 0x000ee80000300800 */
[----:B------:R-:W4:Y:S04]  /*eeb0*/  LDL.LU R190, [R1+0x55c] ;  /* 0x00055c0001be7983 */ /* 0x000f280000300800 */
[----:B------:R-:W2:Y:S01]  /*eec0*/  LDL.LU R191, [R1+0x558] ;  /* 0x0005580001bf7983 */ /* 0x000ea20000300800 */
[----:B------:R-:W-:Y:S01]  /*eed0*/  MOV R55, R199 ;  /* 0x000000c700377202 */ /* 0x000fe20000000f00 */
[----:B------:R-:W-:-:S02]  /*eee0*/  IMAD.MOV.U32 R56, RZ, RZ, R193 ;  /* 0x000000ffff387224 */ /* 0x000fc400078e00c1 */
[----:B------:R-:W2:Y:S04]  /*eef0*/  LDL.LU R199, [R1+0x554] ;  /* 0x0005540001c77983 */ /* 0x000ea80000300800 */
[----:B------:R-:W2:Y:S01]  /*ef00*/  LDL.LU R193, [R1+0x550] ;  /* 0x0005500001c17983 */ /* 0x000ea20000300800 */
        /* <DEDUP_REMOVED lines=97> */
[----:B------:R-:W2:Y:S01]  /*f520*/  LDL.LU R196, [R1+0x54c] ;  /* 0x00054c0001c47983 */ /* 0x000ea20000300800 */
[----:B------:R-:W1:Y:S03]  /*f530*/  LDC R200, c[0x0][0x28c] ;  /* 0x0000a300ffc87b82 */ /* 0x000e660000000800 */
[----:B------:R-:W2:Y:S04]  /*f540*/  LDL.LU R195, [R1+0x548] ;  /* 0x0005480001c37983 */ /* 0x000ea80000300800 */
[----:B------:R-:W2:Y:S04]  /*f550*/  LDL.LU R197, [R1+0x544] ;  /* 0x0005440001c57983 */ /* 0x000ea80000300800 */
[----:B------:R1:W5:Y:S04]  /*f560*/  LDL.LU R222, [R1+0x540] ;  /* 0x0005400001de7983 */ /* 0x0003680000300800 */
[----:B------:R1:W5:Y:S04]  /*f570*/  LDL.LU R219, [R1+0x53c] ;  /* 0x00053c0001db7983 */ /* 0x0003680000300800 */
[----:B------:R1:W5:Y:S04]  /*f580*/  LDL.LU R218, [R1+0x538] ;  /* 0x0005380001da7983 */ /* 0x0003680000300800 */
[----:B------:R1:W5:Y:S04]  /*f590*/  LDL.LU R216, [R1+0x534] ;  /* 0x0005340001d87983 */ /* 0x0003680000300800 */
[----:B------:R1:W5:Y:S04]  /*f5a0*/  LDL.LU R198, [R1+0x530] ;  /* 0x0005300001c67983 */ /* 0x0003680000300800 */
[----:B------:R1:W5:Y:S04]  /*f5b0*/  LDL.LU R15, [R1+0x52c] ;  /* 0x00052c00010f7983 */ /* 0x0003680000300800 */
[----:B------:R1:W5:Y:S01]  /*f5c0*/  LDL.LU R14, [R1+0x528] ;  /* 0x00052800010e7983 */ /* 0x0003620000300800 */
[----:B---3--:R-:W-:-:S02]  /*f5d0*/  FSETP.GEU.AND P3, PT, R189, -126, PT ;  /* 0xc2fc0000bd00780b */ /* 0x008fc40003f6e000 */
[----:B----4-:R-:W-:Y:S02]  /*f5e0*/  FSETP.GEU.AND P2, PT, R190, -126, PT ;  /* 0xc2fc0000be00780b */ /* 0x010fe40003f4e000 */
[----:B--2---:R-:W-:-:S09]  /*f5f0*/  FSETP.GEU.AND P1, PT, R191, -126, PT ;  /* 0xc2fc0000bf00780b */ /* 0x004fd20003f2e000 */
[----:B------:R-:W-:Y:S02]  /*f600*/  @!P3 FMUL R189, R189, 0.5 ;  /* 0x3f000000bdbdb820 */ /* 0x000fe40000400000 */
[----:B------:R-:W-:Y:S02]  /*f610*/  @!P2 FMUL R190, R190, 0.5 ;  /* 0x3f000000bebea820 */ /* 0x000fe40000400000 */
[----:B------:R-:W-:Y:S02]  /*f620*/  @!P1 FMUL R191, R191, 0.5 ;  /* 0x3f000000bfbf9820 */ /* 0x000fe40000400000 */
[----:B------:R-:W2:Y:S08]  /*f630*/  MUFU.EX2 R2, R190 ;  /* 0x000000be00027308 */ /* 0x000eb00000000800 */
[----:B------:R-:W3:Y:S08]  /*f640*/  MUFU.EX2 R3, R191 ;  /* 0x000000bf00037308 */ /* 0x000ef00000000800 */
[----:B------:R-:W4:Y:S01]  /*f650*/  MUFU.EX2 R0, R189 ;  /* 0x000000bd00007308 */ /* 0x000f220000000800 */
[----:B--2---:R-:W-:Y:S01]  /*f660*/  @!P2 FMUL R2, R2, R2 ;  /* 0x000000020202a220 */ /* 0x004fe20000400000 */
[----:B---3--:R-:W-:Y:S01]  /*f670*/  @!P1 FMUL R3, R3, R3 ;  /* 0x0000000303039220 */ /* 0x008fe20000400000 */
[----:B----4-:R-:W-:-:S04]  /*f680*/  @!P3 FMUL R0, R0, R0 ;  /* 0x000000000000b220 */ /* 0x010fc80000400000 */
[----:B------:R-:W-:Y:S02]  /*f690*/  F2FP.BF16.F32.PACK_AB R153, R3, R193 ;  /* 0x000000c10399723e */ /* 0x000fe400000010ff */
[----:B------:R-:W-:-:S04]  /*f6a0*/  F2FP.BF16.F32.PACK_AB R155, R0, R2 ;  /* 0x00000002009b723e */ /* 0x000fc800000010ff */
[----:B------:R-:W-:-:S06]  /*f6b0*/  WARPGROUP.ARRIVE ;  /* 0x00000000000079c5 */ /* 0x000fcc0000000000 */
        /* <DEDUP_REMOVED lines=66> */
[----:B--2---:R-:W2:Y:S04]  /*fae0*/  LDL.LU.64 R150, [R1+0x520] ;  /* 0x0005200001967983 */ /* 0x004ea80000300a00 */
        /* <DEDUP_REMOVED lines=64> */
[----:B------:R-:W3:Y:S01]  /*fef0*/  S2R R202, SR_CgaCtaId ;  /* 0x0000000000ca7919 */ /* 0x000ee20000008800 */
[----:B------:R-:W-:Y:S01]  /*ff00*/  FADD R12, R197, R12 ;  /* 0x0000000cc50c7221 */ /* 0x000fe20000000000 */
        /* <DEDUP_REMOVED lines=19> */
[----:B------:R-:W-:Y:S01]  /*10040*/  MOV R201, 0x400 ;  /* 0x0000040000c97802 */ /* 0x000fe20000000f00 */
[----:B------:R-:W-:-:S02]  /*10050*/  FADD R0, R4, R0 ;  /* 0x0000000004007221 */ /* 0x000fc40000000000 */
[----:B------:R-:W-:Y:S02]  /*10060*/  FADD R2, R199, R2 ;  /* 0x00000002c7027221 */ /* 0x000fe40000000000 */
[----:B------:R-:W-:Y:S01]  /*10070*/  FADD R0, R3, R0 ;  /* 0x0000000003007221 */ /* 0x000fe20000000000 */
[----:B-1----:R-:W-:Y:S02]  /*10080*/  ISETP.GE.AND P1, PT, R200, 0x81, PT ;  /* 0x00000081c800780c */ /* 0x002fe40003f26270 */
[----:B---3--:R-:W-:Y:S01]  /*10090*/  LEA R201, R202, R201, 0x18 ;  /* 0x000000c9cac97211 */ /* 0x008fe200078ec0ff */
[----:B------:R-:W-:-:S04]  /*100a0*/  FADD R0, R2, R0 ;  /* 0x0000000002007221 */ /* 0x000fc80000000000 */
[----:B------:R-:W-:Y:S01]  /*100b0*/  VIADD R3, R201, 0x90020 ;  /* 0x00090020c9037836 */ /* 0x000fe20000000000 */
[----:B------:R1:W-:Y:S04]  /*100c0*/  STL [R1+0x238], R0 ;  /* 0x0002380001007387 */ /* 0x0003e80000100800 */
[----:B-1----:R-:W-:Y:S01]  /*100d0*/  PRMT R0, RZ, 0x654, R3 ;  /* 0x00000654ff007816 */ /* 0x002fe20000000003 */
[----:B--2---:R-:W-:-:S06]  /*100e0*/  WARPGROUP.ARRIVE ;  /* 0x00000000000079c5 */ /* 0x004fcc0000000000 */
[----:B------:R-:W-:Y:S03]  /*100f0*/  HGMMA.64x256x16.F32.BF16 R24, R152, gdesc[UR4].tnspB, R24, gsb0 ;  /* 0x43e0000498187df0 */ /* 0x000fe60008001818 */
[----:B------:R-:W-:Y:S02]  /*10100*/  WARPGROUP.DEPBAR.LE gsb0, 0x0 ;  /* 0x00008000000079c5 */ /* 0x000fe40000010000 */
[----:B------:R1:W-:Y:S01]  /*10110*/  SYNCS.ARRIVE.TRANS64.RED.A1T0 RZ, [R0+URZ], RZ ;  /* 0x000000ff00ff79a7 */ /* 0x0003e2000810043f */
[----:B------:R-:W-:Y:S05]  /*10120*/  @!P1 BRA `(.L_x_24) ;  /* 0x00000114005c9947 */ /* 0x000fea0003800000 */
[----:B-1----:R-:W-:Y:S01]  /*10130*/  MOV R0, 0x1 ;  /* 0x0000000100007802 */ /* 0x002fe20000000f00 */
[----:B-----5:R1:W-:Y:S01]  /*10140*/  STL [R1+0x234], R198 ;  /* 0x000234c601007387 */ /* 0x0203e20000100800 */
[----:B------:R-:W-:Y:S01]  /*10150*/  MOV R220, R15 ;  /* 0x0000000f00dc7202 */ /* 0x000fe20000000f00 */
[----:B------:R-:W-:Y:S02]  /*10160*/  IMAD.MOV.U32 R221, RZ, RZ, R14 ;  /* 0x000000ffffdd7224 */ /* 0x000fe400078e000e */
[----:B------:R1:W-:Y:S01]  /*10170*/  STL [R1+0x22c], R0 ;  /* 0x00022c0001007387 */ /* 0x0003e20000100800 */
[----:B------:R-:W-:-:S07]  /*10180*/  IMAD.MOV.U32 R217, RZ, RZ, 0x2 ;  /* 0x00000002ffd97424 */ /* 0x000fce00078e00ff */
.L_x_37:
[----:B--2---:R-:W2:Y:S01]  /*10190*/  S2R R2, SR_CgaCtaId ;  /* 0x0000000000027919 */ /* 0x004ea20000008800 */
[----:B-1----:R-:W-:Y:S01]  /*101a0*/  MOV R0, 0x400 ;  /* 0x0000040000007802 */ /* 0x002fe20000000f00 */
[----:B------:R-:W-:Y:S05]  /*101b0*/  YIELD ;  /* 0x0000000000007946 */ /* 0x000fea0003800000 */
[----:B--2---:R-:W-:Y:S02]  /*101c0*/  LEA R0, R2, R0, 0x18 ;  /* 0x0000000002007211 */ /* 0x004fe400078ec0ff */
[----:B------:R-:W-:Y:S02]  /*101d0*/  SHF.L.U32 R2, R222, 0x1f, RZ ;  /* 0x0000001fde027819 */ /* 0x000fe400000006ff */
[----:B------:R-:W-:-:S04]  /*101e0*/  LEA R0, R217, R0, 0x3 ;  /* 0x00000000d9007211 */ /* 0x000fc800078e18ff */
[----:B------:R-:W1:Y:S02]  /*101f0*/  SYNCS.PHASECHK.TRANS64.TRYWAIT P1, [R0+URZ+0x90000], R2 ;  /* 0x09000002000075a7 */ /* 0x000e64000802017f */
[----:B-1----:R-:W-:Y:S05]  /*10200*/  @!P1 BRA `(.L_x_25) ;  /* 0x0000017400f09947 */ /* 0x002fea0003800000 */
.L_x_95:
[----:B------:R-:W-:Y:S05]  /*10210*/  WARPSYNC.ALL ;  /* 0x0000000000007948 */ /* 0x000fea0003800000 */
[----:B------:R-:W2:Y:S04]  /*10220*/  LDL.64 R200, [R1+0x278] ;  /* 0x0002780001c87983 */ /* 0x000ea80000100a00 */
[----:B------:R-:W3:Y:S04]  /*10230*/  LDL R4, [R1+0x230] ;  /* 0x0002300001047983 */ /* 0x000ee80000100800 */
[----:B------:R-:W4:Y:S04]  /*10240*/  LDL.64 R214, [R1+0x280] ;  /* 0x0002800001d67983 */ /* 0x000f280000100a00 */
[----:B------:R-:W4:Y:S04]  /*10250*/  LDL.64 R212, [R1+0x270] ;  /* 0x0002700001d47983 */ /* 0x000f280000100a00 */
[----:B------:R-:W4:Y:S04]  /*10260*/  LDL.64 R210, [R1+0x268] ;  /* 0x0002680001d27983 */ /* 0x000f280000100a00 */
[----:B------:R-:W4:Y:S04]  /*10270*/  LDL.64 R208, [R1+0x260] ;  /* 0x0002600001d07983 */ /* 0x000f280000100a00 */
[----:B------:R-:W4:Y:S04]  /*10280*/  LDL.64 R206, [R1+0x258] ;  /* 0x0002580001ce7983 */ /* 0x000f280000100a00 */
[----:B------:R-:W4:Y:S04]  /*10290*/  LDL.64 R204, [R1+0x250] ;  /* 0x0002500001cc7983 */ /* 0x000f280000100a00 */
[----:B------:R-:W4:Y:S04]  /*102a0*/  LDL.64 R202, [R1+0x248] ;  /* 0x0002480001ca7983 */ /* 0x000f280000100a00 */
        /* <DEDUP_REMOVED lines=11> */
[----:B------:R-:W-:Y:S01]  /*10360*/  STL [R1+0x33c], R32 ;  /* 0x00033c2001007387 */ /* 0x000fe20000100800 */
[----:B-1----:R-:W-:-:S03]  /*10370*/  MOV R2, UR37 ;  /* 0x0000002500027c02 */ /* 0x002fc60008000f00 */
[----:B------:R-:W-:Y:S04]  /*10380*/  STL [R1+0x338], R31 ;  /* 0x0003381f01007387 */ /* 0x000fe80000100800 */
[----:B------:R1:W-:Y:S04]  /*10390*/  STL [R1+0x334], R30 ;  /* 0x0003341e01007387 */ /* 0x0003e80000100800 */
[----:B------:R-:W-:Y:S04]  /*103a0*/  STL [R1+0x330], R29 ;  /* 0x0003301d01007387 */ /* 0x000fe80000100800 */
[----:B------:R-:W-:Y:S04]  /*103b0*/  STL [R1+0x32c], R28 ;  /* 0x00032c1c01007387 */ /* 0x000fe80000100800 */
[----:B------:R-:W-:Y:S04]  /*103c0*/  STL [R1+0x328], R27 ;  /* 0x0003281b01007387 */ /* 0x000fe80000100800 */
[----:B------:R-:W-:Y:S04]  /*103d0*/  STL [R1+0x324], R26 ;  /* 0x0003241a01007387 */ /* 0x000fe80000100800 */
[----:B------:R-:W-:Y:S04]  /*103e0*/  STL [R1+0x320], R25 ;  /* 0x0003201901007387 */ /* 0x000fe80000100800 */
[----:B------:R-:W-:Y:S04]  /*103f0*/  STL [R1+0x31c], R24 ;  /* 0x00031c1801007387 */ /* 0x000fe80000100800 */
[----:B------:R3:W-:Y:S04]  /*10400*/  STL [R1+0x228], R2 ;  /* 0x0002280201007387 */ /* 0x0007e80000100800 */
[----:B-1----:R-:W4:Y:S04]  /*10410*/  LDL.64 R30, [R1+0x288] ;  /* 0x00028800011e7983 */ /* 0x002f280000100a00 */
[----:B------:R-:W4:Y:S04]  /*10420*/  LDL.64 R34, [R1+0x290] ;  /* 0x0002900001227983 */ /* 0x000f280000100a00 */
[----:B------:R-:W4:Y:S01]  /*10430*/  LDL.64 R38, [R1+0x298] ;  /* 0x0002980001267983 */ /* 0x000f220000100a00 */
[----:B------:R-:W-:Y:S01]  /*10440*/  IMAD.MOV.U32 R167, RZ, RZ, 0x40000040 ;  /* 0x40000040ffa77424 */ /* 0x000fe200078e00ff */
[----:B------:R-:W-:-:S02]  /*10450*/  MOV R161, 0x40000040 ;  /* 0x4000004000a17802 */ /* 0x000fc40000000f00 */
[----:B------:R-:W-:Y:S02]  /*10460*/  MOV R198, UR45 ;  /* 0x0000002d00c67c02 */ /* 0x000fe40008000f00 */
[----:B------:R-:W-:Y:S01]  /*10470*/  MOV R197, UR44 ;  /* 0x0000002c00c57c02 */ /* 0x000fe20008000f00 */
[----:B------:R-:W-:Y:S01]  /*10480*/  IMAD.MOV.U32 R3, RZ, RZ, 0x40000040 ;  /* 0x40000040ff037424 */ /* 0x000fe200078e00ff */
[----:B------:R-:W-:Y:S01]  /*10490*/  R2UR UR39, R167 ;  /* 0x00000000a72772ca */ /* 0x000fe200000e0000 */
[----:B------:R-:W-:Y:S01]  /*104a0*/  IMAD.MOV.U32 R159, RZ, RZ, 0x40000040 ;  /* 0x40000040ff9f7424 */ /* 0x000fe200078e00ff */
[----:B------:R-:W-:Y:S01]  /*104b0*/  R2UR UR45, R161 ;  /* 0x00000000a12d72ca */ /* 0x000fe200000e0000 */
[----:B------:R-:W4:Y:S01]  /*104c0*/  LDL.64 R42, [R1+0x2b8] ;  /* 0x0002b800012a7983 */ /* 0x000f220000100a00 */
[----:B------:R-:W-:-:S09]  /*104d0*/  R2UR UR7, R3 ;  /* 0x00000000030772ca */ /* 0x000fd200000e0000 */
[----:B------:R-:W-:Y:S02]  /*104e0*/  MOV R3, UR39 ;  /* 0x0000002700037c02 */ /* 0x000fe40008000f00 */
[----:B------:R-:W-:Y:S02]  /*104f0*/  R2UR UR39, R159 ;  /* 0x000000009f2772ca */ /* 0x000fe400000e0000 */
[----:B--2---:R-:W-:Y:S02]  /*10500*/  R2UR UR8, R200 ;  /* 0x00000000c80872ca */ /* 0x004fe400000e0000 */
[----:B------:R-:W-:Y:S02]  /*10510*/  R2UR UR9, R201 ;  /* 0x00000000c90972ca */ /* 0x000fe400000e0000 */
[----:B------:R-:W2:Y:S01]  /*10520*/  LDL.64 R200, [R1+0x2a0] ;  /* 0x0002a00001c87983 */ /* 0x000ea20000100a00 */
[----:B---3--:R-:W-:-:S04]  /*10530*/  IMAD R2, R217, 0x2000, R4 ;  /* 0x00002000d9027824 */ /* 0x008fc800078e0204 */
[C---:B------:R-:W-:Y:S01]  /*10540*/  VIADD R166, R2.reuse, 0xc04 ;  /* 0x00000c0402a67836 */ /* 0x040fe20000000000 */
[----:B------:R-:W-:-:S04]  /*10550*/  IADD3 R160, R2, 0x1002, RZ ;  /* 0x0000100202a07810 */ /* 0x000fc80007ffe0ff */
[----:B------:R-:W-:Y:S02]  /*10560*/  R2UR UR38, R166 ;  /* 0x00000000a62672ca */ /* 0x000fe400000e0000 */
[----:B------:R-:W-:Y:S01]  /*10570*/  R2UR UR44, R160 ;  /* 0x00000000a02c72ca */ /* 0x000fe200000e0000 */
[C---:B------:R-:W-:Y:S01]  /*10580*/  VIADD R158, R2.reuse, 0x1004 ;  /* 0x00001004029e7836 */ /* 0x040fe20000000000 */
[----:B------:R-:W3:Y:S01]  /*10590*/  LDL.64 R160, [R1+0x2a8] ;  /* 0x0002a80001a07983 */ /* 0x000ee20000100a00 */
[C---:B------:R-:W-:Y:S01]  /*105a0*/  IADD3 R192, R2.reuse, 0x2, RZ ;  /* 0x0000000202c07810 */ /* 0x040fe20007ffe0ff */
[C---:B------:R-:W-:Y:S01]  /*105b0*/  VIADD R190, R2.reuse, 0x4 ;  /* 0x0000000402be7836 */ /* 0x040fe20000000000 */
        /* <DEDUP_REMOVED lines=24> */
[----:B------:R-:W-:-:S02]  /*10740*/  IADD3 R8, R2, 0x1c02, RZ ;  /* 0x00001c0202087810 */ /* 0x000fc40007ffe0ff */
[----:B------:R-:W-:Y:S02]  /*10750*/  MOV R165, 0x40000040 ;  /* 0x4000004000a57802 */ /* 0x000fe40000000f00 */
[----:B------:R-:W-:Y:S02]  /*10760*/  MOV R194, UR5 ;  /* 0x0000000500c27c02 */ /* 0x000fe40008000f00 */
[----:B------:R-:W-:Y:S02]  /*10770*/  MOV R0, UR4 ;  /* 0x0000000400007c02 */ /* 0x000fe40008000f00 */
[----:B------:R-:W-:Y:S01]  /*10780*/  MOV R195, UR40 ;  /* 0x0000002800c37c02 */ /* 0x000fe20008000f00 */
[----:B------:R-:W-:Y:S01]  /*10790*/  IMAD.MOV.U32 R163, RZ, RZ, 0x40000040 ;  /* 0x40000040ffa37424 */ /* 0x000fe200078e00ff */
[C---:B------:R-:W-:Y:S01]  /*107a0*/  IADD3 R4, R2.reuse, 0x1c06, RZ ;  /* 0x00001c0602047810 */ /* 0x040fe20007ffe0ff */
[----:B------:R-:W3:Y:S01]  /*107b0*/  LDL.64 R166, [R1+0x2e8] ;  /* 0x0002e80001a67983 */ /* 0x000ee20000100a00 */
[----:B------:R-:W-:Y:S01]  /*107c0*/  R2UR UR6, R2 ;  /* 0x00000000020672ca */ /* 0x000fe200000e0000 */
[----:B------:R-:W-:Y:S01]  /*107d0*/  IMAD.U32 R2, RZ, RZ, UR38 ;  /* 0x00000026ff027e24 */ /* 0x000fe2000f8e00ff */
[----:B------:R-:W-:-:S02]  /*107e0*/  R2UR UR38, R158 ;  /* 0x000000009e2672ca */ /* 0x000fc400000e0000 */
[----:B------:R-:W3:Y:S01]  /*107f0*/  LDL.64 R158, [R1+0x2b0] ;  /* 0x0002b000019e7983 */ /* 0x000ee20000100a00 */
[----:B------:R-:W-:Y:S02]  /*10800*/  MOV R24, UR36 ;  /* 0x0000002400187c02 */ /* 0x000fe40008000f00 */
[----:B----4-:R-:W-:Y:S02]  /*10810*/  R2UR UR36, R214 ;  /* 0x00000000d62472ca */ /* 0x010fe400000e0000 */
[----:B------:R-:W-:-:S11]  /*10820*/  R2UR UR37, R215 ;  /* 0x00000000d72572ca */ /* 0x000fd600000e0000 */
[----:B------:R-:W-:Y:S02]  /*10830*/  MOV R25, UR36 ;  /* 0x0000002400197c02 */ /* 0x000fe40008000f00 */
[----:B------:R-:W-:Y:S02]  /*10840*/  MOV R26, UR37 ;  /* 0x00000025001a7c02 */ /* 0x000fe40008000f00 */
[----:B------:R-:W-:Y:S02]  /*10850*/  R2UR UR4, R164 ;  /* 0x00000000a40472ca */ /* 0x000fe400000e0000 */
[----:B------:R-:W-:Y:S02]  /*10860*/  R2UR UR5, R165 ;  /* 0x00000000a50572ca */ /* 0x000fe400000e0000 */
[----:B------:R-:W4:Y:S01]  /*10870*/  LDL.64 R164, [R1+0x2c0] ;  /* 0x0002c00001a47983 */ /* 0x000f220000100a00 */
[----:B------:R-:W-:Y:S02]  /*10880*/  R2UR UR36, R30 ;  /* 0x000000001e2472ca */ /* 0x000fe400000e0000 */
[----:B------:R-:W-:-:S11]  /*10890*/  R2UR UR37, R31 ;  /* 0x000000001f2572ca */ /* 0x000fd600000e0000 */
[----:B------:R-:W-:Y:S02]  /*108a0*/  MOV R29, UR36 ;  /* 0x00000024001d7c02 */ /* 0x000fe40008000f00 */
[----:B------:R-:W-:Y:S02]  /*108b0*/  MOV R30, UR37 ;  /* 0x00000025001e7c02 */ /* 0x000fe40008000f00 */
[----:B------:R-:W-:Y:S02]  /*108c0*/  R2UR UR36, R34 ;  /* 0x00000000222472ca */ /* 0x000fe400000e0000 */
[----:B------:R-:W-:Y:S02]  /*108d0*/  R2UR UR37, R35 ;  /* 0x00000000232572ca */ /* 0x000fe400000e0000 */
[----:B------:R-:W-:-:S09]  /*108e0*/  R2UR UR40, R162 ;  /* 0x00000000a22872ca */ /* 0x000fd200000e0000 */
[----:B------:R-:W-:Y:S02]  /*108f0*/  MOV R33, UR36 ;  /* 0x0000002400217c02 */ /* 0x000fe40008000f00 */
[----:B------:R-:W-:Y:S02]  /*10900*/  MOV R34, UR37 ;  /* 0x0000002500227c02 */ /* 0x000fe40008000f00 */
[----:B------:R-:W-:Y:S02]  /*10910*/  R2UR UR36, R38 ;  /* 0x00000000262472ca */ /* 0x000fe400000e0000 */
[----:B------:R-:W-:Y:S02]  /*10920*/  R2UR UR37, R39 ;  /* 0x00000000272572ca */ /* 0x000fe400000e0000 */
[----:B------:R-:W-:Y:S02]  /*10930*/  MOV R196, UR41 ;  /* 0x0000002900c47c02 */ /* 0x000fe40008000f00 */
[----:B------:R-:W-:-:S02]  /*10940*/  R2UR UR41, R163 ;  /* 0x00000000a32972ca */ /* 0x000fc400000e0000 */
[----:B------:R-:W4:Y:S01]  /*10950*/  LDL.64 R162, [R1+0x2c8] ;  /* 0x0002c80001a27983 */ /* 0x000f220000100a00 */
[----:B------:R-:W-:-:S04]  /*10960*/  MOV R27, UR38 ;  /* 0x00000026001b7c02 */ /* 0x000fc80008000f00 */
[----:B------:R-:W-:Y:S02]  /*10970*/  MOV R37, UR36 ;  /* 0x0000002400257c02 */ /* 0x000fe40008000f00 */
[----:B------:R-:W-:Y:S01]  /*10980*/  MOV R38, UR37 ;  /* 0x0000002500267c02 */ /* 0x000fe20008000f00 */
[----:B------:R-:W-:Y:S02]  /*10990*/  UMOV UR38, UR44 ;  /* 0x0000002c00267c82 */ /* 0x000fe40008000000 */
[----:B------:R-:W-:Y:S01]  /*109a0*/  MOV R31, UR38 ;  /* 0x00000026001f7c02 */ /* 0x000fe20008000f00 */
[----:B------:R-:W-:Y:S02]  /*109b0*/  UMOV UR38, UR40 ;  /* 0x0000002800267c82 */ /* 0x000fe40008000000 */
[----:B------:R-:W-:Y:S01]  /*109c0*/  MOV R35, UR38 ;  /* 0x0000002600237c02 */ /* 0x000fe20008000f00 */
[----:B------:R-:W-:Y:S01]  /*109d0*/  UMOV UR38, UR4 ;  /* 0x0000000400267c82 */ /* 0x000fe20008000000 */
[----:B------:R-:W-:-:S02]  /*109e0*/  R2UR UR4, R0 ;  /* 0x00000000000472ca */ /* 0x000fc400000e0000 */
[----:B------:R-:W-:Y:S02]  /*109f0*/  MOV R39, UR38 ;  /* 0x0000002600277c02 */ /* 0x000fe40008000f00 */
[----:B------:R-:W-:Y:S02]  /*10a00*/  R2UR UR38, R2 ;  /* 0x00000000022672ca */ /* 0x000fe400000e0000 */
[----:B--2---:R-:W-:Y:S02]  /*10a10*/  R2UR UR36, R200 ;  /* 0x00000000c82472ca */ /* 0x004fe400000e0000 */
[----:B------:R-:W-:-:S11]  /*10a20*/  R2UR UR37, R201 ;  /* 0x00000000c92572ca */ /* 0x000fd600000e0000 */
[----:B------:R-:W-:Y:S02]  /*10a30*/  MOV R0, UR36 ;  /* 0x0000002400007c02 */ /* 0x000fe40008000f00 */
[----:B------:R-:W-:Y:S02]  /*10a40*/  MOV R2, UR37 ;  /* 0x0000002500027c02 */ /* 0x000fe40008000f00 */
[----:B---3--:R-:W-:Y:S02]  /*10a50*/  R2UR UR36, R160 ;  /* 0x00000000a02472ca */ /* 0x008fe400000e0000 */
[----:B------:R-:W-:Y:S02]  /*10a60*/  R2UR UR37, R161 ;  /* 0x00000000a12572ca */ /* 0x000fe400000e0000 */
[----:B------:R-:W2:Y:S09]  /*10a70*/  LDL.64 R160, [R1+0x2d0] ;  /* 0x0002d00001a07983 */ /* 0x000eb20000100a00 */
[----:B------:R-:W-:-:S02]  /*10a80*/  MOV R224, UR36 ;  /* 0x0000002400e07c02 */ /* 0x000fc40008000f00 */
[----:B------:R-:W-:Y:S02]  /*10a90*/  MOV R225, UR37 ;  /* 0x0000002500e17c02 */ /* 0x000fe40008000f00 */
[----:B------:R-:W-:Y:S02]  /*10aa0*/  R2UR UR36, R158 ;  /* 0x000000009e2472ca */ /* 0x000fe400000e0000 */
[----:B------:R-:W-:Y:S02]  /*10ab0*/  R2UR UR37, R159 ;  /* 0x000000009f2572ca */ /* 0x000fe400000e0000 */
[----:B------:R-:W3:Y:S09]  /*10ac0*/  LDL.64 R158, [R1+0x2d8] ;  /* 0x0002d800019e7983 */ /* 0x000ef20000100a00 */
[----:B------:R-:W-:-:S02]  /*10ad0*/  MOV R228, UR36 ;  /* 0x0000002400e47c02 */ /* 0x000fc40008000f00 */
[----:B------:R-:W-:Y:S02]  /*10ae0*/  MOV R229, UR37 ;  /* 0x0000002500e57c02 */ /* 0x000fe40008000f00 */
[----:B------:R-:W-:Y:S02]  /*10af0*/  R2UR UR36, R42 ;  /* 0x000000002a2472ca */ /* 0x000fe400000e0000 */
[----:B------:R-:W-:Y:S02]  /*10b00*/  R2UR UR37, R43 ;  /* 0x000000002b2572ca */ /* 0x000fe400000e0000 */
[----:B------:R-:W3:Y:S09]  /*10b10*/  LDL.64 R42, [R1+0x2e0] ;  /* 0x0002e000012a7983 */ /* 0x000ef20000100a00 */
[----:B------:R-:W-:-:S02]  /*10b20*/  MOV R232, UR36 ;  /* 0x0000002400e87c02 */ /* 0x000fc40008000f00 */
[----:B------:R-:W-:Y:S02]  /*10b30*/  MOV R233, UR37 ;  /* 0x0000002500e97c02 */ /* 0x000fe40008000f00 */
[----:B----4-:R-:W-:Y:S02]  /*10b40*/  R2UR UR36, R164 ;  /* 0x00000000a42472ca */ /* 0x010fe400000e0000 */
[----:B------:R-:W-:Y:S02]  /*10b50*/  R2UR UR37, R165 ;  /* 0x00000000a52572ca */ /* 0x000fe400000e0000 */
[----:B------:R-:W4:Y:S09]  /*10b60*/  LDL.64 R164, [R1+0x2f0] ;  /* 0x0002f00001a47983 */ /* 0x000f320000100a00 */
[----:B------:R-:W-:-:S02]  /*10b70*/  MOV R236, UR36 ;  /* 0x0000002400ec7c02 */ /* 0x000fc40008000f00 */
[----:B------:R-:W-:Y:S01]  /*10b80*/  MOV R237, UR37 ;  /* 0x0000002500ed7c02 */ /* 0x000fe20008000f00 */
[----:B------:R-:W-:Y:S01]  /*10b90*/  IMAD.MOV.U32 R179, RZ, RZ, 0x40000040 ;  /* 0x40000040ffb37424 */ /* 0x000fe200078e00ff */
[----:B------:R-:W-:-:S04]  /*10ba0*/  R2UR UR42, R178 ;  /* 0x00000000b22a72ca */ /* 0x000fc800000e0000 */
[----:B------:R-:W-:Y:S02]  /*10bb0*/  R2UR UR43, R179 ;  /* 0x00000000b32b72ca */ /* 0x000fe400000e0000 */
[----:B------:R-:W4:Y:S01]  /*10bc0*/  LDL.64 R178, [R1+0x310] ;  /* 0x0003100001b27983 */ /* 0x000f220000100a00 */
[----:B------:R-:W-:Y:S02]  /*10bd0*/  R2UR UR36, R162 ;  /* 0x00000000a22472ca */ /* 0x000fe400000e0000 */
[----:B------:R-:W-:Y:S02]  /*10be0*/  R2UR UR37, R163 ;  /* 0x00000000a32572ca */ /* 0x000fe400000e0000 */
[----:B------:R-:W4:Y:S09]  /*10bf0*/  LDL.64 R162, [R1+0x2f8] ;  /* 0x0002f80001a27983 */ /* 0x000f320000100a00 */
[----:B------:R-:W-:-:S02]  /*10c00*/  MOV R240, UR36 ;  /* 0x0000002400f07c02 */ /* 0x000fc40008000f00 */
[----:B------:R-:W-:Y:S02]  /*10c10*/  MOV R241, UR37 ;  /* 0x0000002500f17c02 */ /* 0x000fe40008000f00 */
[----:B--2---:R-:W-:Y:S02]  /*10c20*/  R2UR UR36, R160 ;  /* 0x00000000a02472ca */ /* 0x004fe400000e0000 */
[----:B------:R-:W-:Y:S02]  /*10c30*/  R2UR UR37, R161 ;  /* 0x00000000a12572ca */ /* 0x000fe400000e0000 */
[----:B------:R-:W2:Y:S09]  /*10c40*/  LDL.64 R160, [R1+0x300] ;  /* 0x0003000001a07983 */ /* 0x000eb20000100a00 */
[----:B------:R-:W-:-:S02]  /*10c50*/  MOV R244, UR36 ;  /* 0x0000002400f47c02 */ /* 0x000fc40008000f00 */
[----:B------:R-:W-:Y:S02]  /*10c60*/  MOV R245, UR37 ;  /* 0x0000002500f57c02 */ /* 0x000fe40008000f00 */
[----:B---3--:R-:W-:Y:S02]  /*10c70*/  R2UR UR36, R158 ;  /* 0x000000009e2472ca */ /* 0x008fe400000e0000 */
[----:B------:R-:W-:Y:S02]  /*10c80*/  R2UR UR37, R159 ;  /* 0x000000009f2572ca */ /* 0x000fe400000e0000 */
[----:B------:R-:W3:Y:S09]  /*10c90*/  LDL.64 R158, [R1+0x308] ;  /* 0x00030800019e7983 */ /* 0x000ef20000100a00 */
[----:B------:R-:W-:-:S02]  /*10ca0*/  MOV R248, UR36 ;  /* 0x0000002400f87c02 */ /* 0x000fc40008000f00 */
[----:B------:R-:W-:Y:S02]  /*10cb0*/  MOV R249, UR37 ;  /* 0x0000002500f97c02 */ /* 0x000fe40008000f00 */
[----:B------:R-:W-:Y:S02]  /*10cc0*/  R2UR UR36, R42 ;  /* 0x000000002a2472ca */ /* 0x000fe400000e0000 */
[----:B------:R-:W-:Y:S02]  /*10cd0*/  R2UR UR37, R43 ;  /* 0x000000002b2572ca */ /* 0x000fe400000e0000 */
[----:B------:R-:W-:-:S09]  /*10ce0*/  MOV R177, 0x40000040 ;  /* 0x4000004000b17802 */ /* 0x000fd20000000f00 */
[----:B------:R-:W-:Y:S02]  /*10cf0*/  MOV R252, UR36 ;  /* 0x0000002400fc7c02 */ /* 0x000fe40008000f00 */
[----:B------:R-:W-:Y:S02]  /*10d00*/  MOV R41, UR37 ;  /* 0x0000002500297c02 */ /* 0x000fe40008000f00 */
[----:B------:R-:W-:Y:S02]  /*10d10*/  R2UR UR36, R166 ;  /* 0x00000000a62472ca */ /* 0x000fe400000e0000 */
[----:B------:R-:W-:Y:S02]  /*10d20*/  R2UR UR37, R167 ;  /* 0x00000000a72572ca */ /* 0x000fe400000e0000 */
[----:B------:R-:W-:Y:S01]  /*10d30*/  MOV R28, UR39 ;  /* 0x00000027001c7c02 */ /* 0x000fe20008000f00 */
[----:B------:R-:W-:Y:S01]  /*10d40*/  UMOV UR39, UR45 ;  /* 0x0000002d00277c82 */ /* 0x000fe20008000000 */
[----:B------:R-:W-:-:S02]  /*10d50*/  R2UR UR46, R176 ;  /* 0x00000000b02e72ca */ /* 0x000fc400000e0000 */
[----:B------:R-:W-:Y:S02]  /*10d60*/  R2UR UR47, R177 ;  /* 0x00000000b12f72ca */ /* 0x000fe400000e0000 */
[----:B------:R-:W-:Y:S01]  /*10d70*/  MOV R32, UR39 ;  /* 0x0000002700207c02 */ /* 0x000fe20008000f00 */
[----:B------:R-:W-:Y:S02]  /*10d80*/  UMOV UR39, UR41 ;  /* 0x0000002900277c82 */ /* 0x000fe40008000000 */
[----:B------:R-:W-:Y:S02]  /*10d90*/  MOV R177, UR36 ;  /* 0x0000002400b17c02 */ /* 0x000fe40008000f00 */
[----:B------:R-:W-:Y:S02]  /*10da0*/  MOV R176, UR37 ;  /* 0x0000002500b07c02 */ /* 0x000fe40008000f00 */
[----:B----4-:R-:W-:Y:S02]  /*10db0*/  R2UR UR36, R164 ;  /* 0x00000000a42472ca */ /* 0x010fe400000e0000 */
[----:B------:R-:W-:-:S02]  /*10dc0*/  R2UR UR37, R165 ;  /* 0x00000000a52572ca */ /* 0x000fc400000e0000 */
[----:B------:R-:W-:Y:S01]  /*10dd0*/  MOV R36, UR39 ;  /* 0x0000002700247c02 */ /* 0x000fe20008000f00 */
[----:B------:R-:W-:Y:S01]  /*10de0*/  UMOV UR39, UR5 ;  /* 0x0000000500277c82 */ /* 0x000fe20008000000 */
[----:B------:R-:W-:Y:S01]  /*10df0*/  MOV R169, 0x40000040 ;  /* 0x4000004000a97802 */ /* 0x000fe20000000f00 */
[----:B------:R-:W-:Y:S01]  /*10e00*/  IMAD.MOV.U32 R171, RZ, RZ, 0x40000040 ;  /* 0x40000040ffab7424 */ /* 0x000fe200078e00ff */
[----:B------:R-:W-:Y:S02]  /*10e10*/  MOV R40, UR39 ;  /* 0x0000002700287c02 */ /* 0x000fe40008000f00 */
[----:B------:R-:W-:Y:S02]  /*10e20*/  R2UR UR39, R3 ;  /* 0x00000000032772ca */ /* 0x000fe400000e0000 */
[----:B------:R-:W-:Y:S02]  /*10e30*/  R2UR UR60, R168 ;  /* 0x00000000a83c72ca */ /* 0x000fe400000e0000 */
[----:B------:R-:W-:-:S02]  /*10e40*/  R2UR UR61, R169 ;  /* 0x00000000a93d72ca */ /* 0x000fc400000e0000 */
[----:B------:R-:W-:Y:S01]  /*10e50*/  MOV R173, 0x40000040 ;  /* 0x4000004000ad7802 */ /* 0x000fe20000000f00 */
[----:B------:R-:W-:Y:S01]  /*10e60*/  IMAD.MOV.U32 R175, RZ, RZ, 0x40000040 ;  /* 0x40000040ffaf7424 */ /* 0x000fe200078e00ff */
[----:B------:R-:W-:Y:S02]  /*10e70*/  R2UR UR58, R170 ;  /* 0x00000000aa3a72ca */ /* 0x000fe400000e0000 */
[----:B------:R-:W-:Y:S02]  /*10e80*/  R2UR UR59, R171 ;  /* 0x00000000ab3b72ca */ /* 0x000fe400000e0000 */
[----:B------:R-:W-:Y:S02]  /*10e90*/  R2UR UR54, R172 ;  /* 0x00000000ac3672ca */ /* 0x000fe400000e0000 */
[----:B------:R-:W-:Y:S02]  /*10ea0*/  R2UR UR55, R173 ;  /* 0x00000000ad3772ca */ /* 0x000fe400000e0000 */
[----:B------:R-:W-:-:S02]  /*10eb0*/  MOV R173, UR37 ;  /* 0x0000002500ad7c02 */ /* 0x000fc40008000f00 */
[----:B------:R-:W-:Y:S02]  /*10ec0*/  MOV R172, UR36 ;  /* 0x0000002400ac7c02 */ /* 0x000fe40008000f00 */
[----:B------:R-:W-:Y:S02]  /*10ed0*/  R2UR UR50, R174 ;  /* 0x00000000ae3272ca */ /* 0x000fe400000e0000 */
[----:B------:R-:W-:Y:S02]  /*10ee0*/  R2UR UR51, R175 ;  /* 0x00000000af3372ca */ /* 0x000fe400000e0000 */
[----:B------:R-:W-:Y:S01]  /*10ef0*/  MOV R223, UR39 ;  /* 0x0000002700df7c02 */ /* 0x000fe20008000f00 */
[----:B------:R-:W-:Y:S01]  /*10f00*/  UMOV UR39, UR61 ;  /* 0x0000003d00277c82 */ /* 0x000fe20008000000 */
[----:B------:R-:W-:Y:S01]  /*10f10*/  MOV R3, UR38 ;  /* 0x0000002600037c02 */ /* 0x000fe20008000f00 */
[----:B------:R-:W-:Y:S01]  /*10f20*/  UMOV UR38, UR60 ;  /* 0x0000003c00267c82 */ /* 0x000fe20008000000 */
[----:B------:R-:W-:Y:S01]  /*10f30*/  MOV R181, 0x40000040 ;  /* 0x4000004000b57802 */ /* 0x000fe20000000f00 */
[----:B------:R-:W-:Y:S01]  /*10f40*/  IMAD.MOV.U32 R183, RZ, RZ, 0x40000040 ;  /* 0x40000040ffb77424 */ /* 0x000fe200078e00ff */
[----:B------:R-:W-:Y:S01]  /*10f50*/  MOV R227, UR39 ;  /* 0x0000002700e37c02 */ /* 0x000fe20008000f00 */
[----:B------:R-:W-:Y:S01]  /*10f60*/  UMOV UR39, UR59 ;  /* 0x0000003b00277c82 */ /* 0x000fe20008000000 */
[----:B------:R-:W-:-:S02]  /*10f70*/  MOV R226, UR38 ;  /* 0x0000002600e27c02 */ /* 0x000fc40008000f00 */
[----:B------:R-:W-:Y:S02]  /*10f80*/  R2UR UR36, R162 ;  /* 0x00000000a22472ca */ /* 0x000fe400000e0000 */
[----:B------:R-:W-:Y:S01]  /*10f90*/  R2UR UR37, R163 ;  /* 0x00000000a32572ca */ /* 0x000fe200000e0000 */
[----:B------:R-:W-:Y:S01]  /*10fa0*/  UMOV UR38, UR58 ;  /* 0x0000003a00267c82 */ /* 0x000fe20008000000 */
        /* <DEDUP_REMOVED lines=8> */
[----:B------:R-:W-:-:S02]  /*11030*/  R2UR UR30, R182 ;  /* 0x00000000b61e72ca */ /* 0x000fc400000e0000 */
[----:B------:R-:W-:Y:S02]  /*11040*/  R2UR UR31, R183 ;  /* 0x00000000b71f72ca */ /* 0x000fe400000e0000 */
[----:B------:R-:W-:Y:S01]  /*11050*/  MOV R235, UR39 ;  /* 0x0000002700eb7c02 */ /* 0x000fe20008000f00 */
[----:B------:R-:W-:Y:S01]  /*11060*/  UMOV UR39, UR51 ;  /* 0x0000003300277c82 */ /* 0x000fe20008000000 */
[----:B------:R-:W-:Y:S01]  /*11070*/  MOV R234, UR38 ;  /* 0x0000002600ea7c02 */ /* 0x000fe20008000f00 */
[----:B------:R-:W-:Y:S01]  /*11080*/  UMOV UR38, UR50 ;  /* 0x0000003200267c82 */ /* 0x000fe20008000000 */
[----:B------:R-:W-:Y:S02]  /*11090*/  MOV R169, UR37 ;  /* 0x0000002500a97c02 */ /* 0x000fe40008000f00 */
[----:B------:R-:W-:Y:S02]  /*110a0*/  MOV R168, UR36 ;  /* 0x0000002400a87c02 */ /* 0x000fe40008000f00 */
[----:B------:R-:W-:-:S02]  /*110b0*/  R2UR UR26, R184 ;  /* 0x00000000b81a72ca */ /* 0x000fc400000e0000 */
[----:B------:R-:W-:Y:S02]  /*110c0*/  R2UR UR27, R185 ;  /* 0x00000000b91b72ca */ /* 0x000fe400000e0000 */
[----:B------:R-:W-:Y:S01]  /*110d0*/  MOV R239, UR39 ;  /* 0x0000002700ef7c02 */ /* 0x000fe20008000f00 */
[----:B------:R-:W-:Y:S01]  /*110e0*/  UMOV UR39, UR47 ;  /* 0x0000002f00277c82 */ /* 0x000fe20008000000 */
[----:B------:R-:W-:Y:S01]  /*110f0*/  MOV R238, UR38 ;  /* 0x0000002600ee7c02 */ /* 0x000fe20008000f00 */
[----:B------:R-:W-:Y:S01]  /*11100*/  UMOV UR38, UR46 ;  /* 0x0000002e00267c82 */ /* 0x000fe20008000000 */
[----:B------:R-:W-:Y:S01]  /*11110*/  MOV R189, 0x40000040 ;  /* 0x4000004000bd7802 */ /* 0x000fe20000000f00 */
[----:B------:R-:W-:Y:S01]  /*11120*/  IMAD.MOV.U32 R191, RZ, RZ, 0x40000040 ;  /* 0x40000040ffbf7424 */ /* 0x000fe200078e00ff */
[----:B------:R-:W-:Y:S02]  /*11130*/  R2UR UR22, R186 ;  /* 0x00000000ba1672ca */ /* 0x000fe400000e0000 */
[----:B------:R-:W-:-:S02]  /*11140*/  R2UR UR23, R187 ;  /* 0x00000000bb1772ca */ /* 0x000fc400000e0000 */
[----:B------:R-:W-:Y:S01]  /*11150*/  MOV R243, UR39 ;  /* 0x0000002700f37c02 */ /* 0x000fe20008000f00 */
[----:B------:R-:W-:Y:S01]  /*11160*/  UMOV UR39, UR43 ;  /* 0x0000002b00277c82 */ /* 0x000fe20008000000 */
[----:B------:R-:W-:Y:S01]  /*11170*/  MOV R242, UR38 ;  /* 0x0000002600f27c02 */ /* 0x000fe20008000f00 */
[----:B------:R-:W-:Y:S01]  /*11180*/  UMOV UR38, UR42 ;  /* 0x0000002a00267c82 */ /* 0x000fe20008000000 */
[----:B------:R-:W-:Y:S02]  /*11190*/  R2UR UR18, R188 ;  /* 0x00000000bc1272ca */ /* 0x000fe400000e0000 */
[----:B------:R-:W-:Y:S02]  /*111a0*/  R2UR UR19, R189 ;  /* 0x00000000bd1372ca */ /* 0x000fe400000e0000 */
[----:B------:R-:W-:Y:S01]  /*111b0*/  MOV R247, UR39 ;  /* 0x0000002700f77c02 */ /* 0x000fe20008000f00 */
[----:B------:R-:W-:Y:S01]  /*111c0*/  UMOV UR39, UR35 ;  /* 0x0000002300277c82 */ /* 0x000fe20008000000 */
[----:B------:R-:W-:Y:S01]  /*111d0*/  MOV R246, UR38 ;  /* 0x0000002600f67c02 */ /* 0x000fe20008000f00 */
[----:B------:R-:W-:Y:S01]  /*111e0*/  UMOV UR38, UR34 ;  /* 0x0000002200267c82 */ /* 0x000fe20008000000 */
[----:B------:R-:W-:-:S02]  /*111f0*/  MOV R193, 0x40000040 ;  /* 0x4000004000c17802 */ /* 0x000fc40000000f00 */
[----:B------:R-:W-:Y:S02]  /*11200*/  R2UR UR14, R190 ;  /* 0x00000000be0e72ca */ /* 0x000fe400000e0000 */
[----:B------:R-:W-:Y:S02]  /*11210*/  R2UR UR15, R191 ;  /* 0x00000000bf0f72ca */ /* 0x000fe400000e0000 */
[----:B------:R-:W-:Y:S01]  /*11220*/  MOV R251, UR39 ;  /* 0x0000002700fb7c02 */ /* 0x000fe20008000f00 */
[----:B------:R-:W-:Y:S01]  /*11230*/  UMOV UR39, UR31 ;  /* 0x0000001f00277c82 */ /* 0x000fe20008000000 */
[----:B------:R-:W-:Y:S01]  /*11240*/  MOV R250, UR38 ;  /* 0x0000002600fa7c02 */ /* 0x000fe20008000f00 */
[----:B------:R-:W-:Y:S01]  /*11250*/  UMOV UR38, UR30 ;  /* 0x0000001e00267c82 */ /* 0x000fe20008000000 */
[----:B------:R-:W-:Y:S02]  /*11260*/  R2UR UR10, R192 ;  /* 0x00000000c00a72ca */ /* 0x000fe400000e0000 */
[----:B------:R-:W-:-:S02]  /*11270*/  R2UR UR11, R193 ;  /* 0x00000000c10b72ca */ /* 0x000fc400000e0000 */
[----:B------:R-:W-:Y:S01]  /*11280*/  MOV R43, UR39 ;  /* 0x00000027002b7c02 */ /* 0x000fe20008000f00 */
[----:B------:R-:W-:Y:S01]  /*11290*/  UMOV UR39, UR27 ;  /* 0x0000001b00277c82 */ /* 0x000fe20008000000 */
        /* <DEDUP_REMOVED lines=18> */
[----:B------:R-:W-:Y:S01]  /*113c0*/  IMAD.MOV.U32 R23, RZ, RZ, 0x40000040 ;  /* 0x40000040ff177424 */ /* 0x000fe200078e00ff */
[----:B------:R-:W-:Y:S01]  /*113d0*/  MOV R157, 0x40000040 ;  /* 0x40000040009d7802 */ /* 0x000fe20000000f00 */
        /* <DEDUP_REMOVED lines=9> */
[----:B------:R-:W-:-:S02]  /*11470*/  MOV R9, 0x40000040 ;  /* 0x4000004000097802 */ /* 0x000fc40000000f00 */
[----:B------:R-:W-:Y:S02]  /*11480*/  MOV R5, 0x40000040 ;  /* 0x4000004000057802 */ /* 0x000fe40000000f00 */
[----:B------:R-:W-:Y:S02]  /*11490*/  R2UR UR22, R22 ;  /* 0x00000000161672ca */ /* 0x000fe400000e0000 */
[----:B------:R-:W-:Y:S01]  /*114a0*/  R2UR UR23, R23 ;  /* 0x00000000171772ca */ /* 0x000fe200000e0000 */
[----:B------:R-:W-:Y:S01]  /*114b0*/  IMAD.MOV.U32 R23, RZ, RZ, R177 ;  /* 0x000000ffff177224 */ /* 0x000fe200078e00b1 */
[----:B------:R-:W-:Y:S01]  /*114c0*/  R2UR UR18, R20 ;  /* 0x00000000141272ca */ /* 0x000fe200000e0000 */
[----:B------:R-:W-:Y:S01]  /*114d0*/  IMAD.MOV.U32 R20, RZ, RZ, R175 ;  /* 0x000000ffff147224 */ /* 0x000fe200078e00af */
[----:B------:R-:W-:Y:S02]  /*114e0*/  R2UR UR19, R21 ;  /* 0x00000000151372ca */ /* 0x000fe400000e0000 */
[----:B------:R-:W-:Y:S01]  /*114f0*/  R2UR UR14, R18 ;  /* 0x00000000120e72ca */ /* 0x000fe200000e0000 */
[----:B------:R-:W-:Y:S01]  /*11500*/  IMAD.MOV.U32 R18, RZ, RZ, R173 ;  /* 0x000000ffff127224 */ /* 0x000fe200078e00ad */
[----:B------:R-:W-:-:S02]  /*11510*/  R2UR UR15, R19 ;  /* 0x00000000130f72ca */ /* 0x000fc400000e0000 */
[----:B------:R-:W-:Y:S01]  /*11520*/  R2UR UR10, R16 ;  /* 0x00000000100a72ca */ /* 0x000fe200000e0000 */
[----:B------:R-:W-:Y:S01]  /*11530*/  IMAD.MOV.U32 R16, RZ, RZ, R171 ;  /* 0x000000ffff107224 */ /* 0x000fe200078e00ab */
[----:B------:R-:W-:Y:S02]  /*11540*/  R2UR UR11, R17 ;  /* 0x00000000110b72ca */ /* 0x000fe400000e0000 */
[----:B------:R-:W-:Y:S01]  /*11550*/  R2UR UR58, R14 ;  /* 0x000000000e3a72ca */ /* 0x000fe200000e0000 */
[----:B------:R-:W-:Y:S01]  /*11560*/  IMAD.MOV.U32 R14, RZ, RZ, R169 ;  /* 0x000000ffff0e7224 */ /* 0x000fe200078e00a9 */
[----:B------:R-:W-:Y:S02]  /*11570*/  R2UR UR59, R15 ;  /* 0x000000000f3b72ca */ /* 0x000fe400000e0000 */
[----:B------:R-:W-:Y:S01]  /*11580*/  R2UR UR54, R12 ;  /* 0x000000000c3672ca */ /* 0x000fe200000e0000 */
[----:B------:R-:W-:Y:S01]  /*11590*/  IMAD.MOV.U32 R12, RZ, RZ, R167 ;  /* 0x000000ffff0c7224 */ /* 0x000fe200078e00a7 */
[----:B------:R-:W-:-:S02]  /*115a0*/  R2UR UR55, R13 ;  /* 0x000000000d3772ca */ /* 0x000fc400000e0000 */
[----:B------:R-:W-:Y:S02]  /*115b0*/  R2UR UR50, R10 ;  /* 0x000000000a3272ca */ /* 0x000fe400000e0000 */
[----:B------:R-:W-:Y:S02]  /*115c0*/  R2UR UR51, R11 ;  /* 0x000000000b3372ca */ /* 0x000fe400000e0000 */
[----:B------:R-:W-:Y:S02]  /*115d0*/  R2UR UR46, R8 ;  /* 0x00000000082e72ca */ /* 0x000fe400000e0000 */
[----:B--2---:R-:W-:Y:S02]  /*115e0*/  R2UR UR36, R160 ;  /* 0x00000000a02472ca */ /* 0x004fe400000e0000 */
[----:B------:R-:W-:-:S11]  /*115f0*/  R2UR UR37, R161 ;  /* 0x00000000a12572ca */ /* 0x000fd600000e0000 */
[----:B------:R-:W-:Y:S02]  /*11600*/  MOV R164, UR36 ;  /* 0x0000002400a47c02 */ /* 0x000fe40008000f00 */
[----:B------:R-:W-:Y:S01]  /*11610*/  MOV R165, UR37 ;  /* 0x0000002500a57c02 */ /* 0x000fe20008000f00 */
[----:B------:R-:W-:Y:S01]  /*11620*/  IMAD.MOV.U32 R8, RZ, RZ, R163 ;  /* 0x000000ffff087224 */ /* 0x000fe200078e00a3 */
[----:B------:R-:W-:Y:S02]  /*11630*/  R2UR UR47, R9 ;  /* 0x00000000092f72ca */ /* 0x000fe400000e0000 */
[----:B------:R-:W-:Y:S01]  /*11640*/  R2UR UR42, R6 ;  /* 0x00000000062a72ca */ /* 0x000fe200000e0000 */
[----:B------:R-:W-:Y:S01]  /*11650*/  IMAD.MOV.U32 R10, RZ, RZ, R165 ;  /* 0x000000ffff0a7224 */ /* 0x000fe200078e00a5 */
[----:B------:R-:W-:Y:S02]  /*11660*/  R2UR UR43, R7 ;  /* 0x00000000072b72ca */ /* 0x000fe400000e0000 */
[----:B---3--:R-:W-:-:S02]  /*11670*/  R2UR UR36, R158 ;  /* 0x000000009e2472ca */ /* 0x008fc400000e0000 */
[----:B------:R-:W-:Y:S02]  /*11680*/  R2UR UR37, R159 ;  /* 0x000000009f2572ca */ /* 0x000fe400000e0000 */
[----:B------:R-:W-:Y:S02]  /*11690*/  MOV R159, UR39 ;  /* 0x00000027009f7c02 */ /* 0x000fe40008000f00 */
[----:B------:R-:W-:Y:S01]  /*116a0*/  MOV R158, UR38 ;  /* 0x00000026009e7c02 */ /* 0x000fe20008000f00 */
[----:B------:R-:W-:Y:S01]  /*116b0*/  UMOV UR38, UR6 ;  /* 0x0000000600267c82 */ /* 0x000fe20008000000 */
[----:B------:R-:W-:-:S05]  /*116c0*/  UMOV UR39, UR7 ;  /* 0x0000000700277c82 */ /* 0x000fca0008000000 */
[----:B------:R-:W-:Y:S02]  /*116d0*/  MOV R160, UR36 ;  /* 0x0000002400a07c02 */ /* 0x000fe40008000f00 */
[----:B------:R-:W-:Y:S02]  /*116e0*/  MOV R161, UR37 ;  /* 0x0000002500a17c02 */ /* 0x000fe40008000f00 */
[----:B------:R-:W-:Y:S02]  /*116f0*/  R2UR UR36, R178 ;  /* 0x00000000b22472ca */ /* 0x000fe400000e0000 */
[----:B------:R-:W-:Y:S01]  /*11700*/  R2UR UR37, R179 ;  /* 0x00000000b32572ca */ /* 0x000fe200000e0000 */
[----:B------:R-:W-:Y:S01]  /*11710*/  IMAD.MOV.U32 R6, RZ, RZ, R161 ;  /* 0x000000ffff067224 */ /* 0x000fe200078e00a1 */
[----:B------:R-:W-:Y:S01]  /*11720*/  R2UR UR6, R4 ;  /* 0x00000000040672ca */ /* 0x000fe200000e0000 */
[----:B------:R-:W-:Y:S01]  /*11730*/  IMAD.MOV.U32 R4, RZ, RZ, R159 ;  /* 0x000000ffff047224 */ /* 0x000fe200078e009f */
[----:B------:R-:W-:-:S02]  /*11740*/  R2UR UR7, R5 ;  /* 0x00000000050772ca */ /* 0x000fc400000e0000 */
[----:B------:R-:W-:Y:S02]  /*11750*/  R2UR UR32, R212 ;  /* 0x00000000d42072ca */ /* 0x000fe400000e0000 */
[----:B------:R-:W-:Y:S02]  /*11760*/  R2UR UR33, R213 ;  /* 0x00000000d52172ca */ /* 0x000fe400000e0000 */
[----:B------:R-:W-:Y:S02]  /*11770*/  R2UR UR28, R210 ;  /* 0x00000000d21c72ca */ /* 0x000fe400000e0000 */
[----:B------:R-:W-:Y:S02]  /*11780*/  R2UR UR29, R211 ;  /* 0x00000000d31d72ca */ /* 0x000fe400000e0000 */
[----:B------:R-:W-:Y:S02]  /*11790*/  R2UR UR24, R208 ;  /* 0x00000000d01872ca */ /* 0x000fe400000e0000 */
        /* <DEDUP_REMOVED lines=18> */
[----:B------:R-:W-:-:S02]  /*118c0*/  MOV R22, R176 ;  /* 0x000000b000167202 */ /* 0x000fc40000000f00 */
[----:B------:R-:W-:Y:S02]  /*118d0*/  MOV R21, R174 ;  /* 0x000000ae00157202 */ /* 0x000fe40000000f00 */
[----:B------:R-:W-:Y:S02]  /*118e0*/  MOV R19, R172 ;  /* 0x000000ac00137202 */ /* 0x000fe40000000f00 */
[----:B------:R-:W-:Y:S02]  /*118f0*/  MOV R17, R170 ;  /* 0x000000aa00117202 */ /* 0x000fe40000000f00 */
[----:B------:R-:W-:Y:S02]  /*11900*/  MOV R15, R168 ;  /* 0x000000a8000f7202 */ /* 0x000fe40000000f00 */
[----:B------:R-:W-:Y:S02]  /*11910*/  MOV R13, R166 ;  /* 0x000000a6000d7202 */ /* 0x000fe40000000f00 */
[----:B------:R-:W-:-:S02]  /*11920*/  MOV R11, R164 ;  /* 0x000000a4000b7202 */ /* 0x000fc40000000f00 */
[----:B------:R-:W-:Y:S02]  /*11930*/  MOV R9, R162 ;  /* 0x000000a200097202 */ /* 0x000fe40000000f00 */
[----:B------:R-:W-:Y:S02]  /*11940*/  MOV R7, R160 ;  /* 0x000000a000077202 */ /* 0x000fe40000000f00 */
[----:B------:R-:W-:Y:S02]  /*11950*/  MOV R5, R158 ;  /* 0x0000009e00057202 */ /* 0x000fe40000000f00 */
[----:B------:R-:W-:-:S06]  /*11960*/  WARPGROUP.ARRIVE ;  /* 0x00000000000079c5 */ /* 0x000fcc0000000000 */
[----:B------:R-:W-:Y:S01]  /*11970*/  HGMMA.64x128x16.F32.BF16 R152, gdesc[UR36], RZ, !UPT, gsb0 ;  /* 0x01e00000249879f0 */ /* 0x000fe2000c0018ff */
[----:B------:R-:W-:Y:S02]  /*11980*/  R2UR UR39, R4 ;  /* 0x00000000042772ca */ /* 0x000fe400000e0000 */
[----:B------:R-:W-:Y:S02]  /*11990*/  R2UR UR38, R5 ;  /* 0x00000000052672ca */ /* 0x000fe400000e0000 */
[----:B------:R-:W-:Y:S02]  /*119a0*/  R2UR UR37, R6 ;  /* 0x00000000062572ca */ /* 0x000fe400000e0000 */
[----:B------:R-:W-:Y:S01]  /*119b0*/  R2UR UR36, R7 ;  /* 0x00000000072472ca */ /* 0x000fe200000e0000 */
[----:B------:R-:W-:Y:S02]  /*119c0*/  WARPGROUP.DEPBAR.LE gsb0, 0x0 ;  /* 0x00008000000079c5 */ /* 0x000fe40000010000 */
[----:B------:R-:W-:-:S10]  /*119d0*/  WARPGROUP.ARRIVE ;  /* 0x00000000000079c5 */ /* 0x000fd40000000000 */
[----:B------:R-:W-:Y:S01]  /*119e0*/  HGMMA.64x128x16.F32.BF16 R152, gdesc[UR36], R152, gsb0 ;  /* 0x01e00000249879f0 */ /* 0x000fe20008001898 */
        /* <DEDUP_REMOVED lines=29> */
[----:B------:R-:W-:Y:S01]  /*11bc0*/  R2UR UR38, R42 ;  /* 0x000000002a2672ca */ /* 0x000fe200000e0000 */
[----:B------:R1:W5:Y:S01]  /*11bd0*/  LDL.LU R43, [R1+0x368] ;  /* 0x00036800012b7983 */ /* 0x0003620000300800 */
[----:B------:R-:W-:Y:S02]  /*11be0*/  R2UR UR37, R41 ;  /* 0x00000000292572ca */ /* 0x000fe400000e0000 */
[----:B------:R-:W-:Y:S01]  /*11bf0*/  R2UR UR36, R252 ;  /* 0x00000000fc2472ca */ /* 0x000fe200000e0000 */
[----:B------:R1:W5:Y:S04]  /*11c00*/  LDL.LU R42, [R1+0x364] ;  /* 0x00036400012a7983 */ /* 0x0003680000300800 */
[----:B------:R1:W5:Y:S04]  /*11c10*/  LDL.LU R41, [R1+0x360] ;  /* 0x0003600001297983 */ /* 0x0003680000300800 */
[----:B------:R-:W2:Y:S01]  /*11c20*/  LDL.LU R23, [R1+0x228] ;  /* 0x0002280001177983 */ /* 0x000ea20000300800 */
[----:B------:R-:W-:-:S02]  /*11c30*/  WARPGROUP.DEPBAR.LE gsb0, 0x0 ;  /* 0x00008000000079c5 */ /* 0x000fc40000010000 */
[----:B------:R-:W-:-:S06]  /*11c40*/  WARPGROUP.ARRIVE ;  /* 0x00000000000079c5 */ /* 0x000fcc0000000000 */
        /* <DEDUP_REMOVED lines=64> */
[----:B------:R1:W5:Y:S04]  /*12050*/  LDL.LU R37, [R1+0x350] ;  /* 0x0003500001257983 */ /* 0x0003680000300800 */
[----:B------:R-:W3:Y:S01]  /*12060*/  LDL R0, [R1+0x240] ;  /* 0x0002400001007983 */ /* 0x000ee20000100800 */
[----:B------:R-:W-:-:S02]  /*12070*/  WARPGROUP.DEPBAR.LE gsb0, 0x0 ;  /* 0x00008000000079c5 */ /* 0x000fc40000010000 */
[----:B------:R-:W-:-:S06]  /*12080*/  WARPGROUP.ARRIVE ;  /* 0x00000000000079c5 */ /* 0x000fcc0000000000 */
        /* <DEDUP_REMOVED lines=8> */
[----:B------:R1:W5:Y:S01]  /*12110*/  LDL.LU R33, [R1+0x340] ;  /* 0x0003400001217983 */ /* 0x0003620000300800 */
        /* <DEDUP_REMOVED lines=24> */
[----:B------:R-:W-:Y:S03]  /*122a0*/  HGMMA.64x128x16.F32.BF16 R152, gdesc[UR36], R152, gsb0 ;  /* 0x01e00000249879f0 */ /* 0x000fe60008001898 */
[----:B------:R-:W-:Y:S02]  /*122b0*/  WARPGROUP.DEPBAR.LE gsb0, 0x0 ;  /* 0x00008000000079c5 */ /* 0x000fe40000010000 */
[----:B------:R-:W-:-:S07]  /*122c0*/  WARPGROUP.ARRIVE ;  /* 0x00000000000079c5 */ /* 0x000fce0000000000 */
        /* <DEDUP_REMOVED lines=27> */
[----:B------:R-:W-:Y:S01]  /*12480*/  HGMMA.64x128x16.F32.BF16 R152, gdesc[UR48], R152, gsb0 ;  /* 0x01e00000309879f0 */ /* 0x000fe20008001898 */
[----:B------:R-:W-:Y:S02]  /*12490*/  R2UR UR36, R24 ;  /* 0x00000000182472ca */ /* 0x000fe400000e0000 */
[----:B------:R1:W5:Y:S01]  /*124a0*/  LDL.LU R24, [R1+0x31c] ;  /* 0x00031c0001187983 */ /* 0x0003620000300800 */
[----:B------:R-:W-:Y:S02]  /*124b0*/  WARPGROUP.DEPBAR.LE gsb0, 0x0 ;  /* 0x00008000000079c5 */ /* 0x000fe40000010000 */
[----:B------:R-:W-:-:S06]  /*124c0*/  WARPGROUP.ARRIVE ;  /* 0x00000000000079c5 */ /* 0x000fcc0000000000 */
[----:B------:R-:W-:Y:S03]  /*124d0*/  HGMMA.64x128x16.F32.BF16 R152, gdesc[UR44], R152, gsb0 ;  /* 0x01e000002c9879f0 */ /* 0x000fe60008001898 */
[----:B------:R-:W-:Y:S02]  /*124e0*/  WARPGROUP.DEPBAR.LE gsb0, 0x0 ;  /* 0x00008000000079c5 */ /* 0x000fe40000010000 */
[----:B------:R-:W-:-:S07]  /*124f0*/  WARPGROUP.ARRIVE ;  /* 0x00000000000079c5 */ /* 0x000fce0000000000 */
[----:B------:R-:W-:Y:S01]  /*12500*/  HGMMA.64x128x16.F32.BF16 R152, gdesc[UR40], R152, gsb0 ;  /* 0x01e00000289879f0 */ /* 0x000fe20008001898 */
[----:B---3--:R-:W-:Y:S02]  /*12510*/  ISETP.NE.AND P1, PT, R0, RZ, PT ;  /* 0x000000ff0000720c */ /* 0x008fe40003f25270 */
[----:B--2---:R-:W-:Y:S01]  /*12520*/  R2UR UR37, R23 ;  /* 0x00000000172572ca */ /* 0x004fe200000e0000 */
[----:B------:R-:W-:Y:S02]  /*12530*/  WARPGROUP.DEPBAR.LE gsb0, 0x0 ;  /* 0x00008000000079c5 */ /* 0x000fe40000010000 */
[----:B------:R-:W-:-:S06]  /*12540*/  WARPGROUP.ARRIVE ;  /* 0x00000000000079c5 */ /* 0x000fcc0000000000 */
[----:B------:R-:W-:Y:S03]  /*12550*/  HGMMA.64x128x16.F32.BF16 R152, gdesc[UR4], R152, gsb0 ;  /* 0x01e00000049879f0 */ /* 0x000fe60008001898 */
[----:B------:R-:W-:Y:S02]  /*12560*/  WARPGROUP.DEPBAR.LE gsb0, 0x0 ;  /* 0x00008000000079c5 */ /* 0x000fe40000010000 */
[----:B-1----:R-:W-:Y:S05]  /*12570*/  @P1 BRA `(.L_x_26) ;  /* 0x00000004003c1947 */ /* 0x002fea0003800000 */
[----:B------:R-:W-:-:S13]  /*12580*/  ISETP.LT.OR P2, PT, R219, 0x1, !P0 ;  /* 0x00000001db00780c */ /* 0x000fda0004741670 */
[----:B------:R-:W-:Y:S05]  /*12590*/  @P2 BRA `(.L_x_27) ;  /* 0x0000000400302947 */ /* 0x000fea0003800000 */
[----:B------:R-:W1:Y:S01]  /*125a0*/  S2R R2, SR_CgaCtaId ;  /* 0x0000000000027919 */ /* 0x000e620000008800 */
[----:B------:R-:W-:Y:S01]  /*125b0*/  MOV R0, 0x400 ;  /* 0x0000040000007802 */ /* 0x000fe20000000f00 */
[----:B------:R-:W2:Y:S03]  /*125c0*/  S2R R23, SR_TID.X ;  /* 0x0000000000177919 */ /* 0x000ea60000002100 */
[----:B-1----:R-:W-:Y:S02]  /*125d0*/  LEA R0, R2, R0, 0x18 ;  /* 0x0000000002007211 */ /* 0x002fe400078ec0ff */
[----:B------:R-:W-:Y:S02]  /*125e0*/  SHF.L.U32 R2, R218, 0x1f, RZ ;  /* 0x0000001fda027819 */ /* 0x000fe400000006ff */
[----:B--2---:R-:W-:Y:S01]  /*125f0*/  LOP3.LUT R3, R23, 0x7f, RZ, 0xc0, !PT ;  /* 0x0000007f17037812 */ /* 0x004fe200078ec0ff */
[----:B------:R-:W-:-:S03]  /*12600*/  IMAD R0, R216, 0x8, R0 ;  /* 0x00000008d8007824 */ /* 0x000fc600078e0200 */
[----:B------:R-:W-:Y:S01]  /*12610*/  ISETP.NE.AND P3, PT, R3, RZ, PT ;  /* 0x000000ff0300720c */ /* 0x000fe20003f65270 */
[----:B------:R-:W1:Y:S02]  /*12620*/  SYNCS.PHASECHK.TRANS64.TRYWAIT P2, [R0+URZ+0x90020], R2 ;  /* 0x09002002000075a7 */ /* 0x000e64000804017f */
[----:B-1----:R-:W-:Y:S10]  /*12630*/  @!P2 BRA `(.L_x_28) ;  /* 0x0000015000f8a947 */ /* 0x002ff40003800000 */
.L_x_96:
[----:B------:R-:W-:Y:S05]  /*12640*/  @P3 BRA `(.L_x_29) ;  /* 0x0000000000183947 */ /* 0x000fea0003800000 */
[----:B------:R-:W2:Y:S01]  /*12650*/  S2R R3, SR_TID.X ;  /* 0x0000000000037919 */ /* 0x000ea20000002100 */
[----:B-1----:R-:W-:-:S04]  /*12660*/  MOV R2, 0x20000 ;  /* 0x0002000000027802 */ /* 0x002fc80000000f00 */
[----:B------:R3:W-:Y:S01]  /*12670*/  SYNCS.ARRIVE.TRANS64 RZ, [R0+URZ+0x90000], R2 ;  /* 0x0900000200ff79a7 */ /* 0x0007e2000800003f */
[----:B--2---:R-:W-:-:S13]  /*12680*/  LOP3.LUT P2, RZ, R3, 0x1f, RZ, 0xc0, !PT ;  /* 0x0000001f03ff7812 */ /* 0x004fda000784c0ff */
[----:B---3--:R-:W-:Y:S05]  /*12690*/  @!P2 BRA `(.L_x_29) ;  /* 0x000000000004a947 */ /* 0x008fea0003800000 */
[----:B------:R-:W-:Y:S01]  /*126a0*/  BPT.TRAP 0x1 ;  /* 0x000000040000795c */ /* 0x000fe20000300000 */
.L_x_29:
[----:B------:R-:W2:Y:S01]  /*126b0*/  LDL R4, [R1+0x224] ;  /* 0x0002240001047983 */ /* 0x000ea20000100800 */
[----:B------:R-:W3:Y:S01]  /*126c0*/  S2R R6, SR_CgaCtaId ;  /* 0x0000000000067919 */ /* 0x000ee20000008800 */
[----:B-1----:R-:W1:Y:S01]  /*126d0*/  LDC.64 R2, c[0x0][0x198] ;  /* 0x00006600ff027b82 */ /* 0x002e620000000a00 */
[----:B------:R-:W-:Y:S02]  /*126e0*/  MOV R5, 0x400 ;  /* 0x0000040000057802 */ /* 0x000fe40000000f00 */
[----:B------:R-:W-:Y:S02]  /*126f0*/  R2UR UR33, R0 ;  /* 0x00000000002172ca */ /* 0x000fe400000e0000 */
[----:B---3--:R-:W-:-:S05]  /*12700*/  LEA R5, R6, R5, 0x18 ;  /* 0x0000000506057211 */ /* 0x008fca00078ec0ff */
[----:B------:R-:W-:-:S05]  /*12710*/  IMAD R0, R216, 0x20000, R5 ;  /* 0x00020000d8007824 */ /* 0x000fca00078e0205 */
[----:B------:R-:W-:Y:S02]  /*12720*/  R2UR UR14, R0 ;  /* 0x00000000000e72ca */ /* 0x000fe400000e0000 */
[----:B-1----:R-:W-:-:S04]  /*12730*/  IADD3 R0, P2, R2, 0x1f0, RZ ;  /* 0x000001f002007810 */ /* 0x002fc80007f5e0ff */
[----:B------:R-:W-:Y:S02]  /*12740*/  R2UR UR6, R0 ;  /* 0x00000000000672ca */ /* 0x000fe400000e0000 */
[----:B------:R-:W-:-:S04]  /*12750*/  IADD3.X R0, RZ, R3, RZ, P2, !PT ;  /* 0x00000003ff007210 */ /* 0x000fc800017fe4ff */
[----:B------:R-:W-:Y:S01]  /*12760*/  R2UR UR7, R0 ;  /* 0x00000000000772ca */ /* 0x000fe200000e0000 */
[----:B------:R-:W-:Y:S02]  /*12770*/  UIADD3 UR33, UR33, 0x90000, URZ ;  /* 0x0009000021217890 */ /* 0x000fe4000fffe03f */
[----:B------:R-:W-:Y:S02]  /*12780*/  UIADD3 UR32, UR14, 0x10000, URZ ;  /* 0x000100000e207890 */ /* 0x000fe4000fffe03f */
[----:B------:R-:W-:Y:S01]  /*12790*/  UIADD3 UR8, UR14, 0x14000, URZ ;  /* 0x000140000e087890 */ /* 0x000fe2000fffe03f */
[----:B------:R-:W-:Y:S01]  /*127a0*/  UMOV UR34, URZ ;  /* 0x0000003f00227c82 */ /* 0x000fe20008000000 */
[----:B------:R-:W-:Y:S01]  /*127b0*/  UMOV UR22, 0x0 ;  /* 0x0000000000167882 */ /* 0x000fe20000000000 */
[----:B------:R-:W-:Y:S01]  /*127c0*/  UMOV UR23, 0x10000000 ;  /* 0x1000000000177882 */ /* 0x000fe20000000000 */
[----:B------:R-:W-:Y:S01]  /*127d0*/  UMOV UR10, 0x40 ;  /* 0x00000040000a7882 */ /* 0x000fe20000000000 */
[----:B------:R-:W-:Y:S01]  /*127e0*/  UMOV UR12, UR36 ;  /* 0x00000024000c7c82 */ /* 0x000fe20008000000 */
[----:B------:R-:W-:Y:S01]  /*127f0*/  UMOV UR13, UR37 ;  /* 0x00000025000d7c82 */ /* 0x000fe20008000000 */
[----:B------:R-:W-:Y:S01]  /*12800*/  UMOV UR9, UR33 ;  /* 0x0000002100097c82 */ /* 0x000fe20008000000 */
[----:B------:R-:W-:-:S02]  /*12810*/  UIADD3 UR24, UR14, 0x18000, URZ ;  /* 0x000180000e187890 */ /* 0x000fc4000fffe03f */
[----:B------:R-:W-:Y:S01]  /*12820*/  UIADD3 UR16, UR14, 0x1c000, URZ ;  /* 0x0001c0000e107890 */ /* 0x000fe2000fffe03f */
[----:B------:R-:W-:Y:S01]  /*12830*/  UMOV UR26, 0x80 ;  /* 0x00000080001a7882 */ /* 0x000fe20000000000 */
[----:B------:R-:W-:Y:S01]  /*12840*/  UMOV UR28, UR36 ;  /* 0x00000024001c7c82 */ /* 0x000fe20008000000 */
[----:B------:R-:W-:Y:S01]  /*12850*/  UMOV UR29, UR37 ;  /* 0x00000025001d7c82 */ /* 0x000fe20008000000 */
[----:B------:R-:W-:Y:S01]  /*12860*/  UMOV UR25, UR33 ;  /* 0x0000002100197c82 */ /* 0x000fe20008000000 */
[----:B------:R-:W-:Y:S01]  /*12870*/  UMOV UR18, 0xc0 ;  /* 0x000000c000127882 */ /* 0x000fe20000000000 */
[----:B------:R-:W-:Y:S01]  /*12880*/  UMOV UR20, UR36 ;  /* 0x0000002400147c82 */ /* 0x000fe20008000000 */
[----:B------:R-:W-:Y:S01]  /*12890*/  UMOV UR21, UR37 ;  /* 0x0000002500157c82 */ /* 0x000fe20008000000 */
[----:B------:R-:W-:Y:S01]  /*128a0*/  UMOV UR17, UR33 ;  /* 0x0000002100117c82 */ /* 0x000fe20008000000 */
[----:B------:R-:W-:-:S05]  /*128b0*/  VIADD R216, R216, 0x1 ;  /* 0x00000001d8d87836 */ /* 0x000fca0000000000 */
[----:B------:R-:W-:-:S04]  /*128c0*/  ISETP.NE.AND P2, PT, R216, 0x4, PT ;  /* 0x00000004d800780c */ /* 0x000fc80003f45270 */
[----:B------:R-:W-:Y:S02]  /*128d0*/  SEL R0, RZ, 0x1, P2 ;  /* 0x00000001ff007807 */ /* 0x000fe40001000000 */
[----:B------:R-:W-:Y:S02]  /*128e0*/  SEL R216, R216, RZ, P2 ;  /* 0x000000ffd8d87207 */ /* 0x000fe40001000000 */
[----:B------:R-:W-:Y:S02]  /*128f0*/  LOP3.LUT R218, R218, R0, RZ, 0x3c, !PT ;  /* 0x00000000dada7212 */ /* 0x000fe400078e3cff */
[----:B--2---:R-:W-:-:S13]  /*12900*/  R2UR UR35, R4 ;  /* 0x00000000042372ca */ /* 0x004fda00000e0000 */
[----:B------:R-:W-:-:S07]  /*12910*/  USHF.L.U32 UR35, UR35, 0x7, URZ ;  /* 0x0000000723237899 */ /* 0x000fce000800063f */
[----:B------:R-:W-:Y:S02]  /*12920*/  UMOV UR11, UR35 ;  /* 0x00000023000b7c82 */ /* 0x000fe40008000000 */
[----:B------:R-:W-:Y:S01]  /*12930*/  UTMALDG.4D [UR32], [UR6], desc[UR22] ;  /* 0x00001620060075b4 */ /* 0x000fe20008019000 */
[----:B------:R-:W-:Y:S01]  /*12940*/  UMOV UR27, UR35 ;  /* 0x00000023001b7c82 */ /* 0x000fe20008000000 */
[----:B------:R1:W-:Y:S01]  /*12950*/  UTMALDG.4D [UR8], [UR6], desc[UR22] ;  /* 0x00001608060075b4 */ /* 0x0003e20008019000 */
[----:B------:R-:W-:Y:S01]  /*12960*/  UMOV UR19, UR35 ;  /* 0x0000002300137c82 */ /* 0x000fe20008000000 */
[----:B------:R2:W-:Y:S01]  /*12970*/  UTMALDG.4D [UR24], [UR6], desc[UR22] ;  /* 0x00001618060075b4 */ /* 0x0005e20008019000 */
[----:B------:R3:W-:Y:S01]  /*12980*/  UTMALDG.4D [UR16], [UR6], desc[UR22] ;  /* 0x00001610060075b4 */ /* 0x0007e20008019000 */
[----:B-1----:R-:W-:Y:S01]  /*12990*/  UIADD3 UR8, UR14, 0x20000, URZ ;  /* 0x000200000e087890 */ /* 0x002fe2000fffe03f */
[----:B------:R-:W-:Y:S01]  /*129a0*/  UMOV UR10, 0x100 ;  /* 0x00000100000a7882 */ /* 0x000fe20000000000 */
[----:B--2---:R-:W-:-:S07]  /*129b0*/  UIADD3 UR24, UR14, 0x24000, URZ ;  /* 0x000240000e187890 */ /* 0x004fce000fffe03f */
[----:B------:R1:W-:Y:S01]  /*129c0*/  UTMALDG.4D [UR8], [UR6], desc[UR22] ;  /* 0x00001608060075b4 */ /* 0x0003e20008019000 */
[----:B------:R-:W-:Y:S01]  /*129d0*/  UMOV UR26, 0x140 ;  /* 0x00000140001a7882 */ /* 0x000fe20000000000 */
[----:B---3--:R-:W-:Y:S01]  /*129e0*/  UIADD3 UR16, UR14, 0x28000, URZ ;  /* 0x000280000e107890 */ /* 0x008fe2000fffe03f */
[----:B------:R2:W-:Y:S01]  /*129f0*/  UTMALDG.4D [UR24], [UR6], desc[UR22] ;  /* 0x00001618060075b4 */ /* 0x0005e20008019000 */
[----:B------:R-:W-:-:S07]  /*12a00*/  UMOV UR18, 0x180 ;  /* 0x0000018000127882 */ /* 0x000fce0000000000 */
[----:B------:R2:W-:Y:S01]  /*12a10*/  UTMALDG.4D [UR16], [UR6], desc[UR22] ;  /* 0x00001610060075b4 */ /* 0x0005e20008019000 */
[----:B-1----:R-:W-:Y:S01]  /*12a20*/  UIADD3 UR8, UR14, 0x2c000, URZ ;  /* 0x0002c0000e087890 */ /* 0x002fe2000fffe03f */
[----:B------:R-:W-:-:S08]  /*12a30*/  UMOV UR10, 0x1c0 ;  /* 0x000001c0000a7882 */ /* 0x000fd00000000000 */
[----:B------:R2:W-:Y:S02]  /*12a40*/  UTMALDG.4D [UR8], [UR6], desc[UR22] ;  /* 0x00001608060075b4 */ /* 0x0005e40008019000 */
[----:B--2---:R-:W-:Y:S01]  /*12a50*/  NOP ;  /* 0x0000000000007918 */ /* 0x004fe20000000000 */
.L_x_27:
[----:B------:R-:W-:-:S07]  /*12a60*/  IADD3 R219, R219, -0x1, RZ ;  /* 0xffffffffdbdb7810 */ /* 0x000fce0007ffe0ff */
.L_x_26:
[----:B------:R-:W-:Y:S01]  /*12a70*/  VIADD R217, R217, 0x1 ;  /* 0x00000001d9d97836 */ /* 0x000fe20000000000 */
[----:B------:R-:W-:Y:S05]  /*12a80*/  WARPSYNC.ALL ;  /* 0x0000000000007948 */ /* 0x000fea0003800000 */
[----:B------:R-:W-:-:S04]  /*12a90*/  ISETP.NE.AND P2, PT, R217, 0x4, PT ;  /* 0x00000004d900780c */ /* 0x000fc80003f45270 */
[----:B------:R-:W-:Y:S02]  /*12aa0*/  SEL R0, RZ, 0x1, P2 ;  /* 0x00000001ff007807 */ /* 0x000fe40001000000 */
[----:B------:R-:W-:Y:S02]  /*12ab0*/  SEL R217, R217, RZ, P2 ;  /* 0x000000ffd9d97207 */ /* 0x000fe40001000000 */
[----:B------:R-:W-:Y:S01]  /*12ac0*/  LOP3.LUT R222, R222, R0, RZ, 0x3c, !PT ;  /* 0x00000000dede7212 */ /* 0x000fe200078e3cff */
[----:B------:R-:W2:Y:S01]  /*12ad0*/  LDL R5, [R1+0x22c] ;  /* 0x00022c0001057983 */ /* 0x000ea20000100800 */
[----:B------:R-:W-:Y:S01]  /*12ae0*/  FMNMX R0, R152, R220, !PT ;  /* 0x000000dc98007209 */ /* 0x000fe20007800000 */
[----:B------:R-:W-:Y:S01]  /*12af0*/  BSSY B0, `(.L_x_30) ;  /* 0x0000057000007945 */ /* 0x000fe20003800000 */
[----:B------:R-:W-:Y:S01]  /*12b00*/  MOV R6, 0x400 ;  /* 0x0000040000067802 */ /* 0x000fe20000000f00 */
[----:B------:R-:W1:Y:S01]  /*12b10*/  S2R R7, SR_CgaCtaId ;  /* 0x0000000000077919 */ /* 0x000e620000008800 */
[----:B------:R-:W-:-:S04]  /*12b20*/  FMNMX R0, R153, R0, !PT ;  /* 0x0000000099007209 */ /* 0x000fc80007800000 */
[----:B------:R-:W-:-:S04]  /*12b30*/  FMNMX R0, R156, R0, !PT ;  /* 0x000000009c007209 */ /* 0x000fc80007800000 */
        /* <DEDUP_REMOVED lines=54> */
[----:B-1----:R-:W-:Y:S02]  /*12ea0*/  LEA R6, R7, R6, 0x18 ;  /* 0x0000000607067211 */ /* 0x002fe400078ec0ff */
[----:B------:R-:W-:Y:S01]  /*12eb0*/  FMNMX R3, R206, R0, !PT ;  /* 0x00000000ce037209 */ /* 0x000fe20007800000 */
[----:B------:R-:W1:Y:S01]  /*12ec0*/  LDC R7, c[0x0][0x604] ;  /* 0x00018100ff077b82 */ /* 0x000e620000000800 */
[----:B------:R-:W-:-:S02]  /*12ed0*/  FMNMX R0, R213, R2, !PT ;  /* 0x00000002d5007209 */ /* 0x000fc40007800000 */
[----:B------:R-:W-:Y:S02]  /*12ee0*/  FMNMX R3, R207, R3, !PT ;  /* 0x00000003cf037209 */ /* 0x000fe40007800000 */
[----:B------:R-:W-:Y:S01]  /*12ef0*/  IADD3 R6, R6, 0x90020, RZ ;  /* 0x0009002006067810 */ /* 0x000fe20007ffe0ff */
[----:B------:R-:W3:Y:S01]  /*12f00*/  SHFL.BFLY PT, R2, R0, 0x1, 0x1f ;  /* 0x0c201f0000027f89 */ /* 0x000ee200000e0000 */
[----:B------:R-:W-:-:S04]  /*12f10*/  FMNMX R3, R210, R3, !PT ;  /* 0x00000003d2037209 */ /* 0x000fc80007800000 */
[----:B------:R-:W-:-:S04]  /*12f20*/  FMNMX R3, R211, R3, !PT ;  /* 0x00000003d3037209 */ /* 0x000fc80007800000 */
[----:B------:R-:W-:-:S04]  /*12f30*/  FMNMX R3, R214, R3, !PT ;  /* 0x00000003d6037209 */ /* 0x000fc80007800000 */
[----:B------:R-:W-:-:S05]  /*12f40*/  FMNMX R3, R215, R3, !PT ;  /* 0x00000003d7037209 */ /* 0x000fca0007800000 */
[----:B------:R-:W4:Y:S01]  /*12f50*/  SHFL.BFLY PT, R4, R3, 0x1, 0x1f ;  /* 0x0c201f0003047f89 */ /* 0x000f2200000e0000 */
[----:B---3--:R-:W-:-:S05]  /*12f60*/  FMNMX R2, R0, R2, !PT ;  /* 0x0000000200027209 */ /* 0x008fca0007800000 */
[----:B------:R-:W3:Y:S01]  /*12f70*/  SHFL.BFLY PT, R15, R2, 0x2, 0x1f ;  /* 0x0c401f00020f7f89 */ /* 0x000ee200000e0000 */
[----:B----4-:R-:W-:-:S05]  /*12f80*/  FMNMX R0, R3, R4, !PT ;  /* 0x0000000403007209 */ /* 0x010fca0007800000 */
[----:B------:R-:W4:Y:S01]  /*12f90*/  SHFL.BFLY PT, R14, R0, 0x2, 0x1f ;  /* 0x0c401f00000e7f89 */ /* 0x000f2200000e0000 */
[----:B---3--:R-:W-:Y:S02]  /*12fa0*/  FMNMX R15, R2, R15, !PT ;  /* 0x0000000f020f7209 */ /* 0x008fe40007800000 */
[----:B----4-:R-:W-:Y:S01]  /*12fb0*/  FMNMX R14, R0, R14, !PT ;  /* 0x0000000e000e7209 */ /* 0x010fe20007800000 */
[----:B--2---:R-:W-:Y:S01]  /*12fc0*/  IMAD R3, R5, 0x8, R6 ;  /* 0x0000000805037824 */ /* 0x004fe200078e0206 */
[----:B------:R-:W-:Y:S01]  /*12fd0*/  MOV R5, 0x400 ;  /* 0x0000040000057802 */ /* 0x000fe20000000f00 */
[----:B------:R-:W2:Y:S03]  /*12fe0*/  S2R R6, SR_CgaCtaId ;  /* 0x0000000000067919 */ /* 0x000ea60000008800 */
[----:B------:R-:W-:-:S04]  /*12ff0*/  PRMT R3, RZ, 0x654, R3 ;  /* 0x00000654ff037816 */ /* 0x000fc80000000003 */
[----:B------:R3:W-:Y:S02]  /*13000*/  SYNCS.ARRIVE.TRANS64.RED.A1T0 RZ, [R3+URZ], RZ ;  /* 0x000000ff03ff79a7 */ /* 0x0007e4000810043f */
[----:B---3--:R-:W-:Y:S02]  /*13010*/  SHF.L.U32 R3, R222, 0x1f, RZ ;  /* 0x0000001fde037819 */ /* 0x008fe400000006ff */
[----:B--2---:R-:W-:-:S04]  /*13020*/  LEA R5, R6, R5, 0x18 ;  /* 0x0000000506057211 */ /* 0x004fc800078ec0ff */
[----:B------:R-:W-:-:S04]  /*13030*/  LEA R2, R217, R5, 0x3 ;  /* 0x00000005d9027211 */ /* 0x000fc800078e18ff */
[----:B------:R-:W2:Y:S02]  /*13040*/  SYNCS.PHASECHK.TRANS64.TRYWAIT P2, [R2+URZ+0x90000], R3 ;  /* 0x09000003020075a7 */ /* 0x000ea4000804017f */
[----:B-12---:R-:W-:Y:S05]  /*13050*/  @!P2 BRA `(.L_x_31) ;  /* 0x000001480084a947 */ /* 0x006fea0003800000 */
.L_x_97:
[----:B------:R-:W-:Y:S05]  /*13060*/  BSYNC B0 ;  /* 0x0000000000007941 */ /* 0x000fea0003800000 */
.L_x_30:
[----:B------:R-:W2:Y:S04]  /*13070*/  LDL R4, [R1+0x318] ;  /* 0x0003180001047983 */ /* 0x000ea80000100800 */
        /* <DEDUP_REMOVED lines=54> */
[----:B-----5:R-:W-:Y:S04]  /*133e0*/  STL.64 [R1+0x1348], R42 ;  /* 0x0013482a01007387 */ /* 0x020fe80000100a00 */
        /* <DEDUP_REMOVED lines=9> */
[----:B---3--:R-:W3:Y:S04]  /*13480*/  LDL.LU.64 R24, [R1] ;  /* 0x0000000001187983 */ /* 0x008ee80000300a00 */
        /* <DEDUP_REMOVED lines=29> */
[----:B------:R-:W-:-:S03]  /*13660*/  FSETP.NEU.AND P2, PT, R15, -INF , PT ;  /* 0xff8000000f00780b */ /* 0x000fc60003f4d000 */
[----:B------:R-:W4:Y:S04]  /*13670*/  LDL.LU.64 R84, [R1+0xf0] ;  /* 0x0000f00001547983 */ /* 0x000f280000300a00 */
[----:B------:R-:W4:Y:S04]  /*13680*/  LDL.LU.64 R86, [R1+0xf8] ;  /* 0x0000f80001567983 */ /* 0x000f280000300a00 */
[----:B------:R-:W4:Y:S04]  /*13690*/  LDL.LU.64 R88, [R1+0x100] ;  /* 0x0001000001587983 */ /* 0x000f280000300a00 */
[----:B------:R-:W4:Y:S01]  /*136a0*/  LDL.LU.64 R90, [R1+0x108] ;  /* 0x00010800015a7983 */ /* 0x000f220000300a00 */
[----:B-1----:R-:W-:-:S03]  /*136b0*/  FSEL R3, R15, RZ, P2 ;  /* 0x000000ff0f037208 */ /* 0x002fc60001000000 */
[----:B------:R-:W4:Y:S01]  /*136c0*/  LDL.LU.64 R92, [R1+0x110] ;  /* 0x00011000015c7983 */ /* 0x000f220000300a00 */
[----:B------:R-:W-:-:S03]  /*136d0*/  FSETP.NEU.AND P2, PT, R14, -INF , PT ;  /* 0xff8000000e00780b */ /* 0x000fc60003f4d000 */
[----:B------:R-:W4:Y:S04]  /*136e0*/  LDL.LU.64 R94, [R1+0x118] ;  /* 0x00011800015e7983 */ /* 0x000f280000300a00 */
[----:B------:R-:W4:Y:S04]  /*136f0*/  LDL.LU.64 R96, [R1+0x120] ;  /* 0x0001200001607983 */ /* 0x000f280000300a00 */
[----:B------:R-:W4:Y:S04]  /*13700*/  LDL.LU.64 R98, [R1+0x128] ;  /* 0x0001280001627983 */ /* 0x000f280000300a00 */
[----:B------:R-:W4:Y:S01]  /*13710*/  LDL.LU.64 R100, [R1+0x130] ;  /* 0x0001300001647983 */ /* 0x000f220000300a00 */
[----:B------:R-:W-:-:S03]  /*13720*/  FSEL R6, R14, RZ, P2 ;  /* 0x000000ff0e067208 */ /* 0x000fc60001000000 */
[----:B------:R-:W4:Y:S04]  /*13730*/  LDL.LU.64 R102, [R1+0x138] ;  /* 0x0001380001667983 */ /* 0x000f280000300a00 */
[----:B------:R-:W4:Y:S01]  /*13740*/  LDL.LU.64 R104, [R1+0x140] ;  /* 0x0001400001687983 */ /* 0x000f220000300a00 */
[----:B------:R-:W-:-:S03]  /*13750*/  FADD R2, -R3, R220 ;  /* 0x000000dc03027221 */ /* 0x000fc60000000100 */
[----:B------:R-:W4:Y:S04]  /*13760*/  LDL.LU.64 R106, [R1+0x148] ;  /* 0x00014800016a7983 */ /* 0x000f280000300a00 */
[----:B------:R-:W4:Y:S04]  /*13770*/  LDL.LU.64 R108, [R1+0x150] ;  /* 0x00015000016c7983 */ /* 0x000f280000300a00 */
[----:B------:R-:W4:Y:S01]  /*13780*/  LDL.LU.64 R110, [R1+0x158] ;  /* 0x00015800016e7983 */ /* 0x000f220000300a00 */
[----:B------:R-:W-:-:S03]  /*13790*/  FADD R0, -R6, R221 ;  /* 0x000000dd06007221 */ /* 0x000fc60000000100 */
[----:B------:R-:W4:Y:S01]  /*137a0*/  LDL.LU.64 R112, [R1+0x160] ;  /* 0x0001600001707983 */ /* 0x000f220000300a00 */
[----:B------:R-:W-:-:S03]  /*137b0*/  FMUL R2, R2, R7 ;  /* 0x0000000702027220 */ /* 0x000fc60000400000 */
[----:B------:R-:W4:Y:S01]  /*137c0*/  LDL.LU.64 R114, [R1+0x168] ;  /* 0x0001680001727983 */ /* 0x000f220000300a00 */
[----:B------:R-:W-:-:S03]  /*137d0*/  FMUL R6, R6, R7 ;  /* 0x0000000706067220 */ /* 0x000fc60000400000 */
[----:B------:R-:W4:Y:S04]  /*137e0*/  LDL.LU.64 R116, [R1+0x170] ;  /* 0x0001700001747983 */ /* 0x000f280000300a00 */
[----:B------:R-:W4:Y:S01]  /*137f0*/  LDL.LU.64 R118, [R1+0x178] ;  /* 0x0001780001767983 */ /* 0x000f220000300a00 */
[----:B------:R-:W-:-:S03]  /*13800*/  FMUL R0, R0, R7 ;  /* 0x0000000700007220 */ /* 0x000fc60000400000 */
[----:B------:R-:W4:Y:S01]  /*13810*/  LDL.LU.64 R120, [R1+0x180] ;  /* 0x0001800001787983 */ /* 0x000f220000300a00 */
[----:B------:R-:W-:-:S03]  /*13820*/  FFMA R158, R158, R7, -R6 ;  /* 0x000000079e9e7223 */ /* 0x000fc60000000806 */
[----:B------:R-:W4:Y:S01]  /*13830*/  LDL.LU.64 R122, [R1+0x188] ;  /* 0x00018800017a7983 */ /* 0x000f220000300a00 */
[----:B------:R-:W-:-:S03]  /*13840*/  FSETP.GEU.AND P2, PT, R2, -126, PT ;  /* 0xc2fc00000200780b */ /* 0x000fc60003f4e000 */
[----:B------:R-:W4:Y:S01]  /*13850*/  LDL.LU.64 R124, [R1+0x190] ;  /* 0x00019000017c7983 */ /* 0x000f220000300a00 */
[----:B------:R-:W-:-:S03]  /*13860*/  FFMA R155, R155, R7, -R6 ;  /* 0x000000079b9b7223 */ /* 0x000fc60000000806 */
[----:B------:R-:W4:Y:S01]  /*13870*/  LDL.LU.64 R126, [R1+0x198] ;  /* 0x00019800017e7983 */ /* 0x000f220000300a00 */
[----:B------:R-:W-:-:S03]  /*13880*/  FFMA R154, R154, R7, -R6 ;  /* 0x000000079a9a7223 */ /* 0x000fc60000000806 */
[----:B------:R-:W4:Y:S01]  /*13890*/  LDL.LU.64 R128, [R1+0x1a0] ;  /* 0x0001a00001807983 */ /* 0x000f220000300a00 */
[----:B------:R-:W-:-:S03]  /*138a0*/  FSETP.GEU.AND P4, PT, R0, -126, PT ;  /* 0xc2fc00000000780b */ /* 0x000fc60003f8e000 */
[----:B------:R-:W4:Y:S01]  /*138b0*/  LDL.LU.64 R130, [R1+0x1a8] ;  /* 0x0001a80001827983 */ /* 0x000f220000300a00 */
[----:B------:R-:W-:-:S03]  /*138c0*/  FSETP.GEU.AND P3, PT, R158, -126, PT ;  /* 0xc2fc00009e00780b */ /* 0x000fc60003f6e000 */
[----:B------:R-:W4:Y:S01]  /*138d0*/  LDL.LU.64 R132, [R1+0x1b0] ;  /* 0x0001b00001847983 */ /* 0x000f220000300a00 */
[----:B------:R-:W-:-:S03]  /*138e0*/  FSETP.GEU.AND P5, PT, R155, -126, PT ;  /* 0xc2fc00009b00780b */ /* 0x000fc60003fae000 */
[----:B------:R-:W4:Y:S01]  /*138f0*/  LDL.LU.64 R134, [R1+0x1b8] ;  /* 0x0001b80001867983 */ /* 0x000f220000300a00 */
[----:B------:R-:W-:-:S03]  /*13900*/  FSETP.GEU.AND P6, PT, R154, -126, PT ;  /* 0xc2fc00009a00780b */ /* 0x000fc60003fce000 */
[----:B------:R-:W4:Y:S04]  /*13910*/  LDL.LU.64 R136, [R1+0x1c0] ;  /* 0x0001c00001887983 */ /* 0x000f280000300a00 */
[----:B------:R-:W4:Y:S04]  /*13920*/  LDL.LU.64 R138, [R1+0x1c8] ;  /* 0x0001c800018a7983 */ /* 0x000f280000300a00 */
[----:B------:R-:W4:Y:S04]  /*13930*/  LDL.LU.64 R140, [R1+0x1d0] ;  /* 0x0001d000018c7983 */ /* 0x000f280000300a00 */
[----:B------:R-:W4:Y:S04]  /*13940*/  LDL.LU.64 R142, [R1+0x1d8] ;  /* 0x0001d800018e7983 */ /* 0x000f280000300a00 */
[----:B------:R-:W4:Y:S04]  /*13950*/  LDL.LU.64 R144, [R1+0x1e0] ;  /* 0x0001e00001907983 */ /* 0x000f280000300a00 */
[----:B------:R-:W4:Y:S04]  /*13960*/  LDL.LU.64 R146, [R1+0x1e8] ;  /* 0x0001e80001927983 */ /* 0x000f280000300a00 */
[----:B------:R-:W4:Y:S01]  /*13970*/  LDL.LU.64 R148, [R1+0x1f0] ;  /* 0x0001f00001947983 */ /* 0x000f220000300a00 */
[----:B------:R-:W-:-:S03]  /*13980*/  @!P2 FMUL R2, R2, 0.5 ;  /* 0x3f0000000202a820 */ /* 0x000fc60000400000 */
[----:B------:R-:W4:Y:S01]  /*13990*/  LDL.LU.64 R150, [R1+0x1f8] ;  /* 0x0001f80001967983 */ /* 0x000f220000300a00 */
[----:B------:R-:W-:Y:S01]  /*139a0*/  @!P4 FMUL R0, R0, 0.5 ;  /* 0x3f0000000000c820 */ /* 0x000fe20000400000 */
[----:B------:R-:W-:Y:S01]  /*139b0*/  @!P3 FMUL R158, R158, 0.5 ;  /* 0x3f0000009e9eb820 */ /* 0x000fe20000400000 */
[----:B------:R-:W-:Y:S01]  /*139c0*/  @!P5 FMUL R155, R155, 0.5 ;  /* 0x3f0000009b9bd820 */ /* 0x000fe20000400000 */
[----:B------:R-:W-:Y:S01]  /*139d0*/  STL [R1+0x12f4], R160 ;  /* 0x0012f4a001007387 */ /* 0x000fe20000100800 */
[----:B------:R-:W1:Y:S01]  /*139e0*/  MUFU.EX2 R2, R2 ;  /* 0x0000000200027308 */ /* 0x000e620000000800 */
[----:B------:R-:W-:Y:S01]  /*139f0*/  @!P6 FMUL R154, R154, 0.5 ;  /* 0x3f0000009a9ae820 */ /* 0x000fe20000400000 */
[-C--:B------:R-:W-:Y:S01]  /*13a00*/  FMUL R3, R3, R7.reuse ;  /* 0x0000000703037220 */ /* 0x080fe20000400000 */
[----:B------:R-:W-:Y:S01]  /*13a10*/  STL [R1+0x12f0], R161 ;  /* 0x0012f0a101007387 */ /* 0x000fe20000100800 */
[----:B------:R-:W-:Y:S01]  /*13a20*/  FFMA R159, R159, R7, -R6 ;  /* 0x000000079f9f7223 */ /* 0x000fe20000000806 */
[----:B--2---:R-:W-:-:S02]  /*13a30*/  IMAD R4, R217, 0x2000, R4 ;  /* 0x00002000d9047824 */ /* 0x004fc400078e0204 */
[-CC-:B------:R-:W-:Y:S01]  /*13a40*/  FFMA R152, R152, R7.reuse, -R3.reuse ;  /* 0x0000000798987223 */ /* 0x180fe20000000803 */
[----:B------:R-:W-:Y:S01]  /*13a50*/  STL [R1+0x12ec], R162 ;  /* 0x0012eca201007387 */ /* 0x000fe20000100800 */
[----:B------:R-:W2:Y:S01]  /*13a60*/  MUFU.EX2 R0, R0 ;  /* 0x0000000000007308 */ /* 0x000ea20000000800 */
[-CC-:B------:R-:W-:Y:S01]  /*13a70*/  FFMA R156, R156, R7.reuse, -R3.reuse ;  /* 0x000000079c9c7223 */ /* 0x180fe20000000803 */
[-CC-:B------:R-:W-:Y:S01]  /*13a80*/  FFMA R153, R153, R7.reuse, -R3.reuse ;  /* 0x0000000799997223 */ /* 0x180fe20000000803 */
[----:B------:R-:W-:Y:S01]  /*13a90*/  STL [R1+0x12e8], R163 ;  /* 0x0012e8a301007387 */ /* 0x000fe20000100800 */
[----:B------:R-:W-:Y:S01]  /*13aa0*/  FFMA R157, R157, R7, -R3 ;  /* 0x000000079d9d7223 */ /* 0x000fe20000000803 */
[----:B------:R-:W-:Y:S05]  /*13ab0*/  WARPSYNC.ALL ;  /* 0x0000000000007948 */ /* 0x000fea0003800000 */
[----:B------:R-:W-:Y:S01]  /*13ac0*/  STL [R1+0x12e4], R164 ;  /* 0x0012e4a401007387 */ /* 0x000fe20000100800 */
[----:B------:R-:W3:Y:S01]  /*13ad0*/  MUFU.EX2 R12, R155 ;  /* 0x0000009b000c7308 */ /* 0x000ee20000000800 */
[----:B-1----:R-:W-:Y:S01]  /*13ae0*/  @!P2 FMUL R2, R2, R2 ;  /* 0x000000020202a220 */ /* 0x002fe20000400000 */
[----:B------:R-:W-:Y:S01]  /*13af0*/  FSETP.GEU.AND P2, PT, R159, -126, PT ;  /* 0xc2fc00009f00780b */ /* 0x000fe20003f4e000 */
[----:B------:R-:W-:Y:S01]  /*13b00*/  STL [R1+0x12e0], R165 ;  /* 0x0012e0a501007387 */ /* 0x000fe20000100800 */
[----:B--2---:R-:W-:-:S03]  /*13b10*/  @!P4 FMUL R0, R0, R0 ;  /* 0x000000000000c220 */ /* 0x004fc60000400000 */
[----:B------:R-:W-:Y:S01]  /*13b20*/  STL [R1+0x12dc], R166 ;  /* 0x0012dca601007387 */ /* 0x000fe20000100800 */
[----:B------:R-:W1:Y:S01]  /*13b30*/  MUFU.EX2 R13, R154 ;  /* 0x0000009a000d7308 */ /* 0x000e620000000800 */
[----:B------:R-:W-:Y:S02]  /*13b40*/  FSETP.GEU.AND P4, PT, R152, -126, PT ;  /* 0xc2fc00009800780b */ /* 0x000fe40003f8e000 */
[----:B------:R-:W-:Y:S04]  /*13b50*/  STL [R1+0x12d8], R167 ;  /* 0x0012d8a701007387 */ /* 0x000fe80000100800 */
[----:B------:R-:W-:Y:S01]  /*13b60*/  STL [R1+0x12d4], R168 ;  /* 0x0012d4a801007387 */ /* 0x000fe20000100800 */
[----:B------:R-:W2:Y:S01]  /*13b70*/  MUFU.EX2 R158, R158 ;  /* 0x0000009e009e7308 */ /* 0x000ea20000000800 */
[----:B---3--:R-:W-:Y:S01]  /*13b80*/  @!P5 FMUL R12, R12, R12 ;  /* 0x0000000c0c0cd220 */ /* 0x008fe20000400000 */
[----:B------:R-:W-:Y:S01]  /*13b90*/  FSETP.GEU.AND P5, PT, R156, -126, PT ;  /* 0xc2fc00009c00780b */ /* 0x000fe20003fae000 */
[----:B------:R-:W-:Y:S01]  /*13ba0*/  STL [R1+0x12d0], R169 ;  /* 0x0012d0a901007387 */ /* 0x000fe20000100800 */
[----:B------:R-:W-:-:S02]  /*13bb0*/  @!P2 FMUL R159, R159, 0.5 ;  /* 0x3f0000009f9fa820 */ /* 0x000fc40000400000 */
[----:B------:R-:W-:Y:S01]  /*13bc0*/  @!P4 FMUL R152, R152, 0.5 ;  /* 0x3f0000009898c820 */ /* 0x000fe20000400000 */
[----:B------:R-:W-:Y:S01]  /*13bd0*/  STL [R1+0x12cc], R170 ;  /* 0x0012ccaa01007387 */ /* 0x000fe20000100800 */
[----:B------:R-:W-:Y:S01]  /*13be0*/  MOV R5, 0x40000040 ;  /* 0x4000004000057802 */ /* 0x000fe20000000f00 */
[----:B-1----:R-:W-:Y:S01]  /*13bf0*/  @!P6 FMUL R13, R13, R13 ;  /* 0x0000000d0d0de220 */ /* 0x002fe20000400000 */
[----:B------:R-:W-:Y:S01]  /*13c00*/  FSETP.GEU.AND P6, PT, R153, -126, PT ;  /* 0xc2fc00009900780b */ /* 0x000fe20003fce000 */
[----:B------:R-:W-:Y:S01]  /*13c10*/  STL [R1+0x12c8], R171 ;  /* 0x0012c8ab01007387 */ /* 0x000fe20000100800 */
[----:B------:R-:W1:Y:S01]  /*13c20*/  MUFU.EX2 R159, R159 ;  /* 0x0000009f009f7308 */ /* 0x000e620000000800 */
[----:B------:R-:W-:Y:S01]  /*13c30*/  R2UR UR6, R4 ;  /* 0x00000000040672ca */ /* 0x000fe200000e0000 */
[----:B------:R-:W-:Y:S01]  /*13c40*/  FMUL R24, R24, R2 ;  /* 0x0000000218187220 */ /* 0x000fe20000400000 */
[----:B------:R-:W-:Y:S01]  /*13c50*/  STL [R1+0x12c4], R172 ;  /* 0x0012c4ac01007387 */ /* 0x000fe20000100800 */
[----:B------:R-:W-:Y:S01]  /*13c60*/  @!P5 FMUL R156, R156, 0.5 ;  /* 0x3f0000009c9cd820 */ /* 0x000fe20000400000 */
[----:B--2---:R-:W-:Y:S01]  /*13c70*/  @!P3 FMUL R158, R158, R158 ;  /* 0x0000009e9e9eb220 */ /* 0x004fe20000400000 */
[----:B------:R-:W-:Y:S01]  /*13c80*/  FSETP.GEU.AND P3, PT, R157, -126, PT ;  /* 0xc2fc00009d00780b */ /* 0x000fe20003f6e000 */
[----:B------:R-:W-:Y:S01]  /*13c90*/  STL [R1+0x12c0], R173 ;  /* 0x0012c0ad01007387 */ /* 0x000fe20000100800 */
[----:B------:R-:W2:Y:S01]  /*13ca0*/  MUFU.EX2 R11, R152 ;  /* 0x00000098000b7308 */ /* 0x000ea20000000800 */
[-C--:B------:R-:W-:Y:S01]  /*13cb0*/  FMUL R25, R25, R2.reuse ;  /* 0x0000000219197220 */ /* 0x080fe20000400000 */
[-C--:B----4-:R-:W-:Y:S01]  /*13cc0*/  FMUL R28, R28, R2.reuse ;  /* 0x000000021c1c7220 */ /* 0x090fe20000400000 */
[----:B------:R-:W-:Y:S01]  /*13cd0*/  STL [R1+0x12bc], R174 ;  /* 0x0012bcae01007387 */ /* 0x000fe20000100800 */
[----:B------:R-:W-:Y:S01]  /*13ce0*/  @!P6 FMUL R153, R153, 0.5 ;  /* 0x3f0000009999e820 */ /* 0x000fe20000400000 */
[-C--:B------:R-:W-:Y:S01]  /*13cf0*/  FMUL R29, R29, R2.reuse ;  /* 0x000000021d1d7220 */ /* 0x080fe20000400000 */
[-C--:B------:R-:W-:Y:S01]  /*13d00*/  FMUL R32, R32, R2.reuse ;  /* 0x0000000220207220 */ /* 0x080fe20000400000 */
[----:B------:R-:W-:Y:S01]  /*13d10*/  STL [R1+0x12b8], R175 ;  /* 0x0012b8af01007387 */ /* 0x000fe20000100800 */
[----:B------:R-:W3:Y:S01]  /*13d20*/  MUFU.EX2 R10, R153 ;  /* 0x00000099000a7308 */ /* 0x000ee20000000800 */
[----:B-1----:R-:W-:Y:S01]  /*13d30*/  @!P2 FMUL R159, R159, R159 ;  /* 0x0000009f9f9fa220 */ /* 0x002fe20000400000 */
[-C--:B------:R-:W-:Y:S01]  /*13d40*/  FMUL R33, R33, R2.reuse ;  /* 0x0000000221217220 */ /* 0x080fe20000400000 */
[----:B------:R-:W-:Y:S01]  /*13d50*/  STL [R1+0xeb4], R176 ;  /* 0x000eb4b001007387 */ /* 0x000fe20000100800 */
[----:B------:R-:W-:Y:S01]  /*13d60*/  @!P3 FMUL R157, R157, 0.5 ;  /* 0x3f0000009d9db820 */ /* 0x000fe20000400000 */
[----:B------:R-:W-:Y:S01]  /*13d70*/  R2UR UR7, R5 ;  /* 0x00000000050772ca */ /* 0x000fe200000e0000 */
[-C--:B------:R-:W-:Y:S01]  /*13d80*/  FMUL R36, R36, R2.reuse ;  /* 0x0000000224247220 */ /* 0x080fe20000400000 */
[----:B------:R-:W-:Y:S01]  /*13d90*/  STL [R1+0xeb0], R177 ;  /* 0x000eb0b101007387 */ /* 0x000fe20000100800 */
[----:B------:R-:W1:Y:S01]  /*13da0*/  MUFU.EX2 R156, R156 ;  /* 0x0000009c009c7308 */ /* 0x000e620000000800 */
[----:B--2---:R-:W-:Y:S01]  /*13db0*/  @!P4 FMUL R11, R11, R11 ;  /* 0x0000000b0b0bc220 */ /* 0x004fe20000400000 */
[-C--:B------:R-:W-:Y:S01]  /*13dc0*/  FMUL R37, R37, R2.reuse ;  /* 0x0000000225257220 */ /* 0x080fe20000400000 */
[----:B------:R-:W-:Y:S01]  /*13dd0*/  STL [R1+0xeac], R178 ;  /* 0x000eacb201007387 */ /* 0x000fe20000100800 */
[-C--:B------:R-:W-:Y:S01]  /*13de0*/  FMUL R40, R40, R2.reuse ;  /* 0x0000000228287220 */ /* 0x080fe20000400000 */
[----:B------:R-:W-:Y:S01]  /*13df0*/  FMUL R41, R41, R2 ;  /* 0x0000000229297220 */ /* 0x000fe20000400000 */
[----:B------:R-:W-:Y:S01]  /*13e00*/  FMUL R26, R26, R0 ;  /* 0x000000001a1a7220 */ /* 0x000fe20000400000 */
[----:B------:R-:W-:Y:S01]  /*13e10*/  STL [R1+0xea8], R179 ;  /* 0x000ea8b301007387 */ /* 0x000fe20000100800 */
[----:B------:R-:W2:Y:S01]  /*13e20*/  MUFU.EX2 R157, R157 ;  /* 0x0000009d009d7308 */ /* 0x000ea20000000800 */
[----:B---3--:R-:W-:Y:S01]  /*13e30*/  @!P6 FMUL R10, R10, R10 ;  /* 0x0000000a0a0ae220 */ /* 0x008fe20000400000 */
[----:B------:R-:W-:Y:S01]  /*13e40*/  FMUL R27, R27, R0 ;  /* 0x000000001b1b7220 */ /* 0x000fe20000400000 */
[----:B------:R-:W-:Y:S01]  /*13e50*/  STL [R1+0xea4], R180 ;  /* 0x000ea4b401007387 */ /* 0x000fe20000100800 */
[-C--:B------:R-:W-:Y:S01]  /*13e60*/  FMUL R44, R44, R2.reuse ;  /* 0x000000022c2c7220 */ /* 0x080fe20000400000 */
[----:B------:R-:W-:Y:S01]  /*13e70*/  FMUL R45, R45, R2 ;  /* 0x000000022d2d7220 */ /* 0x000fe20000400000 */
[-C--:B------:R-:W-:Y:S01]  /*13e80*/  FMUL R30, R30, R0.reuse ;  /* 0x000000001e1e7220 */ /* 0x080fe20000400000 */
[----:B------:R-:W-:Y:S01]  /*13e90*/  STL [R1+0xea0], R181 ;  /* 0x000ea0b501007387 */ /* 0x000fe20000100800 */
[----:B------:R-:W-:Y:S01]  /*13ea0*/  FMUL R31, R31, R0 ;  /* 0x000000001f1f7220 */ /* 0x000fe20000400000 */
[----:B-1----:R-:W-:Y:S01]  /*13eb0*/  @!P5 FMUL R156, R156, R156 ;  /* 0x0000009c9c9cd220 */ /* 0x002fe20000400000 */
[----:B------:R-:W-:Y:S01]  /*13ec0*/  FMUL R34, R34, R0 ;  /* 0x0000000022227220 */ /* 0x000fe20000400000 */
[----:B------:R-:W-:Y:S01]  /*13ed0*/  STL [R1+0xe9c], R182 ;  /* 0x000e9cb601007387 */ /* 0x000fe20000100800 */
[-C--:B------:R-:W-:Y:S01]  /*13ee0*/  FMUL R48, R48, R2.reuse ;  /* 0x0000000230307220 */ /* 0x080fe20000400000 */
[----:B------:R-:W-:Y:S01]  /*13ef0*/  FMUL R49, R49, R2 ;  /* 0x0000000231317220 */ /* 0x000fe20000400000 */
[-C--:B------:R-:W-:Y:S01]  /*13f00*/  FMUL R35, R35, R0.reuse ;  /* 0x0000000023237220 */ /* 0x080fe20000400000 */
[----:B------:R-:W-:Y:S01]  /*13f10*/  STL [R1+0xe98], R183 ;  /* 0x000e98b701007387 */ /* 0x000fe20000100800 */
[-C--:B------:R-:W-:Y:S01]  /*13f20*/  FMUL R38, R38, R0.reuse ;  /* 0x0000000026267220 */ /* 0x080fe20000400000 */
[----:B--2---:R-:W-:Y:S01]  /*13f30*/  @!P3 FMUL R157, R157, R157 ;  /* 0x0000009d9d9db220 */ /* 0x004fe20000400000 */
[----:B------:R-:W-:Y:S01]  /*13f40*/  FMUL R39, R39, R0 ;  /* 0x0000000027277220 */ /* 0x000fe20000400000 */
[----:B------:R-:W-:Y:S01]  /*13f50*/  STL [R1+0xe94], R184 ;  /* 0x000e94b801007387 */ /* 0x000fe20000100800 */
[-C--:B------:R-:W-:Y:S01]  /*13f60*/  FMUL R52, R52, R2.reuse ;  /* 0x0000000234347220 */ /* 0x080fe20000400000 */
[----:B------:R-:W-:Y:S01]  /*13f70*/  FMUL R53, R53, R2 ;  /* 0x0000000235357220 */ /* 0x000fe20000400000 */
[-C--:B------:R-:W-:Y:S01]  /*13f80*/  FMUL R42, R42, R0.reuse ;  /* 0x000000002a2a7220 */ /* 0x080fe20000400000 */
[----:B------:R-:W-:Y:S01]  /*13f90*/  STL [R1+0xe90], R185 ;  /* 0x000e90b901007387 */ /* 0x000fe20000100800 */
[-C--:B------:R-:W-:Y:S01]  /*13fa0*/  FMUL R43, R43, R0.reuse ;  /* 0x000000002b2b7220 */ /* 0x080fe20000400000 */
[-C--:B------:R-:W-:Y:S01]  /*13fb0*/  FMUL R46, R46, R0.reuse ;  /* 0x000000002e2e7220 */ /* 0x080fe20000400000 */
        /* <DEDUP_REMOVED lines=20> */
[----:B------:R-:W-:Y:S01]  /*14100*/  F2FP.BF16.F32.PACK_AB R153, R12, R13 ;  /* 0x0000000d0c99723e */ /* 0x000fe200000010ff */
        /* <DEDUP_REMOVED lines=14> */
[----:B------:R-:W-:-:S02]  /*141f0*/  FMUL R73, R73, R2 ;  /* 0x0000000249497220 */ /* 0x000fc40000400000 */
[----:B------:R-:W-:Y:S01]  /*14200*/  STL [R1+0xa68], R195 ;  /* 0x000a68c301007387 */ /* 0x000fe20000100800 */
[-C--:B------:R-:W-:Y:S01]  /*14210*/  FMUL R74, R74, R0.reuse ;  /* 0x000000004a4a7220 */ /* 0x080fe20000400000 */
[----:B------:R-:W-:Y:S02]  /*14220*/  FMUL R75, R75, R0 ;  /* 0x000000004b4b7220 */ /* 0x000fe40000400000 */
[----:B------:R-:W-:Y:S01]  /*14230*/  STL [R1+0xa64], R196 ;  /* 0x000a64c401007387 */ /* 0x000fe20000100800 */
[-C--:B------:R-:W-:Y:S01]  /*14240*/  FMUL R76, R76, R2.reuse ;  /* 0x000000024c4c7220 */ /* 0x080fe20000400000 */
[----:B------:R-:W-:Y:S02]  /*14250*/  FMUL R77, R77, R2 ;  /* 0x000000024d4d7220 */ /* 0x000fe40000400000 */
        /* <DEDUP_REMOVED lines=93> */
[----:B------:R1:W-:Y:S01]  /*14830*/  STL [R1+0x574], R11 ;  /* 0x0005740b01007387 */ /* 0x0003e20000100800 */
[-C--:B------:R-:W-:Y:S01]  /*14840*/  FMUL R140, R140, R2.reuse ;  /* 0x000000028c8c7220 */ /* 0x080fe20000400000 */
[----:B------:R-:W-:Y:S02]  /*14850*/  FMUL R141, R141, R2 ;  /* 0x000000028d8d7220 */ /* 0x000fe40000400000 */
[----:B------:R2:W-:Y:S01]  /*14860*/  STL [R1+0x570], R10 ;  /* 0x0005700a01007387 */ /* 0x0005e20000100800 */
        /* <DEDUP_REMOVED lines=11> */
[----:B------:R-:W3:Y:S01]  /*14920*/  LDL.LU R17, [R1+0x238] ;  /* 0x0002380001117983 */ /* 0x000ee20000300800 */
[-C--:B------:R-:W-:Y:S01]  /*14930*/  FMUL R150, R150, R0.reuse ;  /* 0x0000000096967220 */ /* 0x080fe20000400000 */
[----:B------:R-:W-:-:S06]  /*14940*/  FMUL R151, R151, R0 ;  /* 0x0000000097977220 */ /* 0x000fcc0000400000 */
[----:B------:R-:W-:-:S06]  /*14950*/  WARPGROUP.ARRIVE ;  /* 0x00000000000079c5 */ /* 0x000fcc0000000000 */
[----:B------:R-:W-:Y:S01]  /*14960*/  HGMMA.64x256x16.F32.BF16 R24, R152, gdesc[UR4].tnspB, R24, gsb0 ;  /* 0x43e0000498187df0 */ /* 0x000fe20008001818 */
[----:B---3--:R3:W-:Y:S04]  /*14970*/  STL [R1+0x584], R17 ;  /* 0x0005841101007387 */ /* 0x0087e80000100800 */
[----:B------:R-:W4:Y:S01]  /*14980*/  LDL.LU R16, [R1+0x23c] ;  /* 0x00023c0001107983 */ /* 0x000f220000300800 */
[----:B------:R-:W-:Y:S02]  /*14990*/  WARPGROUP.DEPBAR.LE gsb0, 0x0 ;  /* 0x00008000000079c5 */ /* 0x000fe40000010000 */
[----:B-1----:R-:W-:Y:S01]  /*149a0*/  IMAD.MOV.U32 R11, RZ, RZ, R150 ;  /* 0x000000ffff0b7224 */ /* 0x002fe200078e0096 */
[----:B--2---:R-:W-:Y:S01]  /*149b0*/  MOV R10, R151 ;  /* 0x00000097000a7202 */ /* 0x004fe20000000f00 */
[----:B------:R-:W-:Y:S01]  /*149c0*/  IMAD.MOV.U32 R13, RZ, RZ, R148 ;  /* 0x000000ffff0d7224 */ /* 0x000fe200078e0094 */
[----:B------:R-:W-:Y:S01]  /*149d0*/  MOV R12, R149 ;  /* 0x00000095000c7202 */ /* 0x000fe20000000f00 */
[----:B------:R-:W-:Y:S01]  /*149e0*/  IMAD.MOV.U32 R15, RZ, RZ, R146 ;  /* 0x000000ffff0f7224 */ /* 0x000fe200078e0092 */
[----:B------:R-:W-:Y:S01]  /*149f0*/  MOV R14, R147 ;  /* 0x00000093000e7202 */ /* 0x000fe20000000f00 */
[----:B---3--:R-:W-:Y:S01]  /*14a00*/  IMAD.MOV.U32 R17, RZ, RZ, R144 ;  /* 0x000000ffff117224 */ /* 0x008fe200078e0090 */
        /* <DEDUP_REMOVED lines=106> */
[----:B----4-:R1:W-:Y:S04]  /*150b0*/  STL [R1+0x588], R16 ;  /* 0x0005881001007387 */ /* 0x0103e80000100800 */
[----:B------:R-:W-:Y:S04]  /*150c0*/  STL.64 [R1], R24 ;  /* 0x0000001801007387 */ /* 0x000fe80000100a00 */
[----:B------:R-:W-:Y:S04]  /*150d0*/  STL.64 [R1+0x8], R26 ;  /* 0x0000081a01007387 */ /* 0x000fe80000100a00 */
[----:B------:R-:W-:Y:S04]  /*150e0*/  STL.64 [R1+0x10], R28 ;  /* 0x0000101c01007387 */ /* 0x000fe80000100a00 */
[----:B------:R-:W-:Y:S04]  /*150f0*/  STL.64 [R1+0x18], R30 ;  /* 0x0000181e01007387 */ /* 0x000fe80000100a00 */
[----:B------:R-:W-:Y:S04]  /*15100*/  STL.64 [R1+0x20], R32 ;  /* 0x0000202001007387 */ /* 0x000fe80000100a00 */
[----:B------:R-:W-:Y:S01]  /*15110*/  STL.64 [R1+0x28], R34 ;  /* 0x0000282201007387 */ /* 0x000fe20000100a00 */
[----:B-1----:R-:W-:-:S03]  /*15120*/  MOV R16, R145 ;  /* 0x0000009100107202 */ /* 0x002fc60000000f00 */
[----:B------:R1:W-:Y:S04]  /*15130*/  STL.64 [R1+0x30], R36 ;  /* 0x0000302401007387 */ /* 0x0003e80000100a00 */
[----:B------:R-:W2:Y:S04]  /*15140*/  LDL.LU.64 R150, [R1+0x14f8] ;  /* 0x0014f80001967983 */ /* 0x000ea80000300a00 */
        /* <DEDUP_REMOVED lines=56> */
[----:B-1----:R-:W4:Y:S04]  /*154d0*/  LDL.LU.64 R36, [R1+0x1330] ;  /* 0x0013300001247983 */ /* 0x002f280000300a00 */
[----:B------:R-:W4:Y:S04]  /*154e0*/  LDL.LU.64 R34, [R1+0x1328] ;  /* 0x0013280001227983 */ /* 0x000f280000300a00 */
[----:B------:R-:W4:Y:S04]  /*154f0*/  LDL.LU.64 R32, [R1+0x1320] ;  /* 0x0013200001207983 */ /* 0x000f280000300a00 */
[----:B------:R-:W4:Y:S04]  /*15500*/  LDL.LU.64 R30, [R1+0x1318] ;  /* 0x00131800011e7983 */ /* 0x000f280000300a00 */
[----:B------:R-:W4:Y:S04]  /*15510*/  LDL.LU.64 R28, [R1+0x1310] ;  /* 0x00131000011c7983 */ /* 0x000f280000300a00 */
[----:B------:R-:W4:Y:S04]  /*15520*/  LDL.LU.64 R26, [R1+0x1308] ;  /* 0x00130800011a7983 */ /* 0x000f280000300a00 */
[----:B------:R-:W4:Y:S01]  /*15530*/  LDL.LU.64 R24, [R1+0x1300] ;  /* 0x0013000001187983 */ /* 0x000f220000300a00 */
[----:B------:R-:W-:Y:S01]  /*15540*/  VIADD R8, R4, 0x1000 ;  /* 0x0000100004087836 */ /* 0x000fe20000000000 */
[----:B------:R-:W-:-:S04]  /*15550*/  MOV R9, 0x40000040 ;  /* 0x4000004000097802 */ /* 0x000fc80000000f00 */
[----:B------:R-:W-:Y:S02]  /*15560*/  R2UR UR6, R8 ;  /* 0x00000000080672ca */ /* 0x000fe400000e0000 */
[----:B------:R-:W-:Y:S01]  /*15570*/  R2UR UR7, R9 ;  /* 0x00000000090772ca */ /* 0x000fe200000e0000 */
[-C--:B--2---:R-:W-:Y:S01]  /*15580*/  FMUL R150, R150, R0.reuse ;  /* 0x0000000096967220 */ /* 0x084fe20000400000 */
[----:B------:R-:W-:Y:S01]  /*15590*/  FMUL R151, R151, R0 ;  /* 0x0000000097977220 */ /* 0x000fe20000400000 */
[-C--:B---3--:R-:W-:Y:S01]  /*155a0*/  FMUL R148, R148, R2.reuse ;  /* 0x0000000294947220 */ /* 0x088fe20000400000 */
[----:B------:R-:W-:Y:S01]  /*155b0*/  FMUL R149, R149, R2 ;  /* 0x0000000295957220 */ /* 0x000fe20000400000 */
[-C--:B----4-:R-:W-:Y:S01]  /*155c0*/  FMUL R146, R146, R0.reuse ;  /* 0x0000000092927220 */ /* 0x090fe20000400000 */
[----:B------:R-:W-:Y:S01]  /*155d0*/  FMUL R147, R147, R0 ;  /* 0x0000000093937220 */ /* 0x000fe20000400000 */
[-C--:B------:R-:W-:Y:S01]  /*155e0*/  FMUL R144, R144, R2.reuse ;  /* 0x0000000290907220 */ /* 0x080fe20000400000 */
        /* <DEDUP_REMOVED lines=120> */
[----:B------:R-:W-:-:S06]  /*15d70*/  FMUL R25, R25, R2 ;  /* 0x0000000219197220 */ /* 0x000fcc0000400000 */
[----:B------:R-:W-:-:S06]  /*15d80*/  WARPGROUP.ARRIVE ;  /* 0x00000000000079c5 */ /* 0x000fcc0000000000 */
[----:B------:R-:W-:Y:S01]  /*15d90*/  HGMMA.64x256x16.F32.BF16 R24, R152, gdesc[UR4].tnspB, R24, gsb0 ;  /* 0x43e0000498187df0 */ /* 0x000fe20008001818 */
[----:B------:R-:W-:Y:S04]  /*15da0*/  STL [R1+0x58c], R2 ;  /* 0x00058c0201007387 */ /* 0x000fe80000100800 */
[----:B------:R-:W-:Y:S01]  /*15db0*/  STL [R1+0x590], R0 ;  /* 0x0005900001007387 */ /* 0x000fe20000100800 */
        /* <DEDUP_REMOVED lines=65> */
[----:B-1----:R-:W2:Y:S04]  /*161d0*/  LDL.LU R24, [R1] ;  /* 0x0000000001187983 */ /* 0x002ea80000300800 */
        /* <DEDUP_REMOVED lines=18> */
[----:B------:R-:W3:Y:S04]  /*16300*/  LDL.LU R3, [R1+0x12fc] ;  /* 0x0012fc0001037983 */ /* 0x000ee80000300800 */
[----:B------:R-:W4:Y:S04]  /*16310*/  LDL.LU R6, [R1+0x12f8] ;  /* 0x0012f80001067983 */ /* 0x000f280000300800 */
[----:B------:R-:W3:Y:S04]  /*16320*/  LDL.LU R160, [R1+0x12f4] ;  /* 0x0012f40001a07983 */ /* 0x000ee80000300800 */
[----:B------:R-:W2:Y:S04]  /*16330*/  LDL.LU R161, [R1+0x12f0] ;  /* 0x0012f00001a17983 */ /* 0x000ea80000300800 */
[----:B------:R-:W4:Y:S01]  /*16340*/  LDL.LU R162, [R1+0x12ec] ;  /* 0x0012ec0001a27983 */ /* 0x000f220000300800 */
[----:B------:R-:W-:Y:S01]  /*16350*/  MOV R43, R163 ;  /* 0x000000a3002b7202 */ /* 0x000fe20000000f00 */
[----:B------:R-:W-:Y:S01]  /*16360*/  IMAD.MOV.U32 R44, RZ, RZ, R164 ;  /* 0x000000ffff2c7224 */ /* 0x000fe200078e00a4 */
[----:B------:R-:W-:Y:S01]  /*16370*/  MOV R45, R165 ;  /* 0x000000a5002d7202 */ /* 0x000fe20000000f00 */
[----:B------:R-:W4:Y:S01]  /*16380*/  LDL.LU R163, [R1+0x12e8] ;  /* 0x0012e80001a37983 */ /* 0x000f220000300800 */
[----:B------:R-:W-:Y:S01]  /*16390*/  IMAD.MOV.U32 R46, RZ, RZ, R166 ;  /* 0x000000ffff2e7224 */ /* 0x000fe200078e00a6 */
[----:B------:R-:W-:-:S02]  /*163a0*/  MOV R47, R167 ;  /* 0x000000a7002f7202 */ /* 0x000fc40000000f00 */
[----:B------:R-:W4:Y:S04]  /*163b0*/  LDL.LU R164, [R1+0x12e4] ;  /* 0x0012e40001a47983 */ /* 0x000f280000300800 */
[----:B------:R-:W4:Y:S04]  /*163c0*/  LDL.LU R165, [R1+0x12e0] ;  /* 0x0012e00001a57983 */ /* 0x000f280000300800 */
[----:B------:R-:W4:Y:S04]  /*163d0*/  LDL.LU R166, [R1+0x12dc] ;  /* 0x0012dc0001a67983 */ /* 0x000f280000300800 */
[----:B------:R-:W4:Y:S01]  /*163e0*/  LDL.LU R167, [R1+0x12d8] ;  /* 0x0012d80001a77983 */ /* 0x000f220000300800 */
[----:B------:R-:W-:-:S02]  /*163f0*/  IMAD.MOV.U32 R56, RZ, RZ, R7 ;  /* 0x000000ffff387224 */ /* 0x000fc400078e0007 */
[----:B------:R-:W3:Y:S01]  /*16400*/  LDC R7, c[0x0][0x604] ;  /* 0x00018100ff077b82 */ /* 0x000ee20000000800 */
[----:B------:R-:W-:Y:S01]  /*16410*/  VIADD R8, R4, 0x80 ;  /* 0x0000008004087836 */ /* 0x000fe20000000000 */
[----:B------:R-:W-:Y:S01]  /*16420*/  MOV R9, 0x40000040 ;  /* 0x4000004000097802 */ /* 0x000fe20000000f00 */
[----:B------:R-:W-:Y:S01]  /*16430*/  IMAD.MOV.U32 R48, RZ, RZ, R168 ;  /* 0x000000ffff307224 */ /* 0x000fe200078e00a8 */
[----:B------:R-:W-:Y:S01]  /*16440*/  MOV R49, R169 ;  /* 0x000000a900317202 */ /* 0x000fe20000000f00 */
[----:B------:R-:W-:Y:S01]  /*16450*/  IMAD.MOV.U32 R50, RZ, RZ, R170 ;  /* 0x000000ffff327224 */ /* 0x000fe200078e00aa */
[----:B------:R-:W-:Y:S01]  /*16460*/  R2UR UR6, R8 ;  /* 0x00000000080672ca */ /* 0x000fe200000e0000 */
[----:B------:R-:W-:Y:S01]  /*16470*/  IMAD.MOV.U32 R52, RZ, RZ, R172 ;  /* 0x000000ffff347224 */ /* 0x000fe200078e00ac */
[----:B------:R-:W-:Y:S01]  /*16480*/  R2UR UR7, R9 ;  /* 0x00000000090772ca */ /* 0x000fe200000e0000 */
        /* <DEDUP_REMOVED lines=96> */
[----:B------:R-:W4:Y:S01]  /*16a90*/  LDL.LU R168, [R1+0x12d4] ;  /* 0x0012d40001a87983 */ /* 0x000f220000300800 */
[----:B------:R-:W-:-:S02]  /*16aa0*/  MOV R147, R14 ;  /* 0x0000000e00937202 */ /* 0x000fc40000000f00 */
[----:B------:R-:W-:Y:S01]  /*16ab0*/  MOV R149, R12 ;  /* 0x0000000c00957202 */ /* 0x000fe20000000f00 */
[----:B------:R-:W4:Y:S01]  /*16ac0*/  LDL.LU R169, [R1+0x12d0] ;  /* 0x0012d00001a97983 */ /* 0x000f220000300800 */
[----:B------:R-:W-:-:S03]  /*16ad0*/  MOV R151, R10 ;  /* 0x0000000a00977202 */ /* 0x000fc60000000f00 */
[----:B------:R-:W4:Y:S04]  /*16ae0*/  LDL.LU R170, [R1+0x12cc] ;  /* 0x0012cc0001aa7983 */ /* 0x000f280000300800 */
[----:B------:R-:W4:Y:S04]  /*16af0*/  LDL.LU R171, [R1+0x12c8] ;  /* 0x0012c80001ab7983 */ /* 0x000f280000300800 */
[----:B------:R-:W4:Y:S04]  /*16b00*/  LDL.LU R172, [R1+0x12c4] ;  /* 0x0012c40001ac7983 */ /* 0x000f280000300800 */
[----:B------:R-:W4:Y:S04]  /*16b10*/  LDL.LU R173, [R1+0x12c0] ;  /* 0x0012c00001ad7983 */ /* 0x000f280000300800 */
[----:B------:R-:W4:Y:S04]  /*16b20*/  LDL.LU R174, [R1+0x12bc] ;  /* 0x0012bc0001ae7983 */ /* 0x000f280000300800 */
[----:B------:R-:W4:Y:S01]  /*16b30*/  LDL.LU R175, [R1+0x12b8] ;  /* 0x0012b80001af7983 */ /* 0x000f220000300800 */
[-CC-:B---3--:R-:W-:Y:S01]  /*16b40*/  FFMA R160, R160, R7.reuse, -R3.reuse ;  /* 0x00000007a0a07223 */ /* 0x188fe20000000803 */
[-C--:B--2---:R-:W-:Y:S01]  /*16b50*/  FFMA R161, R161, R7.reuse, -R3 ;  /* 0x00000007a1a17223 */ /* 0x084fe20000000803 */
[----:B----4-:R-:W-:-:S03]  /*16b60*/  FFMA R162, R162, R7, -R6 ;  /* 0x00000007a2a27223 */ /* 0x010fc60000000806 */
[----:B------:R-:W-:Y:S02]  /*16b70*/  FSETP.GEU.AND P3, PT, R160, -126, PT ;  /* 0xc2fc0000a000780b */ /* 0x000fe40003f6e000 */
[----:B------:R-:W-:Y:S02]  /*16b80*/  FSETP.GEU.AND P6, PT, R161, -126, PT ;  /* 0xc2fc0000a100780b */ /* 0x000fe40003fce000 */
[----:B------:R-:W-:-:S09]  /*16b90*/  FSETP.GEU.AND P5, PT, R162, -126, PT ;  /* 0xc2fc0000a200780b */ /* 0x000fd20003fae000 */
[----:B------:R-:W-:Y:S02]  /*16ba0*/  @!P3 FMUL R160, R160, 0.5 ;  /* 0x3f000000a0a0b820 */ /* 0x000fe40000400000 */
[----:B------:R-:W-:Y:S02]  /*16bb0*/  @!P6 FMUL R161, R161, 0.5 ;  /* 0x3f000000a1a1e820 */ /* 0x000fe40000400000 */
[----:B------:R-:W-:Y:S02]  /*16bc0*/  @!P5 FMUL R162, R162, 0.5 ;  /* 0x3f000000a2a2d820 */ /* 0x000fe40000400000 */
[----:B------:R-:W1:Y:S08]  /*16bd0*/  MUFU.EX2 R160, R160 ;  /* 0x000000a000a07308 */ /* 0x000e700000000800 */
[----:B------:R-:W2:Y:S08]  /*16be0*/  MUFU.EX2 R161, R161 ;  /* 0x000000a100a17308 */ /* 0x000eb00000000800 */
[----:B------:R-:W3:Y:S01]  /*16bf0*/  MUFU.EX2 R162, R162 ;  /* 0x000000a200a27308 */ /* 0x000ee20000000800 */
[-CC-:B------:R-:W-:Y:S01]  /*16c00*/  FFMA R163, R163, R7.reuse, -R6.reuse ;  /* 0x00000007a3a37223 */ /* 0x180fe20000000806 */
[-CC-:B------:R-:W-:Y:S01]  /*16c10*/  FFMA R164, R164, R7.reuse, -R3.reuse ;  /* 0x00000007a4a47223 */ /* 0x180fe20000000803 */
[-C--:B------:R-:W-:Y:S01]  /*16c20*/  FFMA R165, R165, R7.reuse, -R3 ;  /* 0x00000007a5a57223 */ /* 0x080fe20000000803 */
[-CC-:B------:R-:W-:Y:S01]  /*16c30*/  FFMA R166, R166, R7.reuse, -R6.reuse ;  /* 0x00000007a6a67223 */ /* 0x180fe20000000806 */
[----:B------:R-:W-:Y:S01]  /*16c40*/  FFMA R167, R167, R7, -R6 ;  /* 0x00000007a7a77223 */ /* 0x000fe20000000806 */
[----:B-1----:R-:W-:Y:S01]  /*16c50*/  @!P3 FMUL R160, R160, R160 ;  /* 0x000000a0a0a0b220 */ /* 0x002fe20000400000 */
[----:B------:R-:W-:Y:S01]  /*16c60*/  FSETP.GEU.AND P2, PT, R163, -126, PT ;  /* 0xc2fc0000a300780b */ /* 0x000fe20003f4e000 */
[----:B--2---:R-:W-:Y:S01]  /*16c70*/  @!P6 FMUL R161, R161, R161 ;  /* 0x000000a1a1a1e220 */ /* 0x004fe20000400000 */
[----:B------:R-:W-:-:S02]  /*16c80*/  FSETP.GEU.AND P4, PT, R164, -126, PT ;  /* 0xc2fc0000a400780b */ /* 0x000fc40003f8e000 */
[----:B------:R-:W-:Y:S02]  /*16c90*/  FSETP.GEU.AND P3, PT, R165, -126, PT ;  /* 0xc2fc0000a500780b */ /* 0x000fe40003f6e000 */
[----:B------:R-:W-:Y:S01]  /*16ca0*/  FSETP.GEU.AND P6, PT, R166, -126, PT ;  /* 0xc2fc0000a600780b */ /* 0x000fe20003fce000 */
[----:B---3--:R-:W-:Y:S01]  /*16cb0*/  @!P5 FMUL R162, R162, R162 ;  /* 0x000000a2a2a2d220 */ /* 0x008fe20000400000 */
[----:B------:R-:W-:-:S05]  /*16cc0*/  FSETP.GEU.AND P5, PT, R167, -126, PT ;  /* 0xc2fc0000a700780b */ /* 0x000fca0003fae000 */
[----:B------:R-:W-:Y:S02]  /*16cd0*/  @!P2 FMUL R163, R163, 0.5 ;  /* 0x3f000000a3a3a820 */ /* 0x000fe40000400000 */
[----:B------:R-:W-:Y:S02]  /*16ce0*/  @!P4 FMUL R164, R164, 0.5 ;  /* 0x3f000000a4a4c820 */ /* 0x000fe40000400000 */
[----:B------:R-:W-:Y:S02]  /*16cf0*/  @!P3 FMUL R165, R165, 0.5 ;  /* 0x3f000000a5a5b820 */ /* 0x000fe40000400000 */
[----:B------:R-:W-:Y:S02]  /*16d00*/  @!P6 FMUL R166, R166, 0.5 ;  /* 0x3f000000a6a6e820 */ /* 0x000fe40000400000 */
[----:B------:R-:W-:Y:S01]  /*16d10*/  @!P5 FMUL R167, R167, 0.5 ;  /* 0x3f000000a7a7d820 */ /* 0x000fe20000400000 */
[----:B------:R-:W1:Y:S08]  /*16d20*/  MUFU.EX2 R163, R163 ;  /* 0x000000a300a37308 */ /* 0x000e700000000800 */
[----:B------:R-:W2:Y:S08]  /*16d30*/  MUFU.EX2 R164, R164 ;  /* 0x000000a400a47308 */ /* 0x000eb00000000800 */
[----:B------:R-:W3:Y:S08]  /*16d40*/  MUFU.EX2 R165, R165 ;  /* 0x000000a500a57308 */ /* 0x000ef00000000800 */
[----:B------:R-:W4:Y:S08]  /*16d50*/  MUFU.EX2 R166, R166 ;  /* 0x000000a600a67308 */ /* 0x000f300000000800 */
[----:B------:R-:W4:Y:S01]  /*16d60*/  MUFU.EX2 R167, R167 ;  /* 0x000000a700a77308 */ /* 0x000f220000000800 */
[----:B-1----:R-:W-:Y:S01]  /*16d70*/  @!P2 FMUL R163, R163, R163 ;  /* 0x000000a3a3a3a220 */ /* 0x002fe20000400000 */
[----:B--2---:R-:W-:Y:S01]  /*16d80*/  @!P4 FMUL R164, R164, R164 ;  /* 0x000000a4a4a4c220 */ /* 0x004fe20000400000 */
[----:B---3--:R-:W-:Y:S01]  /*16d90*/  @!P3 FMUL R165, R165, R165 ;  /* 0x000000a5a5a5b220 */ /* 0x008fe20000400000 */
[----:B------:R-:W-:Y:S01]  /*16da0*/  F2FP.BF16.F32.PACK_AB R152, R161, R160 ;  /* 0x000000a0a198723e */ /* 0x000fe200000010ff */
[----:B----4-:R-:W-:Y:S01]  /*16db0*/  @!P6 FMUL R166, R166, R166 ;  /* 0x000000a6a6a6e220 */ /* 0x010fe20000400000 */
[----:B------:R-:W-:-:S02]  /*16dc0*/  F2FP.BF16.F32.PACK_AB R153, R163, R162 ;  /* 0x000000a2a399723e */ /* 0x000fc400000010ff */
[----:B------:R-:W-:Y:S01]  /*16dd0*/  F2FP.BF16.F32.PACK_AB R154, R165, R164 ;  /* 0x000000a4a59a723e */ /* 0x000fe200000010ff */
[----:B------:R-:W-:-:S05]  /*16de0*/  @!P5 FMUL R167, R167, R167 ;  /* 0x000000a7a7a7d220 */ /* 0x000fca0000400000 */
[----:B------:R-:W-:-:S04]  /*16df0*/  F2FP.BF16.F32.PACK_AB R155, R167, R166 ;  /* 0x000000a6a79b723e */ /* 0x000fc800000010ff */
[----:B------:R-:W-:-:S06]  /*16e00*/  WARPGROUP.ARRIVE ;  /* 0x00000000000079c5 */ /* 0x000fcc0000000000 */
[----:B------:R-:W-:Y:S01]  /*16e10*/  HGMMA.64x256x16.F32.BF16 R24, R152, gdesc[UR4].tnspB, R24, gsb0 ;  /* 0x43e0000498187df0 */ /* 0x000fe20008001818 */
        /* <DEDUP_REMOVED lines=137> */
[----:B------:R-:W-:Y:S01]  /*176b0*/  VIADD R8, R4, 0x1080 ;  /* 0x0000108004087836 */ /* 0x000fe20000000000 */
[----:B------:R-:W-:-:S04]  /*176c0*/  MOV R9, 0x40000040 ;  /* 0x4000004000097802 */ /* 0x000fc80000000f00 */
[----:B------:R-:W-:Y:S02]  /*176d0*/  R2UR UR6, R8 ;  /* 0x00000000080672ca */ /* 0x000fe400000e0000 */
[----:B------:R-:W-:Y:S01]  /*176e0*/  R2UR UR7, R9 ;  /* 0x00000000090772ca */ /* 0x000fe200000e0000 */
[----:B--2---:R-:W-:-:S12]  /*176f0*/  WARPGROUP.ARRIVE ;  /* 0x00000000000079c5 */ /* 0x004fd80000000000 */
        /* <DEDUP_REMOVED lines=130> */
[-CC-:B------:R-:W-:Y:S01]  /*17f20*/  FFMA R168, R168, R7.reuse, -R3.reuse ;  /* 0x00000007a8a87223 */ /* 0x180fe20000000803 */
[-C--:B------:R-:W-:Y:S01]  /*17f30*/  FFMA R169, R169, R7.reuse, -R3 ;  /* 0x00000007a9a97223 */ /* 0x080fe20000000803 */
[----:B------:R-:W-:-:S03]  /*17f40*/  FFMA R170, R170, R7, -R6 ;  /* 0x00000007aaaa7223 */ /* 0x000fc60000000806 */
[----:B------:R-:W-:Y:S02]  /*17f50*/  FSETP.GEU.AND P3, PT, R168, -126, PT ;  /* 0xc2fc0000a800780b */ /* 0x000fe40003f6e000 */
[----:B------:R-:W-:Y:S02]  /*17f60*/  FSETP.GEU.AND P6, PT, R169, -126, PT ;  /* 0xc2fc0000a900780b */ /* 0x000fe40003fce000 */
[----:B------:R-:W-:-:S09]  /*17f70*/  FSETP.GEU.AND P5, PT, R170, -126, PT ;  /* 0xc2fc0000aa00780b */ /* 0x000fd20003fae000 */
[----:B------:R-:W-:Y:S02]  /*17f80*/  @!P3 FMUL R168, R168, 0.5 ;  /* 0x3f000000a8a8b820 */ /* 0x000fe40000400000 */
[----:B------:R-:W-:Y:S02]  /*17f90*/  @!P6 FMUL R169, R169, 0.5 ;  /* 0x3f000000a9a9e820 */ /* 0x000fe40000400000 */
[----:B------:R-:W-:Y:S02]  /*17fa0*/  @!P5 FMUL R170, R170, 0.5 ;  /* 0x3f000000aaaad820 */ /* 0x000fe40000400000 */
[----:B------:R-:W1:Y:S08]  /*17fb0*/  MUFU.EX2 R168, R168 ;  /* 0x000000a800a87308 */ /* 0x000e700000000800 */
[----:B------:R-:W3:Y:S08]  /*17fc0*/  MUFU.EX2 R169, R169 ;  /* 0x000000a900a97308 */ /* 0x000ef00000000800 */
[----:B------:R-:W4:Y:S01]  /*17fd0*/  MUFU.EX2 R170, R170 ;  /* 0x000000aa00aa7308 */ /* 0x000f220000000800 */
[-CC-:B------:R-:W-:Y:S01]  /*17fe0*/  FFMA R171, R171, R7.reuse, -R6.reuse ;  /* 0x00000007abab7223 */ /* 0x180fe20000000806 */
[-CC-:B------:R-:W-:Y:S01]  /*17ff0*/  FFMA R172, R172, R7.reuse, -R3.reuse ;  /* 0x00000007acac7223 */ /* 0x180fe20000000803 */
[-C--:B------:R-:W-:Y:S01]  /*18000*/  FFMA R173, R173, R7.reuse, -R3 ;  /* 0x00000007adad7223 */ /* 0x080fe20000000803 */
[-CC-:B------:R-:W-:Y:S01]  /*18010*/  FFMA R174, R174, R7.reuse, -R6.reuse ;  /* 0x00000007aeae7223 */ /* 0x180fe20000000806 */
[----:B------:R-:W-:Y:S01]  /*18020*/  FFMA R175, R175, R7, -R6 ;  /* 0x00000007afaf7223 */ /* 0x000fe20000000806 */
[----:B-1----:R-:W-:Y:S01]  /*18030*/  @!P3 FMUL R168, R168, R168 ;  /* 0x000000a8a8a8b220 */ /* 0x002fe20000400000 */
[----:B------:R-:W-:Y:S01]  /*18040*/  FSETP.GEU.AND P2, PT, R171, -126, PT ;  /* 0xc2fc0000ab00780b */ /* 0x000fe20003f4e000 */
[----:B---3--:R-:W-:Y:S01]  /*18050*/  @!P6 FMUL R169, R169, R169 ;  /* 0x000000a9a9a9e220 */ /* 0x008fe20000400000 */
[----:B------:R-:W-:-:S02]  /*18060*/  FSETP.GEU.AND P4, PT, R172, -126, PT ;  /* 0xc2fc0000ac00780b */ /* 0x000fc40003f8e000 */
[----:B------:R-:W-:Y:S02]  /*18070*/  FSETP.GEU.AND P3, PT, R173, -126, PT ;  /* 0xc2fc0000ad00780b */ /* 0x000fe40003f6e000 */
[----:B------:R-:W-:Y:S01]  /*18080*/  FSETP.GEU.AND P6, PT, R174, -126, PT ;  /* 0xc2fc0000ae00780b */ /* 0x000fe20003fce000 */
[----:B----4-:R-:W-:Y:S01]  /*18090*/  @!P5 FMUL R170, R170, R170 ;  /* 0x000000aaaaaad220 */ /* 0x010fe20000400000 */
[----:B------:R-:W-:-:S05]  /*180a0*/  FSETP.GEU.AND P5, PT, R175, -126, PT ;  /* 0xc2fc0000af00780b */ /* 0x000fca0003fae000 */
[----:B------:R-:W-:Y:S02]  /*180b0*/  @!P2 FMUL R171, R171, 0.5 ;  /* 0x3f000000ababa820 */ /* 0x000fe40000400000 */
[----:B------:R-:W-:Y:S02]  /*180c0*/  @!P4 FMUL R172, R172, 0.5 ;  /* 0x3f000000acacc820 */ /* 0x000fe40000400000 */
[----:B------:R-:W-:Y:S02]  /*180d0*/  @!P3 FMUL R173, R173, 0.5 ;  /* 0x3f000000adadb820 */ /* 0x000fe40000400000 */
[----:B------:R-:W-:Y:S02]  /*180e0*/  @!P6 FMUL R174, R174, 0.5 ;  /* 0x3f000000aeaee820 */ /* 0x000fe40000400000 */
[----:B------:R-:W-:Y:S01]  /*180f0*/  @!P5 FMUL R175, R175, 0.5 ;  /* 0x3f000000afafd820 */ /* 0x000fe20000400000 */
[----:B------:R-:W1:Y:S08]  /*18100*/  MUFU.EX2 R171, R171 ;  /* 0x000000ab00ab7308 */ /* 0x000e700000000800 */
[----:B------:R-:W3:Y:S08]  /*18110*/  MUFU.EX2 R172, R172 ;  /* 0x000000ac00ac7308 */ /* 0x000ef00000000800 */
[----:B------:R-:W4:Y:S08]  /*18120*/  MUFU.EX2 R173, R173 ;  /* 0x000000ad00ad7308 */ /* 0x000f300000000800 */
[----:B------:R-:W4:Y:S08]  /*18130*/  MUFU.EX2 R174, R174 ;  /* 0x000000ae00ae7308 */ /* 0x000f300000000800 */
[----:B------:R-:W4:Y:S01]  /*18140*/  MUFU.EX2 R175, R175 ;  /* 0x000000af00af7308 */ /* 0x000f220000000800 */
[----:B------:R-:W-:Y:S01]  /*18150*/  VIADD R8, R4, 0x100 ;  /* 0x0000010004087836 */ /* 0x000fe20000000000 */
[----:B------:R-:W-:Y:S01]  /*18160*/  MOV R9, 0x40000040 ;  /* 0x4000004000097802 */ /* 0x000fe20000000f00 */
[----:B-1----:R-:W-:Y:S01]  /*18170*/  @!P2 FMUL R171, R171, R171 ;  /* 0x000000abababa220 */ /* 0x002fe20000400000 */
[----:B---3--:R-:W-:Y:S01]  /*18180*/  @!P4 FMUL R172, R172, R172 ;  /* 0x000000acacacc220 */ /* 0x008fe20000400000 */
[----:B----4-:R-:W-:Y:S01]  /*18190*/  @!P3 FMUL R173, R173, R173 ;  /* 0x000000adadadb220 */ /* 0x010fe20000400000 */
[----:B------:R-:W-:Y:S01]  /*181a0*/  R2UR UR6, R8 ;  /* 0x00000000080672ca */ /* 0x000fe200000e0000 */
[----:B------:R-:W-:Y:S01]  /*181b0*/  @!P6 FMUL R174, R174, R174 ;  /* 0x000000aeaeaee220 */ /* 0x000fe20000400000 */
[----:B------:R-:W-:-:S02]  /*181c0*/  R2UR UR7, R9 ;  /* 0x00000000090772ca */ /* 0x000fc400000e0000 */
[----:B------:R-:W-:Y:S01]  /*181d0*/  F2FP.BF16.F32.PACK_AB R152, R169, R168 ;  /* 0x000000a8a998723e */ /* 0x000fe200000010ff */
[----:B------:R-:W-:Y:S01]  /*181e0*/  @!P5 FMUL R175, R175, R175 ;  /* 0x000000afafafd220 */ /* 0x000fe20000400000 */
[----:B------:R-:W-:Y:S02]  /*181f0*/  F2FP.BF16.F32.PACK_AB R153, R171, R170 ;  /* 0x000000aaab99723e */ /* 0x000fe400000010ff */
[----:B------:R-:W-:Y:S02]  /*18200*/  F2FP.BF16.F32.PACK_AB R154, R173, R172 ;  /* 0x000000acad9a723e */ /* 0x000fe400000010ff */
[----:B------:R-:W-:Y:S01]  /*18210*/  F2FP.BF16.F32.PACK_AB R155, R175, R174 ;  /* 0x000000aeaf9b723e */ /* 0x000fe200000010ff */
[----:B------:R-:W-:Y:S04]  /*18220*/  STL [R1+0x5b8], R168 ;  /* 0x0005b8a801007387 */ /* 0x000fe80000100800 */
[----:B------:R1:W-:Y:S04]  /*18230*/  STL [R1+0x5b4], R169 ;  /* 0x0005b4a901007387 */ /* 0x0003e80000100800 */
[----:B------:R-:W-:Y:S01]  /*18240*/  STL [R1+0x5c0], R170 ;  /* 0x0005c0aa01007387 */ /* 0x000fe20000100800 */
[----:B--2---:R-:W-:-:S06]  /*18250*/  WARPGROUP.ARRIVE ;  /* 0x00000000000079c5 */ /* 0x004fcc0000000000 */
[----:B------:R-:W-:Y:S01]  /*18260*/  HGMMA.64x256x16.F32.BF16 R24, R152, gdesc[UR4].tnspB, R24, gsb0 ;  /* 0x43e0000498187df0 */ /* 0x000fe20008001818 */
[----:B------:R2:W-:Y:S04]  /*18270*/  STL [R1+0x5bc], R171 ;  /* 0x0005bcab01007387 */ /* 0x0005e80000100800 */
[----:B------:R-:W-:Y:S04]  /*18280*/  STL [R1+0x5c8], R172 ;  /* 0x0005c8ac01007387 */ /* 0x000fe80000100800 */
[----:B------:R3:W-:Y:S04]  /*18290*/  STL [R1+0x5c4], R173 ;  /* 0x0005c4ad01007387 */ /* 0x0007e80000100800 */
[----:B------:R-:W-:Y:S04]  /*182a0*/  STL [R1+0x5d0], R174 ;  /* 0x0005d0ae01007387 */ /* 0x000fe80000100800 */
[----:B------:R4:W-:Y:S01]  /*182b0*/  STL [R1+0x5cc], R175 ;  /* 0x0005ccaf01007387 */ /* 0x0009e20000100800 */
[----:B------:R-:W-:-:S03]  /*182c0*/  WARPGROUP.DEPBAR.LE gsb0, 0x0 ;  /* 0x00008000000079c5 */ /* 0x000fc60000010000 */
[----:B------:R-:W-:Y:S04]  /*182d0*/  STL.64 [R1], R24 ;  /* 0x0000001801007387 */ /* 0x000fe80000100a00 */
[----:B------:R-:W-:Y:S04]  /*182e0*/  STL.64 [R1+0x8], R26 ;  /* 0x0000081a01007387 */ /* 0x000fe80000100a00 */
[----:B------:R-:W-:Y:S01]  /*182f0*/  STL.64 [R1+0x10], R28 ;  /* 0x0000101c01007387 */ /* 0x000fe20000100a00 */
        /* <DEDUP_REMOVED lines=12> */
[----:B------:R-:W4:Y:S01]  /*183c0*/  LDL.LU.64 R150, [R1+0x10b0] ;  /* 0x0010b00001967983 */ /* 0x000f220000300a00 */
[----:B------:R-:W-:Y:S01]  /*183d0*/  IMAD.MOV.U32 R17, RZ, RZ, R142 ;  /* 0x000000ffff117224 */ /* 0x000fe200078e008e */
[----:B------:R-:W-:Y:S02]  /*183e0*/  MOV R16, R143 ;  /* 0x0000008f00107202 */ /* 0x000fe40000000f00 */
[----:B------:R-:W4:Y:S01]  /*183f0*/  LDL.LU.64 R148, [R1+0x10a8] ;  /* 0x0010a80001947983 */ /* 0x000f220000300a00 */
[----:B------:R-:W-:Y:S01]  /*18400*/  IMAD.MOV.U32 R19, RZ, RZ, R140 ;  /* 0x000000ffff137224 */ /* 0x000fe200078e008c */
[----:B------:R-:W-:Y:S02]  /*18410*/  MOV R18, R141 ;  /* 0x0000008d00127202 */ /* 0x000fe40000000f00 */
[----:B------:R-:W4:Y:S01]  /*18420*/  LDL.LU.64 R146, [R1+0x10a0] ;  /* 0x0010a00001927983 */ /* 0x000f220000300a00 */
        /* <DEDUP_REMOVED lines=24> */
[----:B-1----:R-:W-:Y:S01]  /*185b0*/  IMAD.MOV.U32 R169, RZ, RZ, R122 ;  /* 0x000000ffffa97224 */ /* 0x002fe200078e007a */
[----:B------:R-:W-:Y:S02]  /*185c0*/  MOV R168, R123 ;  /* 0x0000007b00a87202 */ /* 0x000fe40000000f00 */
[----:B------:R-:W4:Y:S01]  /*185d0*/  LDL.LU.64 R128, [R1+0x1058] ;  /* 0x0010580001807983 */ /* 0x000f220000300a00 */
[----:B--2---:R-:W-:Y:S01]  /*185e0*/  IMAD.MOV.U32 R171, RZ, RZ, R120 ;  /* 0x000000ffffab7224 */ /* 0x004fe200078e0078 */
[----:B------:R-:W-:-:S02]  /*185f0*/  MOV R170, R121 ;  /* 0x0000007900aa7202 */ /* 0x000fc40000000f00 */
[----:B------:R-:W2:Y:S01]  /*18600*/  LDL.LU.64 R126, [R1+0x1050] ;  /* 0x00105000017e7983 */ /* 0x000ea20000300a00 */
[----:B---3--:R-:W-:Y:S01]  /*18610*/  IMAD.MOV.U32 R173, RZ, RZ, R118 ;  /* 0x000000ffffad7224 */ /* 0x008fe200078e0076 */
[----:B------:R-:W-:Y:S02]  /*18620*/  MOV R172, R119 ;  /* 0x0000007700ac7202 */ /* 0x000fe40000000f00 */
[----:B------:R-:W2:Y:S01]  /*18630*/  LDL.LU.64 R124, [R1+0x1048] ;  /* 0x00104800017c7983 */ /* 0x000ea20000300a00 */
[----:B----4-:R-:W-:Y:S01]  /*18640*/  IMAD.MOV.U32 R175, RZ, RZ, R116 ;  /* 0x000000ffffaf7224 */ /* 0x010fe200078e0074 */
[----:B------:R-:W-:Y:S02]  /*18650*/  MOV R174, R117 ;  /* 0x0000007500ae7202 */ /* 0x000fe40000000f00 */
[----:B------:R-:W2:Y:S01]  /*18660*/  LDL.LU.64 R122, [R1+0x1040] ;  /* 0x00104000017a7983 */ /* 0x000ea20000300a00 */
[----:B------:R-:W-:Y:S01]  /*18670*/  IMAD.MOV.U32 R193, RZ, RZ, R114 ;  /* 0x000000ffffc17224 */ /* 0x000fe200078e0072 */
[----:B------:R-:W-:-:S02]  /*18680*/  MOV R192, R115 ;  /* 0x0000007300c07202 */ /* 0x000fc40000000f00 */
[----:B------:R-:W2:Y:S01]  /*18690*/  LDL.LU.64 R120, [R1+0x1038] ;  /* 0x0010380001787983 */ /* 0x000ea20000300a00 */
[----:B------:R-:W-:Y:S01]  /*186a0*/  IMAD.MOV.U32 R195, RZ, RZ, R112 ;  /* 0x000000ffffc37224 */ /* 0x000fe200078e0070 */
[----:B------:R-:W-:Y:S02]  /*186b0*/  MOV R194, R113 ;  /* 0x0000007100c27202 */ /* 0x000fe40000000f00 */
[----:B------:R-:W2:Y:S01]  /*186c0*/  LDL.LU.64 R118, [R1+0x1030] ;  /* 0x0010300001767983 */ /* 0x000ea20000300a00 */
[----:B------:R-:W-:Y:S01]  /*186d0*/  IMAD.MOV.U32 R197, RZ, RZ, R110 ;  /* 0x000000ffffc57224 */ /* 0x000fe200078e006e */
        /* <DEDUP_REMOVED lines=206> */
[----:B------:R-:W2:Y:S04]  /*193c0*/  LDL.LU R36, [R1+0x30] ;  /* 0x0000300001247983 */ /* 0x000ea80000300800 */
[----:B------:R-:W2:Y:S04]  /*193d0*/  LDL.LU R37, [R1+0x34] ;  /* 0x0000340001257983 */ /* 0x000ea80000300800 */
[----:B------:R-:W3:Y:S04]  /*193e0*/  LDL.LU R176, [R1+0xeb4] ;  /* 0x000eb40001b07983 */ /* 0x000ee80000300800 */
[----:B------:R-:W4:Y:S04]  /*193f0*/  LDL.LU R177, [R1+0xeb0] ;  /* 0x000eb00001b17983 */ /* 0x000f280000300800 */
[----:B------:R-:W2:Y:S01]  /*19400*/  LDL.LU R178, [R1+0xeac] ;  /* 0x000eac0001b27983 */ /* 0x000ea20000300800 */
[----:B------:R-:W-:Y:S01]  /*19410*/  MOV R41, R179 ;  /* 0x000000b300297202 */ /* 0x000fe20000000f00 */
[----:B------:R-:W-:Y:S01]  /*19420*/  IMAD.MOV.U32 R42, RZ, RZ, R180 ;  /* 0x000000ffff2a7224 */ /* 0x000fe200078e00b4 */
[----:B------:R-:W-:Y:S01]  /*19430*/  MOV R43, R181 ;  /* 0x000000b5002b7202 */ /* 0x000fe20000000f00 */
[----:B------:R-:W2:Y:S01]  /*19440*/  LDL.LU R179, [R1+0xea8] ;  /* 0x000ea80001b37983 */ /* 0x000ea20000300800 */
[----:B------:R-:W-:Y:S01]  /*19450*/  IMAD.MOV.U32 R44, RZ, RZ, R182 ;  /* 0x000000ffff2c7224 */ /* 0x000fe200078e00b6 */
[----:B------:R-:W-:-:S02]  /*19460*/  MOV R45, R183 ;  /* 0x000000b7002d7202 */ /* 0x000fc40000000f00 */
[----:B------:R-:W2:Y:S04]  /*19470*/  LDL.LU R180, [R1+0xea4] ;  /* 0x000ea40001b47983 */ /* 0x000ea80000300800 */
[----:B------:R-:W2:Y:S04]  /*19480*/  LDL.LU R181, [R1+0xea0] ;  /* 0x000ea00001b57983 */ /* 0x000ea80000300800 */
[----:B------:R-:W2:Y:S04]  /*19490*/  LDL.LU R182, [R1+0xe9c] ;  /* 0x000e9c0001b67983 */ /* 0x000ea80000300800 */
[----:B------:R-:W2:Y:S01]  /*194a0*/  LDL.LU R183, [R1+0xe98] ;  /* 0x000e980001b77983 */ /* 0x000ea20000300800 */
        /* <DEDUP_REMOVED lines=108> */
[----:B------:R-:W2:Y:S01]  /*19b70*/  LDL.LU R184, [R1+0xe94] ;  /* 0x000e940001b87983 */ /* 0x000ea20000300800 */
[----:B------:R-:W-:-:S02]  /*19b80*/  MOV R147, R12 ;  /* 0x0000000c00937202 */ /* 0x000fc40000000f00 */
[----:B------:R-:W-:Y:S01]  /*19b90*/  MOV R149, R10 ;  /* 0x0000000a00957202 */ /* 0x000fe20000000f00 */
[----:B------:R-:W2:Y:S01]  /*19ba0*/  LDL.LU R185, [R1+0xe90] ;  /* 0x000e900001b97983 */ /* 0x000ea20000300800 */
[----:B------:R-:W-:-:S03]  /*19bb0*/  MOV R151, R0 ;  /* 0x0000000000977202 */ /* 0x000fc60000000f00 */
[----:B------:R-:W2:Y:S04]  /*19bc0*/  LDL.LU R186, [R1+0xe8c] ;  /* 0x000e8c0001ba7983 */ /* 0x000ea80000300800 */
[----:B------:R-:W2:Y:S04]  /*19bd0*/  LDL.LU R187, [R1+0xe88] ;  /* 0x000e880001bb7983 */ /* 0x000ea80000300800 */
[----:B------:R-:W2:Y:S04]  /*19be0*/  LDL.LU R188, [R1+0xe84] ;  /* 0x000e840001bc7983 */ /* 0x000ea80000300800 */
[----:B------:R-:W2:Y:S04]  /*19bf0*/  LDL.LU R189, [R1+0xe80] ;  /* 0x000e800001bd7983 */ /* 0x000ea80000300800 */
[----:B------:R-:W2:Y:S04]  /*19c00*/  LDL.LU R190, [R1+0xe7c] ;  /* 0x000e7c0001be7983 */ /* 0x000ea80000300800 */
[----:B------:R-:W2:Y:S01]  /*19c10*/  LDL.LU R191, [R1+0xe78] ;  /* 0x000e780001bf7983 */ /* 0x000ea20000300800 */
[-CC-:B---3--:R-:W-:Y:S01]  /*19c20*/  FFMA R176, R176, R7.reuse, -R3.reuse ;  /* 0x00000007b0b07223 */ /* 0x188fe20000000803 */
[-C--:B----4-:R-:W-:Y:S01]  /*19c30*/  FFMA R177, R177, R7.reuse, -R3 ;  /* 0x00000007b1b17223 */ /* 0x090fe20000000803 */
[----:B--2---:R-:W-:-:S03]  /*19c40*/  FFMA R178, R178, R7, -R6 ;  /* 0x00000007b2b27223 */ /* 0x004fc60000000806 */
        /* <DEDUP_REMOVED lines=381> */
[----:B------:R-:W-:-:S03]  /*1b420*/  MOV R11, R148 ;  /* 0x00000094000b7202 */ /* 0x000fc60000000f00 */
[----:B------:R-:W-:Y:S01]  /*1b430*/  STL.64 [R1+0x28], R34 ;  /* 0x0000282201007387 */ /* 0x000fe20000100a00 */
[----:B------:R-:W-:Y:S01]  /*1b440*/  MOV R10, R149 ;  /* 0x00000095000a7202 */ /* 0x000fe20000000f00 */
[----:B------:R-:W-:Y:S02]  /*1b450*/  IMAD.MOV.U32 R12, RZ, RZ, R147 ;  /* 0x000000ffff0c7224 */ /* 0x000fe400078e0093 */
[----:B------:R4:W-:Y:S01]  /*1b460*/  STL.64 [R1+0x30], R36 ;  /* 0x0000302401007387 */ /* 0x0009e20000100a00 */
[----:B------:R-:W-:Y:S01]  /*1b470*/  MOV R13, R146 ;  /* 0x00000092000d7202 */ /* 0x000fe20000000f00 */
[----:B------:R-:W-:Y:S02]  /*1b480*/  IMAD.MOV.U32 R15, RZ, RZ, R144 ;  /* 0x000000ffff0f7224 */ /* 0x000fe400078e0090 */
[----:B------:R-:W4:Y:S01]  /*1b490*/  LDL.LU.64 R150, [R1+0xc70] ;  /* 0x000c700001967983 */ /* 0x000f220000300a00 */
[----:B------:R-:W-:Y:S01]  /*1b4a0*/  MOV R14, R145 ;  /* 0x00000091000e7202 */ /* 0x000fe20000000f00 */
[----:B------:R-:W-:-:S02]  /*1b4b0*/  IMAD.MOV.U32 R17, RZ, RZ, R142 ;  /* 0x000000ffff117224 */ /* 0x000fc400078e008e */
[----:B------:R-:W4:Y:S01]  /*1b4c0*/  LDL.LU.64 R148, [R1+0xc68] ;  /* 0x000c680001947983 */ /* 0x000f220000300a00 */
[----:B------:R-:W-:Y:S01]  /*1b4d0*/  MOV R16, R143 ;  /* 0x0000008f00107202 */ /* 0x000fe20000000f00 */
[----:B------:R-:W-:Y:S02]  /*1b4e0*/  IMAD.MOV.U32 R19, RZ, RZ, R140 ;  /* 0x000000ffff137224 */ /* 0x000fe400078e008c */
[----:B------:R-:W4:Y:S01]  /*1b4f0*/  LDL.LU.64 R146, [R1+0xc60] ;  /* 0x000c600001927983 */ /* 0x000f220000300a00 */
        /* <DEDUP_REMOVED lines=49> */
[----:B-1----:R-:W-:-:S02]  /*1b810*/  IMAD.MOV.U32 R185, RZ, RZ, R106 ;  /* 0x000000ffffb97224 */ /* 0x002fc400078e006a */
[----:B------:R-:W4:Y:S01]  /*1b820*/  LDL.LU.64 R112, [R1+0xbd8] ;  /* 0x000bd80001707983 */ /* 0x000f220000300a00 */
[----:B------:R-:W-:Y:S01]  /*1b830*/  MOV R184, R107 ;  /* 0x0000006b00b87202 */ /* 0x000fe20000000f00 */
[----:B--2---:R-:W-:Y:S02]  /*1b840*/  IMAD.MOV.U32 R187, RZ, RZ, R104 ;  /* 0x000000ffffbb7224 */ /* 0x004fe400078e0068 */
[----:B------:R-:W2:Y:S01]  /*1b850*/  LDL.LU.64 R110, [R1+0xbd0] ;  /* 0x000bd000016e7983 */ /* 0x000ea20000300a00 */
[----:B------:R-:W-:Y:S01]  /*1b860*/  MOV R186, R105 ;  /* 0x0000006900ba7202 */ /* 0x000fe20000000f00 */
[----:B---3--:R-:W-:Y:S02]  /*1b870*/  IMAD.MOV.U32 R189, RZ, RZ, R102 ;  /* 0x000000ffffbd7224 */ /* 0x008fe400078e0066 */
[----:B------:R-:W2:Y:S01]  /*1b880*/  LDL.LU.64 R108, [R1+0xbc8] ;  /* 0x000bc800016c7983 */ /* 0x000ea20000300a00 */
[----:B------:R-:W-:Y:S01]  /*1b890*/  MOV R188, R103 ;  /* 0x0000006700bc7202 */ /* 0x000fe20000000f00 */
[----:B----4-:R-:W-:-:S02]  /*1b8a0*/  IMAD.MOV.U32 R191, RZ, RZ, R100 ;  /* 0x000000ffffbf7224 */ /* 0x010fc400078e0064 */
        /* <DEDUP_REMOVED lines=94> */
[----:B------:R-:W-:-:S03]  /*1be90*/  MOV R193, R39 ;  /* 0x0000002700c17202 */ /* 0x000fc60000000f00 */
        /* <DEDUP_REMOVED lines=10> */
[----:B------:R-:W-:Y:S01]  /*1bf40*/  IMAD.MOV.U32 R9, RZ, RZ, 0x40000040 ;  /* 0x40000040ff097424 */ /* 0x000fe200078e00ff */
[----:B------:R-:W-:-:S04]  /*1bf50*/  IADD3 R8, R4, 0x1200, RZ ;  /* 0x0000120004087810 */ /* 0x000fc80007ffe0ff */
        /* <DEDUP_REMOVED lines=93> */
[----:B------:R-:W-:-:S03]  /*1c530*/  MOV R44, R198 ;  /* 0x000000c6002c7202 */ /* 0x000fc60000000f00 */
[----:B------:R-:W2:Y:S01]  /*1c540*/  LDL.LU R196, [R1+0xa64] ;  /* 0x000a640001c47983 */ /* 0x000ea20000300800 */
[----:B------:R-:W-:-:S03]  /*1c550*/  MOV R45, R199 ;  /* 0x000000c7002d7202 */ /* 0x000fc60000000f00 */
[----:B------:R-:W2:Y:S04]  /*1c560*/  LDL.LU R197, [R1+0xa60] ;  /* 0x000a600001c57983 */ /* 0x000ea80000300800 */
[----:B------:R-:W2:Y:S04]  /*1c570*/  LDL.LU R198, [R1+0xa5c] ;  /* 0x000a5c0001c67983 */ /* 0x000ea80000300800 */
[----:B------:R-:W2:Y:S01]  /*1c580*/  LDL.LU R199, [R1+0xa58] ;  /* 0x000a580001c77983 */ /* 0x000ea20000300800 */
[----:B------:R-:W-:Y:S02]  /*1c590*/  MOV R54, R7 ;  /* 0x0000000700367202 */ /* 0x000fe40000000f00 */
[----:B------:R-:W3:Y:S01]  /*1c5a0*/  LDC R7, c[0x0][0x604] ;  /* 0x00018100ff077b82 */ /* 0x000ee20000000800 */
[----:B------:R-:W-:-:S02]  /*1c5b0*/  IADD3 R8, R4, 0x280, RZ ;  /* 0x0000028004087810 */ /* 0x000fc40007ffe0ff */
[----:B------:R-:W-:Y:S01]  /*1c5c0*/  MOV R9, 0x40000040 ;  /* 0x4000004000097802 */ /* 0x000fe20000000f00 */
        /* <DEDUP_REMOVED lines=76> */
[----:B------:R-:W-:Y:S02]  /*1ca90*/  MOV R102, R189 ;  /* 0x000000bd00667202 */ /* 0x000fe40000000f00 */
[----:B------:R-:W-:Y:S01]  /*1caa0*/  MOV R104, R187 ;  /* 0x000000bb00687202 */ /* 0x000fe20000000f00 */
[----:B------:R-:W2:Y:S01]  /*1cab0*/  LDL.LU R202, [R1+0xa4c] ;  /* 0x000a4c0001ca7983 */ /* 0x000ea20000300800 */
[----:B------:R-:W-:Y:S02]  /*1cac0*/  MOV R105, R186 ;  /* 0x000000ba00697202 */ /* 0x000fe40000000f00 */
        /* <DEDUP_REMOVED lines=34> */
[----:B------:R-:W-:Y:S01]  /*1ccf0*/  MOV R150, R2 ;  /* 0x0000000200967202 */ /* 0x000fe20000000f00 */
        /* <DEDUP_REMOVED lines=353> */
[----:B------:R-:W-:Y:S01]  /*1e310*/  IMAD.MOV.U32 R9, RZ, RZ, 0x40000040 ;  /* 0x40000040ff097424 */ /* 0x000fe200078e00ff */
[----:B------:R-:W-:Y:S01]  /*1e320*/  IADD3 R8, R4, 0x300, RZ ;  /* 0x0000030004087810 */ /* 0x000fe20007ffe0ff */
        /* <DEDUP_REMOVED lines=10> */
[----:B------:R-:W-:-:S04]  /*1e3d0*/  F2FP.BF16.F32.PACK_AB R155, R207, R206 ;  /* 0x000000cecf9b723e */ /* 0x000fc800000010ff */
        /* <DEDUP_REMOVED lines=21> */
[----:B------:R-:W2:Y:S01]  /*1e530*/  LDL.LU.64 R150, [R1+0x830] ;  /* 0x0008300001967983 */ /* 0x000ea20000300a00 */
[----:B------:R-:W-:-:S03]  /*1e540*/  MOV R220, R145 ;  /* 0x0000009100dc7202 */ /* 0x000fc60000000f00 */
[----:B------:R-:W2:Y:S01]  /*1e550*/  LDL.LU.64 R148, [R1+0x828] ;  /* 0x0008280001947983 */ /* 0x000ea20000300a00 */
[----:B------:R-:W-:Y:S01]  /*1e560*/  MOV R224, R142 ;  /* 0x0000008e00e07202 */ /* 0x000fe20000000f00 */
[----:B------:R-:W-:Y:S01]  /*1e570*/  IMAD.MOV.U32 R225, RZ, RZ, R141 ;  /* 0x000000ffffe17224 */ /* 0x000fe200078e008d */
[----:B------:R-:W-:Y:S01]  /*1e580*/  MOV R223, R143 ;  /* 0x0000008f00df7202 */ /* 0x000fe20000000f00 */
[----:B------:R-:W2:Y:S01]  /*1e590*/  LDL.LU.64 R146, [R1+0x820] ;  /* 0x0008200001927983 */ /* 0x000ea20000300a00 */
        /* <DEDUP_REMOVED lines=140> */
[----:B------:R-:W-:Y:S02]  /*1ee60*/  MOV R198, R46 ;  /* 0x0000002e00c67202 */ /* 0x000fe40000000f00 */
[----:B------:R-:W-:Y:S01]  /*1ee70*/  MOV R199, R47 ;  /* 0x0000002f00c77202 */ /* 0x000fe20000000f00 */
        /* <DEDUP_REMOVED lines=108> */
[----:B------:R-:W2:Y:S01]  /*1f540*/  LDL.LU R44, [R1+0x50] ;  /* 0x00005000012c7983 */ /* 0x000ea20000300800 */
[----:B------:R-:W-:-:S03]  /*1f550*/  MOV R49, R197 ;  /* 0x000000c500317202 */ /* 0x000fc60000000f00 */
[----:B------:R-:W2:Y:S01]  /*1f560*/  LDL.LU R45, [R1+0x54] ;  /* 0x00005400012d7983 */ /* 0x000ea20000300800 */
[----:B------:R-:W-:-:S03]  /*1f570*/  MOV R50, R194 ;  /* 0x000000c200327202 */ /* 0x000fc60000000f00 */
[----:B------:R-:W3:Y:S01]  /*1f580*/  LDL.LU R198, [R1+0x630] ;  /* 0x0006300001c67983 */ /* 0x000ee20000300800 */
[----:B------:R-:W-:-:S03]  /*1f590*/  IMAD.MOV.U32 R51, RZ, RZ, R195 ;  /* 0x000000ffff337224 */ /* 0x000fc600078e00c3 */
[----:B------:R-:W4:Y:S01]  /*1f5a0*/  LDL.LU R199, [R1+0x62c] ;  /* 0x00062c0001c77983 */ /* 0x000f220000300800 */
[----:B------:R-:W-:-:S03]  /*1f5b0*/  MOV R52, R192 ;  /* 0x000000c000347202 */ /* 0x000fc60000000f00 */
[----:B------:R-:W4:Y:S01]  /*1f5c0*/  LDL.LU R196, [R1+0x628] ;  /* 0x0006280001c47983 */ /* 0x000f220000300800 */
[----:B------:R-:W-:-:S03]  /*1f5d0*/  MOV R53, R193 ;  /* 0x000000c100357202 */ /* 0x000fc60000000f00 */
[----:B------:R-:W4:Y:S01]  /*1f5e0*/  LDL.LU R197, [R1+0x624] ;  /* 0x0006240001c57983 */ /* 0x000f220000300800 */
[----:B------:R-:W-:-:S03]  /*1f5f0*/  IMAD.MOV.U32 R54, RZ, RZ, R190 ;  /* 0x000000ffff367224 */ /* 0x000fc600078e00be */
[----:B------:R-:W3:Y:S01]  /*1f600*/  LDL.LU R194, [R1+0x620] ;  /* 0x0006200001c27983 */ /* 0x000ee20000300800 */
[----:B------:R-:W-:-:S03]  /*1f610*/  MOV R55, R191 ;  /* 0x000000bf00377202 */ /* 0x000fc60000000f00 */
[----:B------:R-:W4:Y:S01]  /*1f620*/  LDL.LU R195, [R1+0x61c] ;  /* 0x00061c0001c37983 */ /* 0x000f220000300800 */
[----:B------:R-:W-:-:S03]  /*1f630*/  MOV R56, R188 ;  /* 0x000000bc00387202 */ /* 0x000fc60000000f00 */
[----:B------:R-:W4:Y:S01]  /*1f640*/  LDL.LU R192, [R1+0x618] ;  /* 0x0006180001c07983 */ /* 0x000f220000300800 */
[----:B------:R-:W-:-:S03]  /*1f650*/  IMAD.MOV.U32 R57, RZ, RZ, R189 ;  /* 0x000000ffff397224 */ /* 0x000fc600078e00bd */
[----:B------:R-:W4:Y:S01]  /*1f660*/  LDL.LU R193, [R1+0x614] ;  /* 0x0006140001c17983 */ /* 0x000f220000300800 */
[----:B------:R-:W-:-:S03]  /*1f670*/  MOV R58, R186 ;  /* 0x000000ba003a7202 */ /* 0x000fc60000000f00 */
[----:B------:R-:W3:Y:S01]  /*1f680*/  LDL.LU R190, [R1+0x610] ;  /* 0x0006100001be7983 */ /* 0x000ee20000300800 */
[----:B------:R-:W-:-:S03]  /*1f690*/  MOV R59, R187 ;  /* 0x000000bb003b7202 */ /* 0x000fc60000000f00 */
[----:B------:R-:W4:Y:S01]  /*1f6a0*/  LDL.LU R191, [R1+0x60c] ;  /* 0x00060c0001bf7983 */ /* 0x000f220000300800 */
[----:B------:R-:W-:-:S03]  /*1f6b0*/  IMAD.MOV.U32 R60, RZ, RZ, R184 ;  /* 0x000000ffff3c7224 */ /* 0x000fc600078e00b8 */
[----:B------:R-:W4:Y:S01]  /*1f6c0*/  LDL.LU R188, [R1+0x608] ;  /* 0x0006080001bc7983 */ /* 0x000f220000300800 */
[----:B------:R-:W-:-:S03]  /*1f6d0*/  MOV R61, R185 ;  /* 0x000000b9003d7202 */ /* 0x000fc60000000f00 */
[----:B------:R-:W4:Y:S01]  /*1f6e0*/  LDL.LU R189, [R1+0x604] ;  /* 0x0006040001bd7983 */ /* 0x000f220000300800 */
        /* <DEDUP_REMOVED lines=63> */
[----:B------:R-:W3:Y:S01]  /*1fae0*/  LDL.LU R17, [R1+0x584] ;  /* 0x0005840001117983 */ /* 0x000ee20000300800 */
[----:B------:R-:W-:-:S03]  /*1faf0*/  MOV R94, R10 ;  /* 0x0000000a005e7202 */ /* 0x000fc60000000f00 */
[----:B------:R1:W5:Y:S01]  /*1fb00*/  LDL.LU R217, [R1+0x580] ;  /* 0x0005800001d97983 */ /* 0x0003620000300800 */
[----:B------:R-:W-:-:S03]  /*1fb10*/  MOV R95, R158 ;  /* 0x0000009e005f7202 */ /* 0x000fc60000000f00 */
[----:B------:R-:W4:Y:S01]  /*1fb20*/  LDL.LU R156, [R1+0x57c] ;  /* 0x00057c00019c7983 */ /* 0x000f220000300800 */
[----:B------:R-:W-:-:S03]  /*1fb30*/  IMAD.MOV.U32 R96, RZ, RZ, R159 ;  /* 0x000000ffff607224 */ /* 0x000fc600078e009f */
[----:B------:R-:W4:Y:S01]  /*1fb40*/  LDL.LU R157, [R1+0x578] ;  /* 0x00057800019d7983 */ /* 0x000f220000300800 */
[----:B------:R-:W-:-:S03]  /*1fb50*/  MOV R97, R13 ;  /* 0x0000000d00617202 */ /* 0x000fc60000000f00 */
[----:B------:R-:W4:Y:S01]  /*1fb60*/  LDL.LU R11, [R1+0x574] ;  /* 0x00057400010b7983 */ /* 0x000f220000300800 */
        /* <DEDUP_REMOVED lines=11> */
[----:B------:R1:W5:Y:S01]  /*1fc20*/  LDL.LU R14, [R1+0x55c] ;  /* 0x00055c00010e7983 */ /* 0x0003620000300800 */
[----:B------:R-:W-:-:S03]  /*1fc30*/  MOV R104, R213 ;  /* 0x000000d500687202 */ /* 0x000fc60000000f00 */
[----:B------:R1:W5:Y:S01]  /*1fc40*/  LDL.LU R15, [R1+0x558] ;  /* 0x00055800010f7983 */ /* 0x0003620000300800 */
[----:B------:R-:W-:-:S03]  /*1fc50*/  IMAD.MOV.U32 R105, RZ, RZ, R210 ;  /* 0x000000ffff697224 */ /* 0x000fc600078e00d2 */
[----:B------:R-:W2:Y:S04]  /*1fc60*/  LDL.LU R208, [R1+0x554] ;  /* 0x0005540001d07983 */ /* 0x000ea80000300800 */
[----:B------:R-:W3:Y:S04]  /*1fc70*/  LDL.LU R209, [R1+0x550] ;  /* 0x0005500001d17983 */ /* 0x000ee80000300800 */
[----:B------:R-:W4:Y:S04]  /*1fc80*/  LDL.LU R212, [R1+0x54c] ;  /* 0x00054c0001d47983 */ /* 0x000f280000300800 */
[----:B------:R-:W4:Y:S04]  /*1fc90*/  LDL.LU R213, [R1+0x548] ;  /* 0x0005480001d57983 */ /* 0x000f280000300800 */
[----:B------:R-:W4:Y:S01]  /*1fca0*/  LDL.LU R210, [R1+0x544] ;  /* 0x0005440001d27983 */ /* 0x000f220000300800 */
[----:B------:R-:W-:-:S02]  /*1fcb0*/  MOV R106, R211 ;  /* 0x000000d3006a7202 */ /* 0x000fc40000000f00 */
[----:B------:R-:W-:Y:S01]  /*1fcc0*/  MOV R107, R214 ;  /* 0x000000d6006b7202 */ /* 0x000fe20000000f00 */
[----:B------:R-:W4:Y:S01]  /*1fcd0*/  LDL.LU R211, [R1+0x540] ;  /* 0x0005400001d37983 */ /* 0x000f220000300800 */
[----:B------:R-:W-:-:S03]  /*1fce0*/  IMAD.MOV.U32 R108, RZ, RZ, R215 ;  /* 0x000000ffff6c7224 */ /* 0x000fc600078e00d7 */
[----:B------:R-:W4:Y:S04]  /*1fcf0*/  LDL.LU R214, [R1+0x53c] ;  /* 0x00053c0001d67983 */ /* 0x000f280000300800 */
[----:B------:R-:W4:Y:S01]  /*1fd00*/  LDL.LU R215, [R1+0x538] ;  /* 0x0005380001d77983 */ /* 0x000f220000300800 */
[----:B------:R-:W-:Y:S02]  /*1fd10*/  MOV R113, R7 ;  /* 0x0000000700717202 */ /* 0x000fe40000000f00 */
[----:B------:R-:W2:Y:S01]  /*1fd20*/  LDC R7, c[0x0][0x604] ;  /* 0x00018100ff077b82 */ /* 0x000ea20000000800 */
        /* <DEDUP_REMOVED lines=29> */
[----:B------:R1:W5:Y:S01]  /*1ff00*/  LDL.LU R222, [R1+0x534] ;  /* 0x0005340001de7983 */ /* 0x0003620000300800 */
[----:B------:R-:W-:-:S02]  /*1ff10*/  MOV R133, R233 ;  /* 0x000000e900857202 */ /* 0x000fc40000000f00 */
[----:B------:R-:W-:Y:S01]  /*1ff20*/  MOV R134, R232 ;  /* 0x000000e800867202 */ /* 0x000fe20000000f00 */
[----:B------:R1:W5:Y:S01]  /*1ff30*/  LDL.LU R219, [R1+0x530] ;  /* 0x0005300001db7983 */ /* 0x0003620000300800 */
[----:B------:R-:W-:Y:S02]  /*1ff40*/  MOV R136, R230 ;  /* 0x000000e600887202 */ /* 0x000fe40000000f00 */
[----:B------:R-:W-:Y:S01]  /*1ff50*/  MOV R137, R229 ;  /* 0x000000e500897202 */ /* 0x000fe20000000f00 */
[----:B------:R1:W5:Y:S01]  /*1ff60*/  LDL.LU R218, [R1+0x52c] ;  /* 0x00052c0001da7983 */ /* 0x0003620000300800 */
[----:B------:R-:W-:Y:S02]  /*1ff70*/  MOV R139, R227 ;  /* 0x000000e3008b7202 */ /* 0x000fe40000000f00 */
[----:B------:R-:W-:Y:S01]  /*1ff80*/  MOV R140, R226 ;  /* 0x000000e2008c7202 */ /* 0x000fe20000000f00 */
[----:B------:R1:W5:Y:S01]  /*1ff90*/  LDL.LU R216, [R1+0x528] ;  /* 0x0005280001d87983 */ /* 0x0003620000300800 */
[----:B------:R-:W-:-:S02]  /*1ffa0*/  MOV R142, R224 ;  /* 0x000000e0008e7202 */ /* 0x000fc40000000f00 */
[----:B------:R-:W-:Y:S02]  /*1ffb0*/  MOV R143, R223 ;  /* 0x000000df008f7202 */ /* 0x000fe40000000f00 */
[----:B------:R-:W-:Y:S02]  /*1ffc0*/  MOV R145, R220 ;  /* 0x000000dc00917202 */ /* 0x000fe40000000f00 */
[----:B------:R-:W-:Y:S02]  /*1ffd0*/  MOV R146, R23 ;  /* 0x0000001700927202 */ /* 0x000fe40000000f00 */
[----:B------:R-:W-:Y:S02]  /*1ffe0*/  MOV R148, R21 ;  /* 0x0000001500947202 */ /* 0x000fe40000000f00 */
[----:B------:R-:W-:Y:S02]  /*1fff0*/  MOV R149, R20 ;  /* 0x0000001400957202 */ /* 0x000fe40000000f00 */
[----:B------:R-:W-:Y:S01]  /*20000*/  MOV R151, R18 ;  /* 0x0000001200977202 */ /* 0x000fe20000000f00 */
[-CC-:B--2---:R-:W-:Y:S01]  /*20010*/  FFMA R208, R208, R7.reuse, -R3.reuse ;  /* 0x00000007d0d07223 */ /* 0x184fe20000000803 */
[----:B---3--:R-:W-:-:S04]  /*20020*/  FFMA R209, R209, R7, -R3 ;  /* 0x00000007d1d17223 */ /* 0x008fc80000000803 */
[----:B------:R-:W-:Y:S02]  /*20030*/  FSETP.GEU.AND P3, PT, R208, -126, PT ;  /* 0xc2fc0000d000780b */ /* 0x000fe40003f6e000 */
[----:B------:R-:W-:Y:S01]  /*20040*/  FSETP.GEU.AND P6, PT, R209, -126, PT ;  /* 0xc2fc0000d100780b */ /* 0x000fe20003fce000 */
[----:B----4-:R-:W-:-:S05]  /*20050*/  FFMA R210, R210, R7, -R6 ;  /* 0x00000007d2d27223 */ /* 0x010fca0000000806 */
[----:B------:R-:W-:-:S05]  /*20060*/  FSETP.GEU.AND P5, PT, R210, -126, PT ;  /* 0xc2fc0000d200780b */ /* 0x000fca0003fae000 */
[----:B------:R-:W-:Y:S02]  /*20070*/  @!P3 FMUL R208, R208, 0.5 ;  /* 0x3f000000d0d0b820 */ /* 0x000fe40000400000 */
[----:B------:R-:W-:-:S04]  /*20080*/  @!P6 FMUL R209, R209, 0.5 ;  /* 0x3f000000d1d1e820 */ /* 0x000fc80000400000 */
[----:B------:R-:W2:Y:S02]  /*20090*/  MUFU.EX2 R208, R208 ;  /* 0x000000d000d07308 */ /* 0x000ea40000000800 */
[----:B------:R-:W-:-:S06]  /*200a0*/  @!P5 FMUL R210, R210, 0.5 ;  /* 0x3f000000d2d2d820 */ /* 0x000fcc0000400000 */
[----:B------:R-:W3:Y:S08]  /*200b0*/  MUFU.EX2 R209, R209 ;  /* 0x000000d100d17308 */ /* 0x000ef00000000800 */
[----:B------:R-:W4:Y:S01]  /*200c0*/  MUFU.EX2 R210, R210 ;  /* 0x000000d200d27308 */ /* 0x000f220000000800 */
[-CC-:B------:R-:W-:Y:S01]  /*200d0*/  FFMA R9, R212, R7.reuse, -R3.reuse ;  /* 0x00000007d4097223 */ /* 0x180fe20000000803 */
[-C--:B------:R-:W-:Y:S01]  /*200e0*/  FFMA R3, R213, R7.reuse, -R3 ;  /* 0x00000007d5037223 */ /* 0x080fe20000000803 */
[-CC-:B------:R-:W-:Y:S01]  /*200f0*/  FFMA R211, R211, R7.reuse, -R6.reuse ;  /* 0x00000007d3d37223 */ /* 0x180fe20000000806 */
[-CC-:B------:R-:W-:Y:S01]  /*20100*/  FFMA R214, R214, R7.reuse, -R6.reuse ;  /* 0x00000007d6d67223 */ /* 0x180fe20000000806 */
[----:B------:R-:W-:Y:S01]  /*20110*/  FFMA R6, R215, R7, -R6 ;  /* 0x00000007d7067223 */ /* 0x000fe20000000806 */
[----:B--2---:R-:W-:Y:S01]  /*20120*/  @!P3 FMUL R208, R208, R208 ;  /* 0x000000d0d0d0b220 */ /* 0x004fe20000400000 */
        /* <DEDUP_REMOVED lines=12> */
[----:B------:R-:W-:Y:S08]  /*201f0*/  MUFU.EX2 R8, R3 ;  /* 0x0000000300087308 */ /* 0x000ff00000000800 */
[----:B------:R-:W2:Y:S08]  /*20200*/  MUFU.EX2 R211, R211 ;  /* 0x000000d300d37308 */ /* 0x000eb00000000800 */
[----:B------:R-:W3:Y:S08]  /*20210*/  MUFU.EX2 R9, R9 ;  /* 0x0000000900097308 */ /* 0x000ef00000000800 */
[----:B------:R-:W4:Y:S08]  /*20220*/  MUFU.EX2 R214, R214 ;  /* 0x000000d600d67308 */ /* 0x000f300000000800 */
[----:B------:R1:W4:Y:S01]  /*20230*/  MUFU.EX2 R3, R6 ;  /* 0x0000000600037308 */ /* 0x0003220000000800 */
[----:B------:R-:W-:-:S02]  /*20240*/  IMAD.MOV.U32 R7, RZ, RZ, 0x40000040 ;  /* 0x40000040ff077424 */ /* 0x000fc400078e00ff */
[----:B--2---:R-:W-:Y:S01]  /*20250*/  @!P2 FMUL R211, R211, R211 ;  /* 0x000000d3d3d3a220 */ /* 0x004fe20000400000 */
[----:B---3--:R-:W-:Y:S01]  /*20260*/  @!P4 FMUL R9, R9, R9 ;  /* 0x000000090909c220 */ /* 0x008fe20000400000 */
[----:B------:R-:W-:Y:S01]  /*20270*/  @!P3 FMUL R8, R8, R8 ;  /* 0x000000080808b220 */ /* 0x000fe20000400000 */
[----:B-1----:R-:W-:Y:S01]  /*20280*/  IADD3 R6, R4, 0x380, RZ ;  /* 0x0000038004067810 */ /* 0x002fe20007ffe0ff */
[----:B----4-:R-:W-:Y:S01]  /*20290*/  @!P6 FMUL R214, R214, R214 ;  /* 0x000000d6d6d6e220 */ /* 0x010fe20000400000 */
[----:B------:R-:W-:Y:S02]  /*202a0*/  R2UR UR7, R7 ;  /* 0x00000000070772ca */ /* 0x000fe400000e0000 */
[----:B------:R-:W-:Y:S01]  /*202b0*/  R2UR UR6, R6 ;  /* 0x00000000060672ca */ /* 0x000fe200000e0000 */
[----:B------:R-:W-:Y:S01]  /*202c0*/  @!P5 FMUL R3, R3, R3 ;  /* 0x000000030303d220 */ /* 0x000fe20000400000 */
[----:B------:R-:W-:Y:S02]  /*202d0*/  F2FP.BF16.F32.PACK_AB R152, R209, R208 ;  /* 0x000000d0d198723e */ /* 0x000fe400000010ff */
[----:B------:R-:W-:-:S02]  /*202e0*/  F2FP.BF16.F32.PACK_AB R153, R211, R210 ;  /* 0x000000d2d399723e */ /* 0x000fc400000010ff */
[----:B------:R-:W-:Y:S02]  /*202f0*/  F2FP.BF16.F32.PACK_AB R154, R8, R9 ;  /* 0x00000009089a723e */ /* 0x000fe400000010ff */
[----:B------:R-:W-:-:S04]  /*20300*/  F2FP.BF16.F32.PACK_AB R155, R3, R214 ;  /* 0x000000d6039b723e */ /* 0x000fc800000010ff */
[----:B------:R-:W-:-:S06]  /*20310*/  WARPGROUP.ARRIVE ;  /* 0x00000000000079c5 */ /* 0x000fcc0000000000 */
[----:B------:R-:W-:Y:S01]  /*20320*/  HGMMA.64x256x16.F32.BF16 R24, R152, gdesc[UR4].tnspB, R24, gsb0 ;  /* 0x43e0000498187df0 */ /* 0x000fe20008001818 */
[----:B------:R-:W-:Y:S02]  /*20330*/  IADD3 R4, R4, 0x1380, RZ ;  /* 0x0000138004047810 */ /* 0x000fe40007ffe0ff */
        /* <DEDUP_REMOVED lines=129> */
[----:B------:R-:W-:-:S03]  /*20b50*/  R2UR UR6, R4 ;  /* 0x00000000040672ca */ /* 0x000fc600000e0000 */
[----:B------:R-:W3:Y:S01]  /*20b60*/  LDL.LU R4, [R1+0x22c] ;  /* 0x00022c0001047983 */ /* 0x000ee20000300800 */
[----:B------:R-:W-:-:S04]  /*20b70*/  MOV R5, 0x40000040 ;  /* 0x4000004000057802 */ /* 0x000fc80000000f00 */
[----:B------:R-:W-:Y:S01]  /*20b80*/  R2UR UR7, R5 ;  /* 0x00000000050772ca */ /* 0x000fe200000e0000 */
[----:B------:R-:W-:Y:S01]  /*20b90*/  FFMA R0, R0, R17, R13 ;  /* 0x0000001100007223 */ /* 0x000fe2000000000d */
[----:B------:R-:W-:-:S03]  /*20ba0*/  FFMA R2, R2, R16, R11 ;  /* 0x0000001002027223 */ /* 0x000fc6000000000b */
[----:B------:R-:W-:Y:S01]  /*20bb0*/  FADD R0, R0, R12 ;  /* 0x0000000c00007221 */ /* 0x000fe20000000000 */
[----:B------:R-:W-:-:S03]  /*20bc0*/  FADD R10, R2, R10 ;  /* 0x0000000a020a7221 */ /* 0x000fc60000000000 */
        /* <DEDUP_REMOVED lines=33> */
[----:B------:R-:W-:Y:S01]  /*20de0*/  FADD R188, R185, R188 ;  /* 0x000000bcb9bc7221 */ /* 0x000fe20000000000 */
[----:B------:R-:W1:Y:S02]  /*20df0*/  S2R R5, SR_CgaCtaId ;  /* 0x0000000000057919 */ /* 0x000e640000008800 */
        /* <DEDUP_REMOVED lines=24> */
[----:B--2---:R-:W-:-:S06]  /*20f80*/  WARPGROUP.ARRIVE ;  /* 0x00000000000079c5 */ /* 0x004fcc0000000000 */
[----:B------:R-:W-:Y:S01]  /*20f90*/  HGMMA.64x256x16.F32.BF16 R24, R152, gdesc[UR4].tnspB, R24, gsb0 ;  /* 0x43e0000498187df0 */ /* 0x000fe20008001818 */
[----:B---3--:R-:W-:Y:S01]  /*20fa0*/  VIADD R2, R4, 0x1 ;  /* 0x0000000104027836 */ /* 0x008fe20000000000 */
[----:B------:R-:W-:-:S04]  /*20fb0*/  MOV R4, 0x400 ;  /* 0x0000040000047802 */ /* 0x000fc80000000f00 */
[C---:B------:R-:W-:Y:S02]  /*20fc0*/  ISETP.NE.AND P2, PT, R2.reuse, 0x4, PT ;  /* 0x000000040200780c */ /* 0x040fe40003f45270 */
[----:B-1----:R-:W-:Y:S02]  /*20fd0*/  LEA R4, R5, R4, 0x18 ;  /* 0x0000000405047211 */ /* 0x002fe400078ec0ff */
[----:B------:R-:W-:Y:S02]  /*20fe0*/  SEL R2, R2, RZ, P2 ;  /* 0x000000ff02027207 */ /* 0x000fe40001000000 */
[----:B------:R-:W-:-:S04]  /*20ff0*/  IADD3 R4, R4, 0x90020, RZ ;  /* 0x0009002004047810 */ /* 0x000fc80007ffe0ff */
[----:B------:R-:W-:-:S04]  /*21000*/  LEA R0, R2, R4, 0x3 ;  /* 0x0000000402007211 */ /* 0x000fc800078e18ff */
[----:B------:R-:W-:Y:S01]  /*21010*/  PRMT R0, RZ, 0x654, R0 ;  /* 0x00000654ff007816 */ /* 0x000fe20000000000 */
[----:B------:R-:W-:Y:S01]  /*21020*/  FADD R4, R9, R8 ;  /* 0x0000000809047221 */ /* 0x000fe20000000000 */
[----:B------:R-:W-:Y:S02]  /*21030*/  WARPGROUP.DEPBAR.LE gsb0, 0x0 ;  /* 0x00008000000079c5 */ /* 0x000fe40000010000 */
[----:B------:R1:W-:Y:S02]  /*21040*/  SYNCS.ARRIVE.TRANS64.RED.A1T0 RZ, [R0+URZ], RZ ;  /* 0x000000ff00ff79a7 */ /* 0x0003e4000810043f */
[----:B-1----:R-:W-:-:S05]  /*21050*/  FADD R0, R214, R3 ;  /* 0x00000003d6007221 */ /* 0x002fca0000000000 */
[----:B------:R1:W-:Y:S04]  /*21060*/  STL [R1+0x238], R0 ;  /* 0x0002380001007387 */ /* 0x0003e80000100800 */
[----:B------:R1:W-:Y:S01]  /*21070*/  STL [R1+0x23c], R4 ;  /* 0x00023c0401007387 */ /* 0x0003e20000100800 */
[----:B------:R-:W-:Y:S05]  /*21080*/  @P1 BRA `(.L_x_32) ;  /* 0x0000000400441947 */ /* 0x000fea0003800000 */
[----:B-----5:R-:W-:Y:S01]  /*21090*/  ISETP.LT.OR P1, PT, R219, 0x1, !P0 ;  /* 0x00000001db00780c */ /* 0x020fe20004721670 */
[----:B------:R-:W-:-:S12]  /*210a0*/  BSSY B0, `(.L_x_33) ;  /* 0x000004e000007945 */ /* 0x000fd80003800000 */
[----:B------:R-:W-:Y:S05]  /*210b0*/  @P1 BRA `(.L_x_34) ;  /* 0x0000000400301947 */ /* 0x000fea0003800000 */
[----:B------:R-:W2:Y:S01]  /*210c0*/  S2R R6, SR_CgaCtaId ;  /* 0x0000000000067919 */ /* 0x000ea20000008800 */
[----:B------:R-:W-:Y:S02]  /*210d0*/  MOV R5, 0x400 ;  /* 0x0000040000057802 */ /* 0x000fe40000000f00 */
[----:B------:R-:W-:Y:S01]  /*210e0*/  SHF.L.U32 R3, R218, 0x1f, RZ ;  /* 0x0000001fda037819 */ /* 0x000fe200000006ff */
[----:B------:R-:W1:Y:S01]  /*210f0*/  S2R R16, SR_TID.X ;  /* 0x0000000000107919 */ /* 0x000e620000002100 */
[----:B--2---:R-:W-:Y:S02]  /*21100*/  LEA R5, R6, R5, 0x18 ;  /* 0x0000000506057211 */ /* 0x004fe400078ec0ff */
[----:B-1----:R-:W-:-:S03]  /*21110*/  LOP3.LUT R4, R16, 0x7f, RZ, 0xc0, !PT ;  /* 0x0000007f10047812 */ /* 0x002fc600078ec0ff */
[----:B------:R-:W-:Y:S01]  /*21120*/  IMAD R0, R216, 0x8, R5 ;  /* 0x00000008d8007824 */ /* 0x000fe200078e0205 */
[----:B------:R-:W-:-:S03]  /*21130*/  ISETP.NE.AND P2, PT, R4, RZ, PT ;  /* 0x000000ff0400720c */ /* 0x000fc60003f45270 */
[----:B------:R-:W1:Y:S02]  /*21140*/  SYNCS.PHASECHK.TRANS64.TRYWAIT P1, [R0+URZ+0x90020], R3 ;  /* 0x09002003000075a7 */ /* 0x000e64000802017f */
[----:B-1----:R-:W-:Y:S08]  /*21150*/  @!P1 BRA `(.L_x_35) ;  /* 0x0000006800589947 */ /* 0x002ff00003800000 */
.L_x_98:
[----:B------:R-:W-:Y:S05]  /*21160*/  @P2 BRA `(.L_x_36) ;  /* 0x0000000000182947 */ /* 0x000fea0003800000 */
[----:B------:R-:W2:Y:S01]  /*21170*/  S2R R4, SR_TID.X ;  /* 0x0000000000047919 */ /* 0x000ea20000002100 */
[----:B-1----:R-:W-:-:S04]  /*21180*/  MOV R3, 0x20000 ;  /* 0x0002000000037802 */ /* 0x002fc80000000f00 */
[----:B------:R3:W-:Y:S01]  /*21190*/  SYNCS.ARRIVE.TRANS64 RZ, [R0+URZ+0x90000], R3 ;  /* 0x0900000300ff79a7 */ /* 0x0007e2000800003f */
[----:B--2---:R-:W-:-:S13]  /*211a0*/  LOP3.LUT P1, RZ, R4, 0x1f, RZ, 0xc0, !PT ;  /* 0x0000001f04ff7812 */ /* 0x004fda000782c0ff */
[----:B---3--:R-:W-:Y:S05]  /*211b0*/  @!P1 BRA `(.L_x_36) ;  /* 0x0000000000049947 */ /* 0x008fea0003800000 */
[----:B------:R-:W-:Y:S01]  /*211c0*/  BPT.TRAP 0x1 ;  /* 0x000000040000795c */ /* 0x000fe20000300000 */
.L_x_36:
[----:B-1----:R-:W2:Y:S01]  /*211d0*/  LDL.LU R3, [R1+0x224] ;  /* 0x0002240001037983 */ /* 0x002ea20000300800 */
[----:B------:R-:W1:Y:S01]  /*211e0*/  S2R R7, SR_CgaCtaId ;  /* 0x0000000000077919 */ /* 0x000e620000008800 */
[----:B------:R-:W3:Y:S01]  /*211f0*/  LDC.64 R4, c[0x0][0x198] ;  /* 0x00006600ff047b82 */ /* 0x000ee20000000a00 */
[----:B------:R-:W-:Y:S02]  /*21200*/  MOV R6, 0x400 ;  /* 0x0000040000067802 */ /* 0x000fe40000000f00 */
[----:B------:R-:W-:Y:S02]  /*21210*/  R2UR UR17, R0 ;  /* 0x00000000001172ca */ /* 0x000fe400000e0000 */
[----:B-1----:R-:W-:-:S04]  /*21220*/  LEA R6, R7, R6, 0x18 ;  /* 0x0000000607067211 */ /* 0x002fc800078ec0ff */
[----:B------:R-:W-:-:S04]  /*21230*/  LEA R0, R216, R6, 0x11 ;  /* 0x00000006d8007211 */ /* 0x000fc800078e88ff */
[----:B------:R-:W-:Y:S02]  /*21240*/  R2UR UR14, R0 ;  /* 0x00000000000e72ca */ /* 0x000fe400000e0000 */
[----:B---3--:R-:W-:-:S04]  /*21250*/  IADD3 R0, P1, R4, 0x2f0, RZ ;  /* 0x000002f004007810 */ /* 0x008fc80007f3e0ff */
[----:B------:R-:W-:Y:S01]  /*21260*/  R2UR UR6, R0 ;  /* 0x00000000000672ca */ /* 0x000fe200000e0000 */
[----:B------:R-:W-:Y:S01]  /*21270*/  IMAD.X R0, RZ, RZ, R5, P1 ;  /* 0x000000ffff007224 */ /* 0x000fe200008e0605 */
[----:B------:R-:W-:-:S04]  /*21280*/  UIADD3 UR17, UR17, 0x90000, URZ ;  /* 0x0009000011117890 */ /* 0x000fc8000fffe03f */
[----:B------:R-:W-:Y:S01]  /*21290*/  R2UR UR7, R0 ;  /* 0x00000000000772ca */ /* 0x000fe200000e0000 */
[----:B------:R-:W-:Y:S02]  /*212a0*/  UIADD3 UR16, UR14, 0x10000, URZ ;  /* 0x000100000e107890 */ /* 0x000fe4000fffe03f */
[----:B------:R-:W-:Y:S01]  /*212b0*/  UIADD3 UR8, UR14, 0x14000, URZ ;  /* 0x000140000e087890 */ /* 0x000fe2000fffe03f */
[----:B------:R-:W-:Y:S01]  /*212c0*/  UMOV UR18, URZ ;  /* 0x0000003f00127c82 */ /* 0x000fe20008000000 */
[----:B------:R-:W-:Y:S01]  /*212d0*/  UMOV UR20, UR36 ;  /* 0x0000002400147c82 */ /* 0x000fe20008000000 */
[----:B------:R-:W-:Y:S01]  /*212e0*/  UMOV UR21, UR37 ;  /* 0x0000002500157c82 */ /* 0x000fe20008000000 */
[----:B------:R-:W-:Y:S01]  /*212f0*/  UMOV UR22, 0x0 ;  /* 0x0000000000167882 */ /* 0x000fe20000000000 */
[----:B------:R-:W-:Y:S01]  /*21300*/  UMOV UR23, 0x10000000 ;  /* 0x1000000000177882 */ /* 0x000fe20000000000 */
[----:B------:R-:W-:Y:S01]  /*21310*/  UMOV UR10, 0x40 ;  /* 0x00000040000a7882 */ /* 0x000fe20000000000 */
[----:B------:R-:W-:Y:S01]  /*21320*/  UMOV UR12, UR36 ;  /* 0x00000024000c7c82 */ /* 0x000fe20008000000 */
[----:B------:R-:W-:Y:S01]  /*21330*/  UMOV UR13, UR37 ;  /* 0x00000025000d7c82 */ /* 0x000fe20008000000 */
[----:B------:R-:W-:Y:S01]  /*21340*/  UMOV UR9, UR17 ;  /* 0x0000001100097c82 */ /* 0x000fe20008000000 */
[----:B------:R-:W-:Y:S01]  /*21350*/  UIADD3 UR24, UR14, 0x18000, URZ ;  /* 0x000180000e187890 */ /* 0x000fe2000fffe03f */
[----:B------:R-:W-:Y:S01]  /*21360*/  UMOV UR26, 0x80 ;  /* 0x00000080001a7882 */ /* 0x000fe20000000000 */
[----:B------:R-:W-:Y:S01]  /*21370*/  UMOV UR28, UR36 ;  /* 0x00000024001c7c82 */ /* 0x000fe20008000000 */
[----:B------:R-:W-:Y:S01]  /*21380*/  UMOV UR29, UR37 ;  /* 0x00000025001d7c82 */ /* 0x000fe20008000000 */
[----:B------:R-:W-:Y:S01]  /*21390*/  UMOV UR25, UR17 ;  /* 0x0000001100197c82 */ /* 0x000fe20008000000 */
[----:B------:R-:W-:-:S04]  /*213a0*/  IADD3 R216, R216, 0x1, RZ ;  /* 0x00000001d8d87810 */ /* 0x000fc80007ffe0ff */
[----:B------:R-:W-:-:S04]  /*213b0*/  ISETP.NE.AND P1, PT, R216, 0x4, PT ;  /* 0x00000004d800780c */ /* 0x000fc80003f25270 */
[----:B------:R-:W-:Y:S02]  /*213c0*/  SEL R0, RZ, 0x1, P1 ;  /* 0x00000001ff007807 */ /* 0x000fe40000800000 */
[----:B------:R-:W-:Y:S02]  /*213d0*/  SEL R216, R216, RZ, P1 ;  /* 0x000000ffd8d87207 */ /* 0x000fe40000800000 */
[----:B------:R-:W-:Y:S02]  /*213e0*/  LOP3.LUT R218, R218, R0, RZ, 0x3c, !PT ;  /* 0x00000000dada7212 */ /* 0x000fe400078e3cff */
[----:B--2---:R-:W-:-:S13]  /*213f0*/  R2UR UR19, R3 ;  /* 0x00000000031372ca */ /* 0x004fda00000e0000 */
[----:B------:R-:W-:-:S07]  /*21400*/  USHF.L.U32 UR19, UR19, 0x7, URZ ;  /* 0x0000000713137899 */ /* 0x000fce000800063f */
[----:B------:R-:W-:Y:S02]  /*21410*/  UMOV UR11, UR19 ;  /* 0x00000013000b7c82 */ /* 0x000fe40008000000 */
[----:B------:R1:W-:Y:S01]  /*21420*/  UTMALDG.4D [UR16], [UR6], desc[UR22] ;  /* 0x00001610060075b4 */ /* 0x0003e20008019000 */
[----:B------:R-:W-:Y:S01]  /*21430*/  UMOV UR27, UR19 ;  /* 0x00000013001b7c82 */ /* 0x000fe20008000000 */
[----:B------:R2:W-:Y:S01]  /*21440*/  UTMALDG.4D [UR8], [UR6], desc[UR22] ;  /* 0x00001608060075b4 */ /* 0x0005e20008019000 */
[----:B------:R-:W-:Y:S01]  /*21450*/  IADD3 R3, R3, 0x1, RZ ;  /* 0x0000000103037810 */ /* 0x000fe20007ffe0ff */
        /* <DEDUP_REMOVED lines=11> */
[----:B------:R-:W-:Y:S01]  /*21510*/  UMOV UR18, 0x180 ;  /* 0x0000018000127882 */ /* 0x000fe20000000000 */
[----:B--2---:R-:W-:-:S07]  /*21520*/  UIADD3 UR8, UR14, 0x2c000, URZ ;  /* 0x0002c0000e087890 */ /* 0x004fce000fffe03f */
[----:B------:R3:W-:Y:S01]  /*21530*/  UTMALDG.4D [UR16], [UR6], desc[UR22] ;  /* 0x00001610060075b4 */ /* 0x0007e20008019000 */
[----:B------:R-:W-:Y:S02]  /*21540*/  UMOV UR10, 0x1c0 ;  /* 0x000001c0000a7882 */ /* 0x000fe40000000000 */
[----:B------:R3:W-:Y:S01]  /*21550*/  UTMALDG.4D [UR8], [UR6], desc[UR22] ;  /* 0x00001608060075b4 */ /* 0x0007e20008019000 */
[----:B------:R3:W-:Y:S01]  /*21560*/  STL [R1+0x224], R3 ;  /* 0x0002240301007387 */ /* 0x0007e20000100800 */
[----:B------:R-:W-:Y:S01]  /*21570*/  NOP ;  /* 0x0000000000007918 */ /* 0x000fe20000000000 */
.L_x_34:
[----:B---3--:R-:W-:Y:S05]  /*21580*/  BSYNC B0 ;  /* 0x0000000000007941 */ /* 0x008fea0003800000 */
.L_x_33:
[----:B------:R-:W-:-:S07]  /*21590*/  VIADD R219, R219, 0xffffffff ;  /* 0xffffffffdbdb7836 */ /* 0x000fce0000000000 */
.L_x_32:
[----:B-1----:R-:W2:Y:S01]  /*215a0*/  LDL.LU R4, [R1+0x234] ;  /* 0x0002340001047983 */ /* 0x002ea20000300800 */
[----:B-----5:R-:W-:Y:S02]  /*215b0*/  IADD3 R0, R217, 0x1, RZ ;  /* 0x00000001d9007810 */ /* 0x020fe40007ffe0ff */
[----:B------:R-:W-:Y:S02]  /*215c0*/  IADD3 R2, R2, 0x1, RZ ;  /* 0x0000000102027810 */ /* 0x000fe40007ffe0ff */
[----:B------:R-:W-:Y:S02]  /*215d0*/  ISETP.NE.AND P1, PT, R0, 0x4, PT ;  /* 0x000000040000780c */ /* 0x000fe40003f25270 */
[----:B------:R-:W-:Y:S02]  /*215e0*/  ISETP.NE.AND P2, PT, R2, 0x4, PT ;  /* 0x000000040200780c */ /* 0x000fe40003f45270 */
[----:B------:R-:W-:Y:S02]  /*215f0*/  SEL R3, RZ, 0x1, P1 ;  /* 0x00000001ff037807 */ /* 0x000fe40000800000 */
[----:B------:R-:W-:-:S02]  /*21600*/  SEL R217, R0, RZ, P1 ;  /* 0x000000ff00d97207 */ /* 0x000fc40000800000 */
[----:B------:R-:W-:Y:S02]  /*21610*/  LOP3.LUT R222, R222, R3, RZ, 0x3c, !PT ;  /* 0x00000003dede7212 */ /* 0x000fe400078e3cff */
[----:B------:R-:W-:Y:S02]  /*21620*/  SEL R0, R2, RZ, P2 ;  /* 0x000000ff02007207 */ /* 0x000fe40001000000 */
[----:B------:R-:W-:Y:S02]  /*21630*/  MOV R220, R15 ;  /* 0x0000000f00dc7202 */ /* 0x000fe40000000f00 */
[----:B------:R-:W-:Y:S01]  /*21640*/  MOV R221, R14 ;  /* 0x0000000e00dd7202 */ /* 0x000fe20000000f00 */
[C---:B--2---:R-:W-:Y:S01]  /*21650*/  VIADD R3, R4.reuse, 0xffffffff ;  /* 0xffffffff04037836 */ /* 0x044fe20000000000 */
[----:B------:R-:W-:-:S04]  /*21660*/  ISETP.GT.AND P3, PT, R4, 0x2, PT ;  /* 0x000000020400780c */ /* 0x000fc80003f64270 */
[----:B------:R2:W-:Y:S04]  /*21670*/  STL [R1+0x234], R3 ;  /* 0x0002340301007387 */ /* 0x0005e80000100800 */
[----:B------:R2:W-:Y:S05]  /*21680*/  STL [R1+0x22c], R0 ;  /* 0x00022c0001007387 */ /* 0x0005ea0000100800 */
[----:B------:R-:W-:Y:S05]  /*21690*/  @P3 BRA `(.L_x_37) ;  /* 0xfffffee800bc3947 */ /* 0x000fea000383ffff */
.L_x_24:
[----:B--2---:R-:W2:Y:S04]  /*216a0*/  LDL.LU R3, [R1+0x23c] ;  /* 0x00023c0001037983 */ /* 0x004ea80000300800 */
[----:B-1----:R-:W3:Y:S01]  /*216b0*/  LDL.LU R0, [R1+0x238] ;  /* 0x0002380001007983 */ /* 0x002ee20000300800 */
[----:B------:R-:W-:Y:S05]  /*216c0*/  WARPSYNC.ALL ;  /* 0x0000000000007948 */ /* 0x000fea0003800000 */
[----:B------:R-:W-:Y:S01]  /*216d0*/  BSSY B0, `(.L_x_38) ;  /* 0x0000026000007945 */ /* 0x000fe20003800000 */
[----:B------:R-:W-:Y:S01]  /*216e0*/  IMAD.MOV.U32 R11, RZ, RZ, 0x7f800000 ;  /* 0x7f800000ff0b7424 */ /* 0x000fe200078e00ff */
[----:B------:R-:W-:Y:S01]  /*216f0*/  MOV R10, 0x3f800000 ;  /* 0x3f800000000a7802 */ /* 0x000fe20000000f00 */
[----:B------:R-:W-:Y:S01]  /*21700*/  IMAD.MOV.U32 R9, RZ, RZ, 0x7f800000 ;  /* 0x7f800000ff097424 */ /* 0x000fe200078e00ff */
[----:B--2---:R-:W1:Y:S04]  /*21710*/  SHFL.BFLY PT, R2, R3, 0x1, 0x1f ;  /* 0x0c201f0003027f89 */ /* 0x004e6800000e0000 */
[----:B---3--:R-:W2:Y:S01]  /*21720*/  SHFL.BFLY PT, R5, R0, 0x1, 0x1f ;  /* 0x0c201f0000057f89 */ /* 0x008ea200000e0000 */
[----:B-1----:R-:W-:Y:S01]  /*21730*/  FADD R2, R2, R3 ;  /* 0x0000000302027221 */ /* 0x002fe20000000000 */
[----:B--2---:R-:W-:-:S04]  /*21740*/  FADD R5, R5, R0 ;  /* 0x0000000005057221 */ /* 0x004fc80000000000 */
[----:B------:R-:W1:Y:S04]  /*21750*/  SHFL.BFLY PT, R0, R2, 0x2, 0x1f ;  /* 0x0c401f0002007f89 */ /* 0x000e6800000e0000 */
[----:B------:R-:W2:Y:S01]  /*21760*/  SHFL.BFLY PT, R12, R5, 0x2, 0x1f ;  /* 0x0c401f00050c7f89 */ /* 0x000ea200000e0000 */
[C---:B-1----:R-:W-:Y:S01]  /*21770*/  FSETP.NE.AND P0, PT, R2.reuse, -R0, PT ;  /* 0x800000000200720b */ /* 0x042fe20003f05000 */
[----:B------:R-:W-:Y:S01]  /*21780*/  FADD R2, R2, R0 ;  /* 0x0000000002027221 */ /* 0x000fe20000000000 */
[----:B------:R-:W-:Y:S01]  /*21790*/  MOV R0, 0x3f800000 ;  /* 0x3f80000000007802 */ /* 0x000fe20000000f00 */
[----:B--2---:R-:W-:-:S10]  /*217a0*/  FADD R4, R5, R12 ;  /* 0x0000000c05047221 */ /* 0x004fd40000000000 */
[----:B------:R-:W-:Y:S05]  /*217b0*/  @!P0 BRA `(.L_x_39) ;  /* 0x00000000005c8947 */ /* 0x000fea0003800000 */
[----:B------:R-:W-:Y:S01]  /*217c0*/  MOV R0, R2 ;  /* 0x0000000200007202 */ /* 0x000fe20000000f00 */
[----:B------:R-:W-:Y:S03]  /*217d0*/  BSSY B1, `(.L_x_40) ;  /* 0x000000d000017945 */ /* 0x000fe60003800000 */
[----:B------:R-:W-:-:S04]  /*217e0*/  IADD3 R2, R0, 0x1800000, RZ ;  /* 0x0180000000027810 */ /* 0x000fc80007ffe0ff */
[----:B------:R-:W-:-:S04]  /*217f0*/  LOP3.LUT R2, R2, 0x7f800000, RZ, 0xc0, !PT ;  /* 0x7f80000002027812 */ /* 0x000fc800078ec0ff */
[----:B------:R-:W-:-:S13]  /*21800*/  ISETP.GT.U32.AND P0, PT, R2, 0x1ffffff, PT ;  /* 0x01ffffff0200780c */ /* 0x000fda0003f04070 */
[----:B------:R-:W-:Y:S05]  /*21810*/  @P0 BRA `(.L_x_41) ;  /* 0x0000000000100947 */ /* 0x000fea0003800000 */
[----:B------:R-:W-:-:S07]  /*21820*/  MOV R8, 0x21840 ;  /* 0x0002184000087802 */ /* 0x000fce0000000f00 */
[----:B-----5:R-:W-:Y:S05]  /*21830*/  CALL.REL.NOINC `($__internal_0_$__cuda_sm20_rcp_rn_f32_slowpath) ;  /* 0x0000006000b47944 */ /* 0x020fea0003c00000 */
[----:B------:R-:W-:Y:S01]  /*21840*/  IMAD.MOV.U32 R2, RZ, RZ, R6 ;  /* 0x000000ffff027224 */ /* 0x000fe200078e0006 */
[----:B------:R-:W-:Y:S06]  /*21850*/  BRA `(.L_x_42) ;  /* 0x0000000000107947 */ /* 0x000fec0003800000 */
.L_x_41:
[----:B------:R-:W1:Y:S02]  /*21860*/  MUFU.RCP R2, R0 ;  /* 0x0000000000027308 */ /* 0x000e640000001000 */
[----:B-1----:R-:W-:-:S04]  /*21870*/  FFMA R3, R0, R2, -1 ;  /* 0xbf80000000037423 */ /* 0x002fc80000000002 */
[----:B------:R-:W-:-:S04]  /*21880*/  FADD.FTZ R3, -R3, -RZ ;  /* 0x800000ff03037221 */ /* 0x000fc80000010100 */
[----:B------:R-:W-:-:S07]  /*21890*/  FFMA R2, R2, R3, R2 ;  /* 0x0000000302027223 */ /* 0x000fce0000000002 */
.L_x_42:
[----:B------:R-:W-:Y:S05]  /*218a0*/  BSYNC B1 ;  /* 0x0000000000017941 */ /* 0x000fea0003800000 */
.L_x_40:
[----:B------:R-:W-:Y:S01]  /*218b0*/  FSETP.GEU.AND P0, PT, |R0|, 1.175494350822287508e-38, PT ;  /* 0x008000000000780b */ /* 0x000fe20003f0e200 */
[----:B------:R-:W1:-:S12]  /*218c0*/  LDC R9, c[0x0][0x600] ;  /* 0x00018000ff097b82 */ /* 0x000e580000000800 */
[----:B------:R-:W-:-:S06]  /*218d0*/  @!P0 FMUL R0, R0, 16777216 ;  /* 0x4b80000000008820 */ /* 0x000fcc0000400000 */
[----:B------:R-:W2:Y:S02]  /*218e0*/  MUFU.LG2 R0, R0 ;  /* 0x0000000000007308 */ /* 0x000ea40000000c00 */
[----:B--2---:R-:W-:-:S04]  /*218f0*/  @!P0 FADD R0, R0, -24 ;  /* 0xc1c0000000008421 */ /* 0x004fc80000000000 */
[----:B------:R-:W-:-:S04]  /*21900*/  FMUL R0, R0, 0.69314718246459960938 ;  /* 0x3f31721800007820 */ /* 0x000fc80000400000 */
[----:B-1---5:R-:W-:Y:S01]  /*21910*/  FFMA R9, R15, R9, R0 ;  /* 0x000000090f097223 */ /* 0x022fe20000000000 */
[----:B------:R-:W-:-:S07]  /*21920*/  MOV R0, R2 ;  /* 0x0000000200007202 */ /* 0x000fce0000000f00 */
.L_x_39:
[----:B------:R-:W-:Y:S05]  /*21930*/  BSYNC B0 ;  /* 0x0000000000007941 */ /* 0x000fea0003800000 */
.L_x_38:
[----:B------:R-:W2:Y:S01]  /*21940*/  LDL.LU R166, [R1] ;  /* 0x0000000001a67983 */ /* 0x000ea20000300800 */
[----:B------:R-:W1:Y:S03]  /*21950*/  LDC R2, c[0x0][0x608] ;  /* 0x00018200ff027b82 */ /* 0x000e660000000800 */
[----:B------:R-:W3:Y:S04]  /*21960*/  LDL.LU R162, [R1+0x4] ;  /* 0x0000040001a27983 */ /* 0x000ee80000300800 */
[----:B------:R-:W4:Y:S04]  /*21970*/  LDL.LU R159, [R1+0x10] ;  /* 0x00001000019f7983 */ /* 0x000f280000300800 */
        /* <DEDUP_REMOVED lines=16> */
[----:B-----5:R-:W4:Y:S04]  /*21a80*/  LDL.LU R198, [R1+0x94] ;  /* 0x0000940001c67983 */ /* 0x020f280000300800 */
        /* <DEDUP_REMOVED lines=43> */
[----:B------:R-:W4:Y:S01]  /*21d40*/  LDL.LU R3, [R1+0x1f4] ;  /* 0x0001f40001037983 */ /* 0x000f220000300800 */
[----:B-1----:R-:W-:Y:S01]  /*21d50*/  FMUL R0, R0, R2 ;  /* 0x0000000200007220 */ /* 0x002fe20000400000 */
[----:B------:R-:W-:Y:S01]  /*21d60*/  FSETP.NE.AND P0, PT, R5, -R12, PT ;  /* 0x8000000c0500720b */ /* 0x000fe20003f05000 */
[----:B------:R-:W-:Y:S02]  /*21d70*/  BSSY B0, `(.L_x_43) ;  /* 0x00000e1000007945 */ /* 0x000fe40003800000 */
[-C--:B--2---:R-:W-:Y:S01]  /*21d80*/  FMUL R166, R166, R0.reuse ;  /* 0x00000000a6a67220 */ /* 0x084fe20000400000 */
[-C--:B---3--:R-:W-:Y:S01]  /*21d90*/  FMUL R162, R162, R0.reuse ;  /* 0x00000000a2a27220 */ /* 0x088fe20000400000 */
[-C--:B----4-:R-:W-:Y:S01]  /*21da0*/  FMUL R159, R159, R0.reuse ;  /* 0x000000009f9f7220 */ /* 0x090fe20000400000 */
[-C--:B------:R-:W-:Y:S01]  /*21db0*/  FMUL R155, R155, R0.reuse ;  /* 0x000000009b9b7220 */ /* 0x080fe20000400000 */
        /* <DEDUP_REMOVED lines=49> */
[----:B------:R-:W-:-:S04]  /*220d0*/  FMUL R250, R21, R0 ;  /* 0x0000000015fa7220 */ /* 0x000fc80000400000 */
[----:B------:R1:W-:Y:S01]  /*220e0*/  STL [R1], R2 ;  /* 0x0000000201007387 */ /* 0x0003e20000100800 */
[-C--:B------:R-:W-:Y:S01]  /*220f0*/  FMUL R5, R20, R0.reuse ;  /* 0x0000000014057220 */ /* 0x080fe20000400000 */
[----:B------:R-:W-:-:S04]  /*22100*/  FMUL R252, R19, R0 ;  /* 0x0000000013fc7220 */ /* 0x000fc80000400000 */
[----:B------:R2:W-:Y:S01]  /*22110*/  STL [R1+0x10], R5 ;  /* 0x0000100501007387 */ /* 0x0005e20000100800 */
[----:B-1----:R-:W-:-:S05]  /*22120*/  FMUL R2, R18, R0 ;  /* 0x0000000012027220 */ /* 0x002fca0000400000 */
[----:B------:R1:W-:Y:S01]  /*22130*/  STL [R1+0x20], R2 ;  /* 0x0000200201007387 */ /* 0x0003e20000100800 */
[-C--:B--2---:R-:W-:Y:S01]  /*22140*/  FMUL R5, R17, R0.reuse ;  /* 0x0000000011057220 */ /* 0x084fe20000400000 */
[----:B------:R-:W-:-:S04]  /*22150*/  FMUL R12, R16, R0 ;  /* 0x00000000100c7220 */ /* 0x000fc80000400000 */
[----:B------:R2:W-:Y:S01]  /*22160*/  STL [R1+0x4], R5 ;  /* 0x0000040501007387 */ /* 0x0005e20000100800 */
[----:B-1----:R-:W-:-:S03]  /*22170*/  FMUL R2, R15, R0 ;  /* 0x000000000f027220 */ /* 0x002fc60000400000 */
[----:B------:R-:W-:Y:S01]  /*22180*/  STL [R1+0x30], R12 ;  /* 0x0000300c01007387 */ /* 0x000fe20000100800 */
[----:B------:R-:W-:-:S03]  /*22190*/  FMUL R8, R8, R0 ;  /* 0x0000000008087220 */ /* 0x000fc60000400000 */
[----:B------:R1:W-:Y:S01]  /*221a0*/  STL [R1+0x14], R2 ;  /* 0x0000140201007387 */ /* 0x0003e20000100800 */
[----:B--2---:R-:W-:-:S05]  /*221b0*/  FMUL R5, R13, R0 ;  /* 0x000000000d057220 */ /* 0x004fca0000400000 */
[----:B------:R2:W-:Y:S01]  /*221c0*/  STL [R1+0x40], R5 ;  /* 0x0000400501007387 */ /* 0x0005e20000100800 */
[----:B-1----:R-:W-:-:S03]  /*221d0*/  FMUL R2, R7, R0 ;  /* 0x0000000007027220 */ /* 0x002fc60000400000 */
[----:B------:R-:W-:Y:S04]  /*221e0*/  STL [R1+0x24], R8 ;  /* 0x0000240801007387 */ /* 0x000fe80000100800 */
[----:B------:R1:W-:Y:S01]  /*221f0*/  STL [R1+0x50], R2 ;  /* 0x0000500201007387 */ /* 0x0003e20000100800 */
[-C--:B--2---:R-:W-:Y:S01]  /*22200*/  FMUL R5, R3, R0.reuse ;  /* 0x0000000003057220 */ /* 0x084fe20000400000 */
[----:B------:R-:W-:-:S04]  /*22210*/  FMUL R3, R24, R0 ;  /* 0x0000000018037220 */ /* 0x000fc80000400000 */
[----:B------:R2:W-:Y:S01]  /*22220*/  STL [R1+0x34], R5 ;  /* 0x0000340501007387 */ /* 0x0005e20000100800 */
[----:B-1----:R-:W-:-:S03]  /*22230*/  FMUL R2, R25, R0 ;  /* 0x0000000019027220 */ /* 0x002fc60000400000 */
[----:B------:R1:W-:Y:S04]  /*22240*/  STL [R1+0x60], R3 ;  /* 0x0000600301007387 */ /* 0x0003e80000100800 */
[----:B------:R3:W-:Y:S01]  /*22250*/  STL [R1+0x44], R2 ;  /* 0x0000440201007387 */ /* 0x0007e20000100800 */
[-C--:B--2---:R-:W-:Y:S01]  /*22260*/  FMUL R5, R28, R0.reuse ;  /* 0x000000001c057220 */ /* 0x084fe20000400000 */
[----:B-1----:R-:W-:-:S04]  /*22270*/  FMUL R3, R29, R0 ;  /* 0x000000001d037220 */ /* 0x002fc80000400000 */
[----:B------:R1:W-:Y:S01]  /*22280*/  STL [R1+0x70], R5 ;  /* 0x0000700501007387 */ /* 0x0003e20000100800 */
[----:B---3--:R-:W-:-:S03]  /*22290*/  FMUL R2, R32, R0 ;  /* 0x0000000020027220 */ /* 0x008fc60000400000 */
[----:B------:R2:W-:Y:S04]  /*222a0*/  STL [R1+0x54], R3 ;  /* 0x0000540301007387 */ /* 0x0005e80000100800 */
[----:B------:R3:W-:Y:S01]  /*222b0*/  STL [R1+0x80], R2 ;  /* 0x0000800201007387 */ /* 0x0007e20000100800 */
[-C--:B-1----:R-:W-:Y:S01]  /*222c0*/  FMUL R5, R33, R0.reuse ;  /* 0x0000000021057220 */ /* 0x082fe20000400000 */
[----:B--2---:R-:W-:-:S04]  /*222d0*/  FMUL R3, R36, R0 ;  /* 0x0000000024037220 */ /* 0x004fc80000400000 */
        /* <DEDUP_REMOVED lines=20> */
[----:B------:R2:W-:Y:S01]  /*22420*/  STL [R1+0xb4], R3 ;  /* 0x0000b40301007387 */ /* 0x0005e20000100800 */
[----:B------:R-:W-:-:S03]  /*22430*/  FMUL R56, R57, R0 ;  /* 0x0000000039387220 */ /* 0x000fc60000400000 */
        /* <DEDUP_REMOVED lines=88> */
[-C--:B---3--:R-:W-:Y:S01]  /*229c0*/  FMUL R2, R148, R0.reuse ;  /* 0x0000000094027220 */ /* 0x088fe20000400000 */
[----:B------:R-:W-:Y:S02]  /*229d0*/  FMUL R0, R149, R0 ;  /* 0x0000000095007220 */ /* 0x000fe40000400000 */
[----:B------:R1:W-:Y:S04]  /*229e0*/  STL [R1+0x210], R3 ;  /* 0x0002100301007387 */ /* 0x0003e80000100800 */
[----:B------:R1:W-:Y:S04]  /*229f0*/  STL [R1+0x218], R0 ;  /* 0x0002180001007387 */ /* 0x0003e80000100800 */
[----:B------:R1:W-:Y:S01]  /*22a00*/  STL [R1+0x220], R2 ;  /* 0x0002200201007387 */ /* 0x0003e20000100800 */
[----:B------:R-:W-:Y:S05]  /*22a10*/  @!P0 BRA `(.L_x_44) ;  /* 0x0000000000588947 */ /* 0x000fea0003800000 */
[----:B-1----:R-:W-:Y:S01]  /*22a20*/  IADD3 R0, R4, 0x1800000, RZ ;  /* 0x0180000004007810 */ /* 0x002fe20007ffe0ff */
[----:B------:R-:W-:Y:S03]  /*22a30*/  BSSY B1, `(.L_x_45) ;  /* 0x000000c000017945 */ /* 0x000fe60003800000 */
[----:B------:R-:W-:-:S04]  /*22a40*/  LOP3.LUT R0, R0, 0x7f800000, RZ, 0xc0, !PT ;  /* 0x7f80000000007812 */ /* 0x000fc800078ec0ff */
[----:B------:R-:W-:-:S13]  /*22a50*/  ISETP.GT.U32.AND P0, PT, R0, 0x1ffffff, PT ;  /* 0x01ffffff0000780c */ /* 0x000fda0003f04070 */
[----:B------:R-:W-:Y:S05]  /*22a60*/  @P0 BRA `(.L_x_46) ;  /* 0x0000000000100947 */ /* 0x000fea0003800000 */
[----:B------:R-:W-:Y:S01]  /*22a70*/  IMAD.MOV.U32 R0, RZ, RZ, R4 ;  /* 0x000000ffff007224 */ /* 0x000fe200078e0004 */
[----:B------:R-:W-:-:S07]  /*22a80*/  MOV R8, 0x22aa0 ;  /* 0x00022aa000087802 */ /* 0x000fce0000000f00 */
[----:B------:R-:W-:Y:S05]  /*22a90*/  CALL.REL.NOINC `($__internal_0_$__cuda_sm20_rcp_rn_f32_slowpath) ;  /* 0x00000050001c7944 */ /* 0x000fea0003c00000 */
[----:B------:R-:W-:Y:S05]  /*22aa0*/  BRA `(.L_x_47) ;  /* 0x0000000000107947 */ /* 0x000fea0003800000 */
.L_x_46:
[----:B------:R-:W1:Y:S02]  /*22ab0*/  MUFU.RCP R6, R4 ;  /* 0x0000000400067308 */ /* 0x000e640000001000 */
[----:B-1----:R-:W-:-:S04]  /*22ac0*/  FFMA R0, R4, R6, -1 ;  /* 0xbf80000004007423 */ /* 0x002fc80000000006 */
[----:B------:R-:W-:-:S04]  /*22ad0*/  FADD.FTZ R0, -R0, -RZ ;  /* 0x800000ff00007221 */ /* 0x000fc80000010100 */
[----:B------:R-:W-:-:S07]  /*22ae0*/  FFMA R6, R6, R0, R6 ;  /* 0x0000000006067223 */ /* 0x000fce0000000006 */
.L_x_47:
[----:B------:R-:W-:Y:S05]  /*22af0*/  BSYNC B1 ;  /* 0x0000000000017941 */ /* 0x000fea0003800000 */
.L_x_45:
[----:B------:R-:W-:Y:S01]  /*22b00*/  FSETP.GEU.AND P0, PT, |R4|, 1.175494350822287508e-38, PT ;  /* 0x008000000400780b */ /* 0x000fe20003f0e200 */
[----:B------:R-:W1:Y:S01]  /*22b10*/  LDC R11, c[0x0][0x600] ;  /* 0x00018000ff0b7b82 */ /* 0x000e620000000800 */
[----:B------:R-:W-:-:S11]  /*22b20*/  MOV R10, R6 ;  /* 0x00000006000a7202 */ /* 0x000fd60000000f00 */
[----:B------:R-:W-:-:S06]  /*22b30*/  @!P0 FMUL R4, R4, 16777216 ;  /* 0x4b80000004048820 */ /* 0x000fcc0000400000 */
[----:B------:R-:W2:Y:S02]  /*22b40*/  MUFU.LG2 R4, R4 ;  /* 0x0000000400047308 */ /* 0x000ea40000000c00 */
[----:B--2---:R-:W-:-:S04]  /*22b50*/  @!P0 FADD R4, R4, -24 ;  /* 0xc1c0000004048421 */ /* 0x004fc80000000000 */
[----:B------:R-:W-:-:S04]  /*22b60*/  FMUL R4, R4, 0.69314718246459960938 ;  /* 0x3f31721804047820 */ /* 0x000fc80000400000 */
[----:B-1----:R-:W-:-:S07]  /*22b70*/  FFMA R11, R14, R11, R4 ;  /* 0x0000000b0e0b7223 */ /* 0x002fce0000000004 */
.L_x_44:
[----:B------:R-:W-:Y:S05]  /*22b80*/  BSYNC B0 ;  /* 0x0000000000007941 */ /* 0x000fea0003800000 */
.L_x_43:
[----:B-1----:R-:W2:Y:S01]  /*22b90*/  LDL.LU R2, [R1+0x8] ;  /* 0x0000080001027983 */ /* 0x002ea20000300800 */
[----:B------:R-:W1:Y:S03]  /*22ba0*/  LDC R0, c[0x0][0x608] ;  /* 0x00018200ff007b82 */ /* 0x000e660000000800 */
[----:B------:R-:W3:Y:S04]  /*22bb0*/  LDL.LU R36, [R1+0xc] ;  /* 0x00000c0001247983 */ /* 0x000ee80000300800 */
[----:B------:R-:W4:Y:S04]  /*22bc0*/  LDL.LU R40, [R1+0x18] ;  /* 0x0000180001287983 */ /* 0x000f280000300800 */
[----:B------:R-:W5:Y:S04]  /*22bd0*/  LDL.LU R41, [R1+0x1c] ;  /* 0x00001c0001297983 */ /* 0x000f680000300800 */
        /* <DEDUP_REMOVED lines=59> */
[----:B------:R-:W5:Y:S01]  /*22f90*/  LDL.LU R3, [R1+0x1fc] ;  /* 0x0001fc0001037983 */ /* 0x000f620000300800 */
[----:B-1----:R-:W-:Y:S01]  /*22fa0*/  FMUL R10, R10, R0 ;  /* 0x000000000a0a7220 */ /* 0x002fe20000400000 */
[----:B------:R-:W-:Y:S01]  /*22fb0*/  ULDC.64 UR4, c[0x0][0x208] ;  /* 0x0000820000047ab9 */ /* 0x000fe20000000a00 */
[----:B------:R-:W-:Y:S02]  /*22fc0*/  BSSY B0, `(.L_x_48) ;  /* 0x000009b000007945 */ /* 0x000fe40003800000 */
        /* <DEDUP_REMOVED lines=32> */
[-C--:B--2---:R-:W-:Y:S01]  /*231d0*/  FMUL R2, R2, R10.reuse ;  /* 0x0000000a02027220 */ /* 0x084fe20000400000 */
[-C--:B---3--:R-:W-:Y:S01]  /*231e0*/  FMUL R36, R36, R10.reuse ;  /* 0x0000000a24247220 */ /* 0x088fe20000400000 */
[-C--:B----4-:R-:W-:Y:S01]  /*231f0*/  FMUL R40, R40, R10.reuse ;  /* 0x0000000a28287220 */ /* 0x090fe20000400000 */
[-C--:B-----5:R-:W-:Y:S01]  /*23200*/  FMUL R41, R41, R10.reuse ;  /* 0x0000000a29297220 */ /* 0x0a0fe20000400000 */
        /* <DEDUP_REMOVED lines=55> */
[----:B------:R-:W-:-:S02]  /*23580*/  FMUL R196, R60, R10 ;  /* 0x0000000a3cc47220 */ /* 0x000fc40000400000 */
[----:B------:R-:W1:Y:S01]  /*23590*/  S2R R60, SR_TID.X ;  /* 0x00000000003c7919 */ /* 0x000e620000002100 */
        /* <DEDUP_REMOVED lines=15> */
[----:B------:R-:W-:Y:S01]  /*23690*/  FMUL R22, R99, R10 ;  /* 0x0000000a63167220 */ /* 0x000fe20000400000 */
[----:B-1----:R-:W-:-:S02]  /*236a0*/  LOP3.LUT P0, RZ, R60, 0x3, RZ, 0xc0, !PT ;  /* 0x000000033cff7812 */ /* 0x002fc4000780c0ff */
[----:B------:R-:W-:Y:S01]  /*236b0*/  LOP3.LUT R55, R60, 0x60, RZ, 0xc0, !PT ;  /* 0x000000603c377812 */ /* 0x000fe200078ec0ff */
[-C--:B------:R-:W-:Y:S01]  /*236c0*/  FMUL R177, R21, R10.reuse ;  /* 0x0000000a15b17220 */ /* 0x080fe20000400000 */
[-C--:B------:R-:W-:Y:S02]  /*236d0*/  FMUL R176, R20, R10.reuse ;  /* 0x0000000a14b07220 */ /* 0x080fe40000400000 */
[----:B------:R-:W-:Y:S01]  /*236e0*/  SHF.R.U32.HI R55, RZ, 0x5, R55 ;  /* 0x00000005ff377819 */ /* 0x000fe20000011637 */
        /* <DEDUP_REMOVED lines=18> */
[----:B------:R-:W-:Y:S06]  /*23810*/  @P0 BRA `(.L_x_49) ;  /* 0x0000000000540947 */ /* 0x000fec0003800000 */
[----:B------:R-:W-:Y:S01]  /*23820*/  SHF.R.U32.HI R3, RZ, 0x2, R60 ;  /* 0x00000002ff037819 */ /* 0x000fe2000001163c */
[----:B------:R-:W1:Y:S01]  /*23830*/  LDC.64 R4, c[0x0][0x688] ;  /* 0x0001a200ff047b82 */ /* 0x000e620000000a00 */
[----:B------:R-:W-:Y:S02]  /*23840*/  SHF.L.U32 R0, R55, 0x4, RZ ;  /* 0x0000000437007819 */ /* 0x000fe400000006ff */
[----:B------:R-:W-:-:S04]  /*23850*/  LOP3.LUT R3, R3, 0x7, RZ, 0xc0, !PT ;  /* 0x0000000703037812 */ /* 0x000fc800078ec0ff */
[----:B------:R-:W-:Y:S02]  /*23860*/  LOP3.LUT R0, R0, 0xfffffff0, R3, 0xe2, !PT ;  /* 0xfffffff000007812 */ /* 0x000fe400078ee203 */
[----:B------:R-:W2:Y:S02]  /*23870*/  S2R R3, SR_CTAID.X ;  /* 0x0000000000037919 */ /* 0x000ea40000002500 */
[----:B--2---:R-:W-:-:S04]  /*23880*/  IMAD.SHL.U32 R3, R3, 0x40, RZ ;  /* 0x0000004003037824 */ /* 0x004fc800078e00ff */
[----:B-1----:R-:W-:Y:S01]  /*23890*/  IMAD R4, R4, UR36, R3 ;  /* 0x0000002404047c24 */ /* 0x002fe2000f8e0203 */
[----:B------:R-:W-:-:S03]  /*238a0*/  LOP3.LUT R3, R0, R3, RZ, 0xfc, !PT ;  /* 0x0000000300037212 */ /* 0x000fc600078efcff */
[----:B------:R-:W-:-:S05]  /*238b0*/  IMAD R4, R5, UR37, R4 ;  /* 0x0000002505047c24 */ /* 0x000fca000f8e0204 */
[----:B------:R-:W-:Y:S02]  /*238c0*/  IADD3 R0, P2, R0, R4, RZ ;  /* 0x0000000400007210 */ /* 0x000fe40007f5e0ff */
[----:B------:R-:W1:Y:S02]  /*238d0*/  LDC R4, c[0x0][0x288] ;  /* 0x0000a200ff047b82 */ /* 0x000e640000000800 */
[C---:B-1----:R-:W-:Y:S02]  /*238e0*/  ISETP.GE.U32.AND P0, PT, R3.reuse, R4, PT ;  /* 0x000000040300720c */ /* 0x042fe40003f06070 */
[----:B------:R-:W-:-:S04]  /*238f0*/  IADD3 R3, R3, 0x8, RZ ;  /* 0x0000000803037810 */ /* 0x000fc80007ffe0ff */
[----:B------:R-:W-:Y:S02]  /*23900*/  ISETP.GE.U32.AND P1, PT, R3, R4, PT ;  /* 0x000000040300720c */ /* 0x000fe40003f26070 */
[----:B------:R-:W1:Y:S01]  /*23910*/  LDC.64 R4, c[0x0][0x680] ;  /* 0x0001a000ff047b82 */ /* 0x000e620000000a00 */
[----:B------:R-:W-:Y:S02]  /*23920*/  IADD3.X R3, RZ, RZ, RZ, P2, !PT ;  /* 0x000000ffff037210 */ /* 0x000fe400017fe4ff */
[----:B-1----:R-:W-:-:S04]  /*23930*/  LEA R4, P3, R0, R4, 0x2 ;  /* 0x0000000400047211 */ /* 0x002fc800078610ff */
[----:B------:R-:W-:-:S05]  /*23940*/  LEA.HI.X R5, R0, R5, R3, 0x2, P3 ;  /* 0x0000000500057211 */ /* 0x000fca00018f1403 */
[----:B------:R1:W-:Y:S04]  /*23950*/  @!P0 STG.E desc[UR4][R4.64], R9 ;  /* 0x0000000904008986 */ /* 0x0003e8000c101904 */
[----:B------:R1:W-:Y:S02]  /*23960*/  @!P1 STG.E desc[UR4][R4.64+0x20], R11 ;  /* 0x0000200b04009986 */ /* 0x0003e4000c101904 */
.L_x_49:
[----:B------:R-:W-:Y:S05]  /*23970*/  BSYNC B0 ;  /* 0x0000000000007941 */ /* 0x000fea0003800000 */
.L_x_48:
[----:B-1----:R-:W1:Y:S02]  /*23980*/  LDC.64 R4, c[0x0][0x730] ;  /* 0x0001cc00ff047b82 */ /* 0x002e640000000a00 */
[----:B-1----:R-:W-:-:S04]  /*23990*/  ISETP.NE.U32.AND P0, PT, R4, RZ, PT ;  /* 0x000000ff0400720c */ /* 0x002fc80003f05070 */
[----:B------:R-:W-:-:S13]  /*239a0*/  ISETP.NE.AND.EX P0, PT, R5, RZ, PT, P0 ;  /* 0x000000ff0500720c */ /* 0x000fda0003f05300 */
[----:B------:R-:W-:Y:S05]  /*239b0*/  @P0 BRA `(.L_x_50) ;  /* 0x0000000000200947 */ /* 0x000fea0003800000 */
[----:B------:R-:W1:Y:S02]  /*239c0*/  LDC.64 R4, c[0x0][0x728] ;  /* 0x0001ca00ff047b82 */ /* 0x000e640000000a00 */
[----:B-1----:R-:W-:-:S04]  /*239d0*/  ISETP.NE.U32.AND P0, PT, R4, RZ, PT ;  /* 0x000000ff0400720c */ /* 0x002fc80003f05070 */
[----:B------:R-:W-:-:S13]  /*239e0*/  ISETP.NE.AND.EX P0, PT, R5, RZ, PT, P0 ;  /* 0x000000ff0500720c */ /* 0x000fda0003f05300 */
[----:B------:R-:W-:Y:S05]  /*239f0*/  @!P0 BRA `(.L_x_51) ;  /* 0x00000000000c8947 */ /* 0x000fea0003800000 */
[----:B------:R-:W1:Y:S02]  /*23a00*/  LDC.64 R58, c[0x0][0x728] ;  /* 0x0001ca00ff3a7b82 */ /* 0x000e640000000a00 */
[----:B-1----:R1:W5:Y:S01]  /*23a10*/  LDG.E R58, desc[UR4][R58.64] ;  /* 0x000000043a3a7981 */ /* 0x002362000c1e1900 */
[----:B------:R-:W-:Y:S05]  /*23a20*/  BRA `(.L_x_50) ;  /* 0x0000000000047947 */ /* 0x000fea0003800000 */
.L_x_51:
[----:B------:R-:W2:Y:S02]  /*23a30*/  LDC R58, c[0x0][0x720] ;  /* 0x0001c800ff3a7b82 */ /* 0x000ea40000000800 */
.L_x_50:
[----:B------:R-:W-:-:S04]  /*23a40*/  MOV R0, RZ ;  /* 0x000000ff00007202 */ /* 0x000fc80000000f00 */
[----:B------:R-:W-:-:S13]  /*23a50*/  LOP3.LUT P0, RZ, R0, 0x1bf, RZ, 0xc0, !PT ;  /* 0x000001bf00ff7812 */ /* 0x000fda000780c0ff */
[----:B------:R-:W-:Y:S05]  /*23a60*/  @!P0 BRA `(.L_x_52) ;  /* 0x0000000000348947 */ /* 0x000fea0003800000 */
[----:B------:R-:W-:Y:S01]  /*23a70*/  MOV R14, 0x0 ;  /* 0x00000000000e7802 */ /* 0x000fe20000000f00 */
[----:B------:R-:W3:Y:S01]  /*23a80*/  LDC R4, c[0x4][0x70] ;  /* 0x01001c00ff047b82 */ /* 0x000ee20000000800 */
[----:B------:R-:W-:Y:S01]  /*23a90*/  IMAD.MOV.U32 R8, RZ, RZ, 0x70 ;  /* 0x00000070ff087424 */ /* 0x000fe200078e00ff */
[----:B------:R-:W-:Y:S02]  /*23aa0*/  MOV R12, 0x1 ;  /* 0x00000001000c7802 */ /* 0x000fe40000000f00 */
[----:B------:R-:W-:-:S04]  /*23ab0*/  MOV R13, RZ ;  /* 0x000000ff000d7202 */ /* 0x000fc80000000f00 */
[----:B------:R-:W4:Y:S08]  /*23ac0*/  LDC R5, c[0x4][0x74] ;  /* 0x01001d00ff057b82 */ /* 0x000f300000000800 */
[----:B------:R-:W1:Y:S08]  /*23ad0*/  LDC R6, c[0x4][0x78] ;  /* 0x01001e00ff067b82 */ /* 0x000e700000000800 */
[----:B------:R-:W1:Y:S08]  /*23ae0*/  LDC R7, c[0x4][0x7c] ;  /* 0x01001f00ff077b82 */ /* 0x000e700000000800 */
[----:B------:R-:W1:Y:S08]  /*23af0*/  LDC R10, c[0x4][0x8] ;  /* 0x01000200ff0a7b82 */ /* 0x000e700000000800 */
[----:B------:R-:W1:Y:S08]  /*23b00*/  LDC R11, c[0x4][0xc] ;  /* 0x01000300ff0b7b82 */ /* 0x000e700000000800 */
[----:B---3--:R-:W1:Y:S02]  /*23b10*/  LDC.64 R14, c[0x4][R14] ;  /* 0x010000000e0e7b82 */ /* 0x008e640000000a00 */
[----:B------:R-:W-:-:S07]  /*23b20*/  LEPC R20, `(.L_x_52) ;  /* 0x000000001014794e */ /* 0x000fce0000000000 */
[----:B-12-45:R-:W-:Y:S05]  /*23b30*/  CALL.ABS.NOINC R14 ;  /* 0x000000000e007343 */ /* 0x036fea0003c00000 */
.L_x_52:
[----:B------:R-:W3:Y:S01]  /*23b40*/  S2R R21, SR_CgaCtaId ;  /* 0x0000000000157919 */ /* 0x000ee20000008800 */
[----:B------:R-:W-:-:S04]  /*23b50*/  MOV R20, 0x400 ;  /* 0x0000040000147802 */ /* 0x000fc80000000f00 */
[----:B---3--:R-:W-:-:S04]  /*23b60*/  LEA R20, R21, R20, 0x18 ;  /* 0x0000001415147211 */ /* 0x008fc800078ec0ff */
        /* <DEDUP_REMOVED lines=15> */
.L_x_53:
[----:B------:R-:W3:Y:S01]  /*23c60*/  S2R R20, SR_TID.X ;  /* 0x0000000000147919 */ /* 0x000ee20000002100 */
[C---:B------:R-:W-:Y:S02]  /*23c70*/  SHF.L.U32 R4, R60.reuse, 0x5, RZ ;  /* 0x000000053c047819 */ /* 0x040fe400000006ff */
[----:B------:R-:W-:Y:S02]  /*23c80*/  SHF.R.U32.HI R3, RZ, 0x1, R60 ;  /* 0x00000001ff037819 */ /* 0x000fe4000001163c */
[----:B------:R-:W-:Y:S02]  /*23c90*/  LOP3.LUT P2, RZ, R60, 0x4, RZ, 0xc0, !PT ;  /* 0x000000043cff7812 */ /* 0x000fe4000784c0ff */
[----:B---3--:R-:W-:-:S05]  /*23ca0*/  LOP3.LUT R20, R20, 0x7f, RZ, 0xc0, !PT ;  /* 0x0000007f14147812 */ /* 0x008fca00078ec0ff */
[----:B------:R-:W-:-:S05]  /*23cb0*/  VIADD R0, R20, 0x1f ;  /* 0x0000001f14007836 */ /* 0x000fca0000000000 */
[----:B------:R-:W-:Y:S02]  /*23cc0*/  ISETP.GT.U32.AND P1, PT, R0, 0x3e, PT ;  /* 0x0000003e0000780c */ /* 0x000fe40003f24070 */
[----:B------:R-:W-:-:S04]  /*23cd0*/  LOP3.LUT R0, R4, 0xc0, RZ, 0xc0, !PT ;  /* 0x000000c004007812 */ /* 0x000fc800078ec0ff */
[----:B------:R-:W-:Y:S02]  /*23ce0*/  LOP3.LUT R0, R0, 0x8, R3, 0xf8, !PT ;  /* 0x0000000800007812 */ /* 0x000fe400078ef803 */
[----:B------:R-:W-:-:S04]  /*23cf0*/  SHF.L.U32 R3, R60, 0x2, RZ ;  /* 0x000000023c037819 */ /* 0x000fc800000006ff */
[----:B------:R-:W-:Y:S02]  /*23d00*/  LOP3.LUT R0, R0, 0x18, R3, 0x78, !PT ;  /* 0x0000001800007812 */ /* 0x000fe400078e7803 */
[C---:B------:R-:W-:Y:S02]  /*23d10*/  LOP3.LUT R3, R4.reuse, 0x20, RZ, 0xc0, !PT ;  /* 0x0000002004037812 */ /* 0x040fe400078ec0ff */
[----:B------:R-:W-:-:S03]  /*23d20*/  LOP3.LUT R4, R4, 0x100, RZ, 0xc0, !PT ;  /* 0x0000010004047812 */ /* 0x000fc600078ec0ff */
[----:B------:R-:W-:-:S05]  /*23d30*/  IMAD R3, R55, 0x200, R3 ;  /* 0x0000020037037824 */ /* 0x000fca00078e0203 */
[----:B------:R-:W-:Y:S02]  /*23d40*/  IADD3 R0, R0, R3, R4 ;  /* 0x0000000300007210 */ /* 0x000fe40007ffe004 */
[----:B------:R-:W3:Y:S02]  /*23d50*/  LDC.64 R4, c[0x0][0x730] ;  /* 0x0001cc00ff047b82 */ /* 0x000ee40000000a00 */
[----:B---3--:R-:W-:-:S04]  /*23d60*/  ISETP.NE.U32.AND P0, PT, R4, RZ, PT ;  /* 0x000000ff0400720c */ /* 0x008fc80003f05070 */
[----:B------:R-:W-:-:S13]  /*23d70*/  ISETP.NE.AND.EX P0, PT, R5, RZ, PT, P0 ;  /* 0x000000ff0500720c */ /* 0x000fda0003f05300 */
[----:B--2--5:R-:W2:Y:S02]  /*23d80*/  @P0 LDC R58, c[0x0][0x720] ;  /* 0x0001c800ff3a0b82 */ /* 0x024ea40000000800 */
[-C--:B--2---:R-:W-:Y:S01]  /*23d90*/  FMUL R4, R166, R58.reuse ;  /* 0x0000003aa6047220 */ /* 0x084fe20000400000 */
[-C--:B------:R-:W-:Y:S01]  /*23da0*/  FMUL R162, R162, R58.reuse ;  /* 0x0000003aa2a27220 */ /* 0x080fe20000400000 */
[-C--:B------:R-:W-:Y:S01]  /*23db0*/  FMUL R2, R2, R58.reuse ;  /* 0x0000003a02027220 */ /* 0x080fe20000400000 */
[-C--:B------:R-:W-:Y:S01]  /*23dc0*/  FMUL R5, R36, R58.reuse ;  /* 0x0000003a24057220 */ /* 0x080fe20000400000 */
[-C--:B------:R-:W-:Y:S01]  /*23dd0*/  FMUL R6, R159, R58.reuse ;  /* 0x0000003a9f067220 */ /* 0x080fe20000400000 */
[-C--:B------:R-:W-:Y:S01]  /*23de0*/  FMUL R155, R155, R58.reuse ;  /* 0x0000003a9b9b7220 */ /* 0x080fe20000400000 */
[-C--:B------:R-:W-:Y:S01]  /*23df0*/  FMUL R7, R40, R58.reuse ;  /* 0x0000003a28077220 */ /* 0x080fe20000400000 */
[----:B------:R-:W-:Y:S01]  /*23e00*/  FMUL R41, R41, R58 ;  /* 0x0000003a29297220 */ /* 0x000fe20000400000 */
[----:B------:R-:W-:-:S02]  /*23e10*/  F2FP.BF16.F32.PACK_AB R4, R162, R4 ;  /* 0x00000004a204723e */ /* 0x000fc400000010ff */
[----:B------:R-:W-:Y:S02]  /*23e20*/  F2FP.BF16.F32.PACK_AB R5, R5, R2 ;  /* 0x000000020505723e */ /* 0x000fe400000010ff */
[----:B------:R-:W-:Y:S02]  /*23e30*/  F2FP.BF16.F32.PACK_AB R6, R155, R6 ;  /* 0x000000069b06723e */ /* 0x000fe400000010ff */
[----:B------:R-:W-:Y:S01]  /*23e40*/  F2FP.BF16.F32.PACK_AB R7, R41, R7 ;  /* 0x000000072907723e */ /* 0x000fe200000010ff */
[----:B------:R-:W-:Y:S06]  /*23e50*/  @P1 BRA `(.L_x_54) ;  /* 0x0000000000041947 */ /* 0x000fec0003800000 */
[----:B------:R-:W-:-:S04]  /*23e60*/  DEPBAR.LE SB0, 0x1 ;  /* 0x000080400000791a */ /* 0x000fc80000000000 */
.L_x_54:
[----:B------:R-:W2:Y:S01]  /*23e70*/  S2R R40, SR_CgaCtaId ;  /* 0x0000000000287919 */ /* 0x000ea20000008800 */
[----:B------:R-:W-:Y:S05]  /*23e80*/  WARPSYNC.ALL ;  /* 0x0000000000007948 */ /* 0x000fea0003800000 */
[----:B------:R-:W-:Y:S01]  /*23e90*/  BAR.SYNC.DEFER_BLOCKING 0x1, 0x80 ;  /* 0x0042000000007b1d */ /* 0x000fe20000010000 */
[----:B------:R-:W-:Y:S01]  /*23ea0*/  MOV R21, 0x400 ;  /* 0x0000040000157802 */ /* 0x000fe20000000f00 */
[-C--:B------:R-:W-:Y:S01]  /*23eb0*/  FMUL R29, R29, R58.reuse ;  /* 0x0000003a1d1d7220 */ /* 0x080fe20000400000 */
[----:B------:R-:W-:Y:S01]  /*23ec0*/  MOV R3, 0x10 ;  /* 0x0000001000037802 */ /* 0x000fe20000000f00 */
[-C--:B------:R-:W-:Y:S01]  /*23ed0*/  FMUL R163, R163, R58.reuse ;  /* 0x0000003aa3a37220 */ /* 0x080fe20000400000 */
[-C--:B------:R-:W-:Y:S01]  /*23ee0*/  FMUL R37, R37, R58.reuse ;  /* 0x0000003a25257220 */ /* 0x080fe20000400000 */
[----:B------:R-:W-:Y:S01]  /*23ef0*/  FMUL R154, R154, R58 ;  /* 0x0000003a9a9a7220 */ /* 0x000fe20000400000 */
[----:B------:R-:W-:Y:S01]  /*23f00*/  SEL R8, R3, 0xfffffff0, !P2 ;  /* 0xfffffff003087807 */ /* 0x000fe20005000000 */
[----:B------:R-:W3:Y:S04]  /*23f10*/  LDL.LU R20, [R1] ;  /* 0x0000000001147983 */ /* 0x000ee80000300800 */
[----:B------:R-:W4:Y:S04]  /*23f20*/  LDL.LU R14, [R1+0x10] ;  /* 0x00001000010e7983 */ /* 0x000f280000300800 */
[----:B------:R-:W5:Y:S04]  /*23f30*/  LDL.LU R3, [R1+0x4] ;  /* 0x0000040001037983 */ /* 0x000f680000300800 */
[----:B------:R-:W3:Y:S04]  /*23f40*/  LDL.LU R13, [R1+0x20] ;  /* 0x00002000010d7983 */ /* 0x000ee80000300800 */
[----:B------:R-:W3:Y:S01]  /*23f50*/  LDL.LU R11, [R1+0x14] ;  /* 0x00001400010b7983 */ /* 0x000ee20000300800 */
[----:B--2---:R-:W-:-:S04]  /*23f60*/  LEA R21, R40, R21, 0x18 ;  /* 0x0000001528157211 */ /* 0x004fc800078ec0ff */
[----:B------:R-:W-:Y:S01]  /*23f70*/  LEA R2, R0, R21, 0x1 ;  /* 0x0000001500027211 */ /* 0x000fe200078e08ff */
[----:B------:R-:W-:-:S04]  /*23f80*/  FMUL R0, R33, R58 ;  /* 0x0000003a21007220 */ /* 0x000fc80000400000 */
[----:B------:R2:W-:Y:S02]  /*23f90*/  STSM.16.M88.4 [R2], R4 ;  /* 0x0000000402007844 */ /* 0x0005e40000000200 */
[----:B--2---:R-:W-:Y:S01]  /*23fa0*/  F2FP.BF16.F32.PACK_AB R7, R0, R29 ;  /* 0x0000001d0007723e */ /* 0x004fe200000010ff */
[----:B------:R-:W-:Y:S02]  /*23fb0*/  IMAD R0, R8, 0x2, R2 ;  /* 0x0000000208007824 */ /* 0x000fe400078e0202 */
[-C--:B------:R-:W-:Y:S01]  /*23fc0*/  FMUL R4, R170, R58.reuse ;  /* 0x0000003aaa047220 */ /* 0x080fe20000400000 */
[----:B------:R-:W2:Y:S01]  /*23fd0*/  LDL.LU R8, [R1+0x30] ;  /* 0x0000300001087983 */ /* 0x000ea20000300800 */
[-C--:B------:R-:W-:Y:S01]  /*23fe0*/  FMUL R5, R32, R58.reuse ;  /* 0x0000003a20057220 */ /* 0x080fe20000400000 */
[----:B------:R-:W-:Y:S02]  /*23ff0*/  FMUL R6, R158, R58 ;  /* 0x0000003a9e067220 */ /* 0x000fe40000400000 */
[----:B------:R-:W2:Y:S01]  /*24000*/  LDL.LU R12, [R1+0x24] ;  /* 0x00002400010c7983 */ /* 0x000ea20000300800 */
[----:B------:R-:W-:-:S02]  /*24010*/  F2FP.BF16.F32.PACK_AB R4, R163, R4 ;  /* 0x00000004a304723e */ /* 0x000fc400000010ff */
[----:B------:R-:W-:Y:S01]  /*24020*/  F2FP.BF16.F32.PACK_AB R5, R37, R5 ;  /* 0x000000052505723e */ /* 0x000fe200000010ff */
[----:B------:R-:W2:Y:S01]  /*24030*/  LDL.LU R10, [R1+0x40] ;  /* 0x00004000010a7983 */ /* 0x000ea20000300800 */
[----:B------:R-:W-:-:S03]  /*24040*/  F2FP.BF16.F32.PACK_AB R6, R154, R6 ;  /* 0x000000069a06723e */ /* 0x000fc600000010ff */
[----:B------:R-:W2:Y:S04]  /*24050*/  LDL.LU R15, [R1+0x34] ;  /* 0x00003400010f7983 */ /* 0x000ea80000300800 */
[----:B------:R-:W2:Y:S01]  /*24060*/  LDL.LU R9, [R1+0x50] ;  /* 0x0000500001097983 */ /* 0x000ea20000300800 */
[----:B------:R-:W-:-:S03]  /*24070*/  FMUL R60, R167, R58 ;  /* 0x0000003aa73c7220 */ /* 0x000fc60000400000 */
[----:B------:R1:W-:Y:S01]  /*24080*/  STSM.16.M88.4 [R0], R4 ;  /* 0x0000000400007844 */ /* 0x0003e20000000200 */
[-C--:B------:R-:W-:Y:S01]  /*24090*/  FMUL R62, R171, R58.reuse ;  /* 0x0000003aab3e7220 */ /* 0x080fe20000400000 */
[-C--:B------:R-:W-:Y:S01]  /*240a0*/  FMUL R67, R25, R58.reuse ;  /* 0x0000003a19437220 */ /* 0x080fe20000400000 */
[-C--:B------:R-:W-:Y:S01]  /*240b0*/  FMUL R75, R23, R58.reuse ;  /* 0x0000003a174b7220 */ /* 0x080fe20000400000 */
[-C--:B------:R-:W-:Y:S01]  /*240c0*/  FMUL R71, R24, R58.reuse ;  /* 0x0000003a18477220 */ /* 0x080fe20000400000 */
[-C--:B------:R-:W-:Y:S01]  /*240d0*/  FMUL R63, R28, R58.reuse ;  /* 0x0000003a1c3f7220 */ /* 0x080fe20000400000 */
[-C--:B------:R-:W-:Y:S01]  /*240e0*/  FMUL R74, R186, R58.reuse ;  /* 0x0000003aba4a7220 */ /* 0x080fe20000400000 */
[----:B-1----:R-:W2:Y:S04]  /*240f0*/  LDL.LU R6, [R1+0x44] ;  /* 0x0000440001067983 */ /* 0x002ea80000300800 */
[----:B------:R-:W2:Y:S04]  /*24100*/  LDL.LU R5, [R1+0x60] ;  /* 0x0000600001057983 */ /* 0x000ea80000300800 */
[----:B------:R-:W2:Y:S01]  /*24110*/  LDL.LU R4, [R1+0x54] ;  /* 0x0000540001047983 */ /* 0x000ea20000300800 */
[-C--:B------:R-:W-:Y:S01]  /*24120*/  FMUL R68, R179, R58.reuse ;  /* 0x0000003ab3447220 */ /* 0x080fe20000400000 */
[-C--:B------:R-:W-:Y:S01]  /*24130*/  FMUL R59, R174, R58.reuse ;  /* 0x0000003aae3b7220 */ /* 0x080fe20000400000 */
[-C--:B------:R-:W-:Y:S01]  /*24140*/  FMUL R72, R183, R58.reuse ;  /* 0x0000003ab7487220 */ /* 0x080fe20000400000 */
[-C--:B------:R-:W-:Y:S01]  /*24150*/  FMUL R66, R178, R58.reuse ;  /* 0x0000003ab2427220 */ /* 0x080fe20000400000 */
[-C--:B------:R-:W-:Y:S01]  /*24160*/  FMUL R70, R182, R58.reuse ;  /* 0x0000003ab6467220 */ /* 0x080fe20000400000 */
[-C--:B------:R-:W-:Y:S01]  /*24170*/  FMUL R114, R56, R58.reuse ;  /* 0x0000003a38727220 */ /* 0x080fe20000400000 */
[----:B------:R-:W-:Y:S01]  /*24180*/  @!PT LDS RZ, [RZ] ;  /* 0x00000000fffff984 */ /* 0x000fe20000000800 */
[----:B------:R-:W-:Y:S01]  /*24190*/  @!PT LDS RZ, [RZ] ;  /* 0x00000000fffff984 */ /* 0x000fe20000000800 */
[----:B------:R-:W-:Y:S01]  /*241a0*/  @!PT LDS RZ, [RZ] ;  /* 0x00000000fffff984 */ /* 0x000fe20000000800 */
[----:B------:R-:W-:Y:S01]  /*241b0*/  @!PT LDS RZ, [RZ] ;  /* 0x00000000fffff984 */ /* 0x000fe20000000800 */
[----:B------:R1:W-:Y:S06]  /*241c0*/  MEMBAR.ALL.CTA ;  /* 0x0000000000007992 */ /* 0x0003ec0000008000 */
[----:B-1----:R-:W1:Y:S01]  /*241d0*/  FENCE.VIEW.ASYNC.S ;  /* 0x00000000000073c6 */ /* 0x002e620000000000 */
[-C--:B----4-:R-:W-:Y:S01]  /*241e0*/  FMUL R167, R14, R58.reuse ;  /* 0x0000003a0ea77220 */ /* 0x090fe20000400000 */
[----:B-----5:R-:W-:-:S02]  /*241f0*/  FMUL R162, R3, R58 ;  /* 0x0000003a03a27220 */ /* 0x020fc40000400000 */
[----:B------:R-:W4:Y:S01]  /*24200*/  LDL.LU R3, [R1+0x70] ;  /* 0x0000700001037983 */ /* 0x000f220000300800 */
[----:B---3--:R-:W-:-:S03]  /*24210*/  FMUL R163, R13, R58 ;  /* 0x0000003a0da37220 */ /* 0x008fc60000400000 */
[----:B------:R-:W3:Y:S01]  /*24220*/  LDL.LU R14, [R1+0x64] ;  /* 0x00006400010e7983 */ /* 0x000ee20000300800 */
[----:B------:R-:W-:-:S03]  /*24230*/  FMUL R158, R11, R58 ;  /* 0x0000003a0b9e7220 */ /* 0x000fc60000400000 */
[----:B------:R-:W5:Y:S01]  /*24240*/  LDL.LU R13, [R1+0x80] ;  /* 0x00008000010d7983 */ /* 0x000f620000300800 */
[----:B--2---:R-:W-:-:S03]  /*24250*/  FMUL R159, R8, R58 ;  /* 0x0000003a089f7220 */ /* 0x004fc60000400000 */
[----:B------:R-:W2:Y:S01]  /*24260*/  LDL.LU R8, [R1+0x74] ;  /* 0x0000740001087983 */ /* 0x000ea20000300800 */
[----:B------:R-:W-:-:S03]  /*24270*/  FMUL R154, R12, R58 ;  /* 0x0000003a0c9a7220 */ /* 0x000fc60000400000 */
[----:B------:R-:W3:Y:S04]  /*24280*/  LDL.LU R11, [R1+0x90] ;  /* 0x00009000010b7983 */ /* 0x000ee80000300800 */
[----:B------:R-:W5:Y:S01]  /*24290*/  LDL.LU R12, [R1+0x84] ;  /* 0x00008400010c7983 */ /* 0x000f620000300800 */
[----:B------:R-:W-:-:S03]  /*242a0*/  FMUL R155, R10, R58 ;  /* 0x0000003a0a9b7220 */ /* 0x000fc60000400000 */
[----:B------:R-:W5:Y:S01]  /*242b0*/  LDL.LU R10, [R1+0xa0] ;  /* 0x0000a000010a7983 */ /* 0x000f620000300800 */
[----:B------:R-:W-:-:S03]  /*242c0*/  FMUL R151, R9, R58 ;  /* 0x0000003a09977220 */ /* 0x000fc60000400000 */
[----:B------:R-:W5:Y:S04]  /*242d0*/  LDL.LU R9, [R1+0x94] ;  /* 0x0000940001097983 */ /* 0x000f680000300800 */
[----:B------:R-:W5:Y:S01]  /*242e0*/  LDL.LU R7, [R1+0xb0] ;  /* 0x0000b00001077983 */ /* 0x000f620000300800 */
[----:B------:R-:W-:-:S03]  /*242f0*/  FMUL R146, R6, R58 ;  /* 0x0000003a06927220 */ /* 0x000fc60000400000 */
[----:B------:R-:W5:Y:S01]  /*24300*/  LDL.LU R6, [R1+0xa4] ;  /* 0x0000a40001067983 */ /* 0x000f620000300800 */
[----:B------:R-:W-:-:S03]  /*24310*/  FMUL R147, R5, R58 ;  /* 0x0000003a05937220 */ /* 0x000fc60000400000 */
[----:B------:R-:W5:Y:S01]  /*24320*/  LDL.LU R5, [R1+0xc0] ;  /* 0x0000c00001057983 */ /* 0x000f620000300800 */
[----:B------:R-:W-:-:S03]  /*24330*/  FMUL R142, R4, R58 ;  /* 0x0000003a048e7220 */ /* 0x000fc60000400000 */
[----:B------:R-:W5:Y:S01]  /*24340*/  LDL.LU R4, [R1+0xb4] ;  /* 0x0000b40001047983 */ /* 0x000f620000300800 */
        /* <DEDUP_REMOVED lines=8> */
[----:B------:R-:W-:Y:S01]  /*243d0*/  F2FP.BF16.F32.PACK_AB R60, R60, R59 ;  /* 0x0000003b3c3c723e */ /* 0x000fe200000010ff */
        /* <DEDUP_REMOVED lines=8> */
[----:B----4-:R-:W-:-:S02]  /*24460*/  FMUL R143, R3, R58 ;  /* 0x0000003a038f7220 */ /* 0x010fc40000400000 */
[----:B------:R-:W4:Y:S01]  /*24470*/  LDL.LU R3, [R1+0xc4] ;  /* 0x0000c40001037983 */ /* 0x000f220000300800 */
[----:B--2---:R-:W-:-:S03]  /*24480*/  FMUL R134, R8, R58 ;  /* 0x0000003a08867220 */ /* 0x004fc60000400000 */
[----:B------:R-:W2:Y:S01]  /*24490*/  LDL.LU R8, [R1+0xd4] ;  /* 0x0000d40001087983 */ /* 0x000ea20000300800 */
[----:B---3--:R-:W-:-:S03]  /*244a0*/  FMUL R135, R11, R58 ;  /* 0x0000003a0b877220 */ /* 0x008fc60000400000 */
[----:B------:R-:W3:Y:S01]  /*244b0*/  LDL.LU R11, [R1+0xd0] ;  /* 0x0000d000010b7983 */ /* 0x000ee20000300800 */
[----:B-----5:R-:W-:-:S03]  /*244c0*/  FMUL R130, R12, R58 ;  /* 0x0000003a0c827220 */ /* 0x020fc60000400000 */
[----:B------:R-:W5:Y:S01]  /*244d0*/  LDL.LU R12, [R1+0xe4] ;  /* 0x0000e400010c7983 */ /* 0x000f620000300800 */
[-C--:B------:R-:W-:Y:S01]  /*244e0*/  FMUL R139, R13, R58.reuse ;  /* 0x0000003a0d8b7220 */ /* 0x080fe20000400000 */
[-C--:B------:R-:W-:Y:S02]  /*244f0*/  FMUL R131, R10, R58.reuse ;  /* 0x0000003a0a837220 */ /* 0x080fe40000400000 */
[----:B------:R-:W5:Y:S01]  /*24500*/  LDL.LU R13, [R1+0xe0] ;  /* 0x0000e000010d7983 */ /* 0x000f620000300800 */
[----:B------:R-:W-:-:S03]  /*24510*/  FMUL R126, R9, R58 ;  /* 0x0000003a097e7220 */ /* 0x000fc60000400000 */
[----:B------:R-:W5:Y:S04]  /*24520*/  LDL.LU R10, [R1+0xf4] ;  /* 0x0000f400010a7983 */ /* 0x000f680000300800 */
[----:B------:R-:W5:Y:S01]  /*24530*/  LDL.LU R9, [R1+0xf0] ;  /* 0x0000f00001097983 */ /* 0x000f620000300800 */
[-C--:B------:R-:W-:Y:S01]  /*24540*/  FMUL R127, R7, R58.reuse ;  /* 0x0000003a077f7220 */ /* 0x080fe20000400000 */
[-C--:B------:R-:W-:Y:S02]  /*24550*/  FMUL R122, R6, R58.reuse ;  /* 0x0000003a067a7220 */ /* 0x080fe40000400000 */
[----:B------:R-:W5:Y:S01]  /*24560*/  LDL.LU R6, [R1+0x104] ;  /* 0x0001040001067983 */ /* 0x000f620000300800 */
[----:B------:R-:W-:-:S03]  /*24570*/  FMUL R123, R5, R58 ;  /* 0x0000003a057b7220 */ /* 0x000fc60000400000 */
[----:B------:R-:W5:Y:S01]  /*24580*/  LDL.LU R5, [R1+0x100] ;  /* 0x0001000001057983 */ /* 0x000f620000300800 */
[----:B------:R-:W-:-:S03]  /*24590*/  FMUL R118, R4, R58 ;  /* 0x0000003a04767220 */ /* 0x000fc60000400000 */
[----:B------:R-:W5:Y:S01]  /*245a0*/  LDL.LU R4, [R1+0x114] ;  /* 0x0001140001047983 */ /* 0x000f620000300800 */
[-C--:B------:R-:W-:Y:S01]  /*245b0*/  FMUL R237, R237, R58.reuse ;  /* 0x0000003aeded7220 */ /* 0x080fe20000400000 */
[-C--:B------:R-:W-:Y:S01]  /*245c0*/  FMUL R236, R236, R58.reuse ;  /* 0x0000003aecec7220 */ /* 0x080fe20000400000 */
[----:B------:R-:W-:Y:S01]  /*245d0*/  BSSY B0, `(.L_x_55) ;  /* 0x0000100000007945 */ /* 0x000fe20003800000 */
        /* <DEDUP_REMOVED lines=15> */
[----:B------:R-:W4:Y:S04]  /*246d0*/  LDL.LU R3, [R1+0x110] ;  /* 0x0001100001037983 */ /* 0x000f280000300800 */
[----:B------:R-:W4:Y:S01]  /*246e0*/  LDL.LU R7, [R1+0x124] ;  /* 0x0001240001077983 */ /* 0x000f220000300800 */
[----:B--2---:R-:W-:-:S03]  /*246f0*/  FMUL R115, R8, R58 ;  /* 0x0000003a08737220 */ /* 0x004fc60000400000 */
[----:B------:R-:W2:Y:S01]  /*24700*/  LDL.LU R8, [R1+0x120] ;  /* 0x0001200001087983 */ /* 0x000ea20000300800 */
[----:B---3--:R-:W-:-:S03]  /*24710*/  FMUL R110, R11, R58 ;  /* 0x0000003a0b6e7220 */ /* 0x008fc60000400000 */
[----:B------:R-:W3:Y:S01]  /*24720*/  LDL.LU R11, [R1+0x134] ;  /* 0x00013400010b7983 */ /* 0x000ee20000300800 */
[----:B-----5:R-:W-:-:S03]  /*24730*/  FMUL R111, R12, R58 ;  /* 0x0000003a0c6f7220 */ /* 0x020fc60000400000 */
[----:B------:R-:W5:Y:S01]  /*24740*/  LDL.LU R12, [R1+0x130] ;  /* 0x00013000010c7983 */ /* 0x000f620000300800 */
[----:B------:R-:W-:-:S03]  /*24750*/  FMUL R106, R13, R58 ;  /* 0x0000003a0d6a7220 */ /* 0x000fc60000400000 */
        /* <DEDUP_REMOVED lines=31> */
[----:B------:R-:W-:-:S03]  /*24950*/  FMUL R95, R7, R58 ;  /* 0x0000003a075f7220 */ /* 0x000fc60000400000 */
[----:B------:R-:W4:Y:S04]  /*24960*/  LDL.LU R4, [R1+0x174] ;  /* 0x0001740001047983 */ /* 0x000f280000300800 */
[----:B------:R-:W4:Y:S01]  /*24970*/  LDL.LU R7, [R1+0x170] ;  /* 0x0001700001077983 */ /* 0x000f220000300800 */
[----:B--2---:R-:W-:-:S03]  /*24980*/  FMUL R90, R8, R58 ;  /* 0x0000003a085a7220 */ /* 0x004fc60000400000 */
[----:B------:R-:W2:Y:S01]  /*24990*/  LDL.LU R8, [R1+0x184] ;  /* 0x0001840001087983 */ /* 0x000ea20000300800 */
[----:B---3--:R-:W-:-:S03]  /*249a0*/  FMUL R91, R11, R58 ;  /* 0x0000003a0b5b7220 */ /* 0x008fc60000400000 */
[----:B------:R-:W3:Y:S01]  /*249b0*/  LDL.LU R11, [R1+0x180] ;  /* 0x00018000010b7983 */ /* 0x000ee20000300800 */
[----:B-----5:R-:W-:-:S03]  /*249c0*/  FMUL R86, R12, R58 ;  /* 0x0000003a0c567220 */ /* 0x020fc60000400000 */
[----:B------:R-:W5:Y:S04]  /*249d0*/  LDL.LU R12, [R1+0x194] ;  /* 0x00019400010c7983 */ /* 0x000f680000300800 */
[----:B------:R-:W5:Y:S04]  /*249e0*/  LDL.LU R15, [R1+0x190] ;  /* 0x00019000010f7983 */ /* 0x000f680000300800 */
[----:B------:R-:W4:Y:S04]  /*249f0*/  LDL.LU R36, [R1+0x1a4] ;  /* 0x0001a40001247983 */ /* 0x000f280000300800 */
[----:B------:R-:W2:Y:S04]  /*24a00*/  LDL.LU R25, [R1+0x1a0] ;  /* 0x0001a00001197983 */ /* 0x000ea80000300800 */
[----:B------:R-:W5:Y:S04]  /*24a10*/  LDL.LU R20, [R1+0x1b4] ;  /* 0x0001b40001147983 */ /* 0x000f680000300800 */
[----:B------:R-:W5:Y:S01]  /*24a20*/  LDL.LU R23, [R1+0x1b0] ;  /* 0x0001b00001177983 */ /* 0x000f620000300800 */
[----:B------:R-:W-:-:S03]  /*24a30*/  FMUL R82, R10, R58 ;  /* 0x0000003a0a527220 */ /* 0x000fc60000400000 */
[----:B------:R-:W5:Y:S01]  /*24a40*/  LDL.LU R24, [R1+0x1c4] ;  /* 0x0001c40001187983 */ /* 0x000f620000300800 */
[----:B------:R-:W-:-:S03]  /*24a50*/  FMUL R10, R16, R58 ;  /* 0x0000003a100a7220 */ /* 0x000fc60000400000 */
[----:B------:R-:W3:Y:S01]  /*24a60*/  LDL.LU R29, [R1+0x1c0] ;  /* 0x0001c000011d7983 */ /* 0x000ee20000300800 */
[----:B------:R-:W-:-:S03]  /*24a70*/  FMUL R187, R245, R58 ;  /* 0x0000003af5bb7220 */ /* 0x000fc60000400000 */
[----:B------:R-:W5:Y:S01]  /*24a80*/  LDL.LU R28, [R1+0x1d4] ;  /* 0x0001d400011c7983 */ /* 0x000f620000300800 */
[----:B------:R-:W-:-:S03]  /*24a90*/  MOV R245, R21 ;  /* 0x0000001500f57202 */ /* 0x000fc60000000f00 */
[----:B------:R-:W2:Y:S01]  /*24aa0*/  LDL.LU R33, [R1+0x1d0] ;  /* 0x0001d00001217983 */ /* 0x000ea20000300800 */
        /* <DEDUP_REMOVED lines=79> */
[-C--:B------:R-:W-:Y:S01]  /*24fa0*/  FMUL R78, R6, R58.reuse ;  /* 0x0000003a064e7220 */ /* 0x080fe20000400000 */
[-C--:B------:R-:W-:Y:S01]  /*24fb0*/  FMUL R6, R18, R58.reuse ;  /* 0x0000003a12067220 */ /* 0x080fe20000400000 */
[-C--:B------:R-:W-:Y:S01]  /*24fc0*/  FMUL R18, R31, R58.reuse ;  /* 0x0000003a1f127220 */ /* 0x080fe20000400000 */
[-C--:B--2---:R-:W-:Y:S01]  /*24fd0*/  FMUL R31, R33, R58.reuse ;  /* 0x0000003a211f7220 */ /* 0x084fe20000400000 */
        /* <DEDUP_REMOVED lines=15> */
[----:B------:R-:W-:-:S02]  /*250d0*/  VIADD R59, R2, 0x1000 ;  /* 0x00001000023b7836 */ /* 0x000fc40000000000 */
[-C--:B------:R-:W-:Y:S01]  /*250e0*/  FMUL R22, R35, R58.reuse ;  /* 0x0000003a23167220 */ /* 0x080fe20000400000 */
[-C--:B------:R-:W-:Y:S01]  /*250f0*/  FMUL R25, R34, R58.reuse ;  /* 0x0000003a22197220 */ /* 0x080fe20000400000 */
[-C--:B---3--:R-:W-:Y:S01]  /*25100*/  FMUL R27, R29, R58.reuse ;  /* 0x0000003a1d1b7220 */ /* 0x088fe20000400000 */
[-C--:B------:R-:W-:Y:S01]  /*25110*/  FMUL R29, R38, R58.reuse ;  /* 0x0000003a261d7220 */ /* 0x080fe20000400000 */
[-C--:B------:R-:W-:Y:S01]  /*25120*/  FMUL R34, R45, R58.reuse ;  /* 0x0000003a2d227220 */ /* 0x080fe20000400000 */
        /* <DEDUP_REMOVED lines=35> */
[----:B------:R-:W-:Y:S02]  /*25360*/  F2FP.BF16.F32.PACK_AB R64, R64, R239 ;  /* 0x000000ef4040723e */ /* 0x000fe400000010ff */
[----:B------:R-:W-:Y:S02]  /*25370*/  F2FP.BF16.F32.PACK_AB R65, R65, R238 ;  /* 0x000000ee4141723e */ /* 0x000fe400000010ff */
[----:B------:R-:W-:Y:S02]  /*25380*/  F2FP.BF16.F32.PACK_AB R66, R66, R237 ;  /* 0x000000ed4242723e */ /* 0x000fe400000010ff */
[----:B------:R-:W-:Y:S01]  /*25390*/  F2FP.BF16.F32.PACK_AB R67, R67, R236 ;  /* 0x000000ec4343723e */ /* 0x000fe200000010ff */
[----:B-1----:R-:W-:Y:S01]  /*253a0*/  BAR.SYNC.DEFER_BLOCKING 0x1, 0x80 ;  /* 0x0042000000007b1d */ /* 0x002fe20000010000 */
[----:B----4-:R-:W-:-:S05]  /*253b0*/  FMUL R52, R244, R58 ;  /* 0x0000003af4347220 */ /* 0x010fca0000400000 */
        /* <DEDUP_REMOVED lines=15> */
[----:B------:R-:W-:-:S04]  /*254b0*/  MOV R244, 0x10 ;  /* 0x0000001000f47802 */ /* 0x000fc80000000f00 */
[----:B------:R-:W-:-:S04]  /*254c0*/  SEL R244, R244, 0xfffffff0, !P0 ;  /* 0xfffffff0f4f47807 */ /* 0x000fc80004000000 */
[----:B------:R-:W-:Y:S01]  /*254d0*/  LEA R59, R244, R59, 0x1 ;  /* 0x0000003bf43b7211 */ /* 0x000fe200078e08ff */
[----:B------:R-:W-:Y:S06]  /*254e0*/  @P1 BRA `(.L_x_56) ;  /* 0x0000000000381947 */ /* 0x000fec0003800000 */
[----:B------:R-:W1:Y:S01]  /*254f0*/  LDC.64 R236, c[0x0][0x198] ;  /* 0x00006600ffec7b82 */ /* 0x000e620000000a00 */
[----:B------:R-:W-:Y:S01]  /*25500*/  R2UR UR8, R245 ;  /* 0x00000000f50872ca */ /* 0x000fe200000e0000 */
[----:B------:R-:W-:Y:S01]  /*25510*/  UMOV UR9, URZ ;  /* 0x0000003f00097c82 */ /* 0x000fe20008000000 */
[----:B------:R-:W-:Y:S01]  /*25520*/  UMOV UR11, UR36 ;  /* 0x00000024000b7c82 */ /* 0x000fe20008000000 */
[----:B------:R-:W-:-:S04]  /*25530*/  UMOV UR12, UR37 ;  /* 0x00000025000c7c82 */ /* 0x000fc80008000000 */
[----:B------:R-:W2:Y:S01]  /*25540*/  S2UR UR10, SR_CTAID.X ;  /* 0x00000000000a79c3 */ /* 0x000ea20000002500 */
[----:B-1----:R-:W-:-:S04]  /*25550*/  IADD3 R238, P0, R236, 0x670, RZ ;  /* 0x00000670ecee7810 */ /* 0x002fc80007f1e0ff */
[----:B------:R-:W-:Y:S02]  /*25560*/  IADD3.X R236, RZ, R237, RZ, P0, !PT ;  /* 0x000000edffec7210 */ /* 0x000fe400007fe4ff */
[----:B------:R-:W-:Y:S02]  /*25570*/  R2UR UR4, R238 ;  /* 0x00000000ee0472ca */ /* 0x000fe400000e0000 */
[----:B------:R-:W-:Y:S01]  /*25580*/  R2UR UR5, R236 ;  /* 0x00000000ec0572ca */ /* 0x000fe200000e0000 */
[----:B--2---:R-:W-:-:S12]  /*25590*/  USHF.L.U32 UR10, UR10, 0x6, URZ ;  /* 0x000000060a0a7899 */ /* 0x004fd8000800063f */
[----:B------:R1:W-:Y:S01]  /*255a0*/  UTMASTG.4D [UR8], [UR4] ;  /* 0x00000008040073b5 */ /* 0x0003e20008018000 */
[----:B------:R0:W-:Y:S01]  /*255b0*/  UTMACMDFLUSH ;  /* 0x00000000000079b7 */ /* 0x0001e20000000000 */
[----:B-1----:R-:W-:-:S04]  /*255c0*/  DEPBAR.LE SB0, 0x1 ;  /* 0x000080400000791a */ /* 0x002fc80000000000 */
.L_x_56:
[----:B------:R-:W-:Y:S05]  /*255d0*/  BSYNC B0 ;  /* 0x0000000000007941 */ /* 0x000fea0003800000 */
.L_x_55:
[----:B------:R-:W-:Y:S01]  /*255e0*/  BAR.SYNC.DEFER_BLOCKING 0x1, 0x80 ;  /* 0x0042000000007b1d */ /* 0x000fe20000010000 */
[----:B------:R-:W-:Y:S02]  /*255f0*/  F2FP.BF16.F32.PACK_AB R68, R235, R68 ;  /* 0x00000044eb44723e */ /* 0x000fe400000010ff */
[----:B------:R-:W-:Y:S02]  /*25600*/  F2FP.BF16.F32.PACK_AB R69, R234, R69 ;  /* 0x00000045ea45723e */ /* 0x000fe400000010ff */
[----:B------:R-:W-:Y:S01]  /*25610*/  F2FP.BF16.F32.PACK_AB R70, R233, R70 ;  /* 0x00000046e946723e */ /* 0x000fe200000010ff */
[----:B------:R-:W-:Y:S01]  /*25620*/  BSSY B0, `(.L_x_57) ;  /* 0x000001f000007945 */ /* 0x000fe20003800000 */
[----:B------:R-:W-:Y:S02]  /*25630*/  F2FP.BF16.F32.PACK_AB R71, R232, R71 ;  /* 0x00000047e847723e */ /* 0x000fe400000010ff */
[----:B------:R-:W-:Y:S02]  /*25640*/  F2FP.BF16.F32.PACK_AB R72, R231, R72 ;  /* 0x00000048e748723e */ /* 0x000fe400000010ff */
[----:B------:R-:W-:-:S02]  /*25650*/  F2FP.BF16.F32.PACK_AB R73, R230, R73 ;  /* 0x00000049e649723e */ /* 0x000fc400000010ff */
[----:B------:R-:W-:Y:S02]  /*25660*/  F2FP.BF16.F32.PACK_AB R74, R229, R74 ;  /* 0x0000004ae54a723e */ /* 0x000fe400000010ff */
[----:B------:R-:W-:Y:S01]  /*25670*/  F2FP.BF16.F32.PACK_AB R75, R228, R75 ;  /* 0x0000004be44b723e */ /* 0x000fe200000010ff */
[----:B------:R1:W-:Y:S04]  /*25680*/  STSM.16.M88.4 [R2+0x1000], R60 ;  /* 0x0010003c02007844 */ /* 0x0003e80000000200 */
[----:B------:R1:W-:Y:S01]  /*25690*/  STSM.16.M88.4 [R0+0x1000], R64 ;  /* 0x0010004000007844 */ /* 0x0003e20000000200 */
[----:B------:R-:W-:Y:S01]  /*256a0*/  @!PT LDS RZ, [RZ] ;  /* 0x00000000fffff984 */ /* 0x000fe20000000800 */
[----:B------:R-:W-:Y:S01]  /*256b0*/  @!PT LDS RZ, [RZ] ;  /* 0x00000000fffff984 */ /* 0x000fe20000000800 */
[----:B------:R-:W-:Y:S01]  /*256c0*/  @!PT LDS RZ, [RZ] ;  /* 0x00000000fffff984 */ /* 0x000fe20000000800 */
[----:B------:R-:W-:Y:S01]  /*256d0*/  @!PT LDS RZ, [RZ] ;  /* 0x00000000fffff984 */ /* 0x000fe20000000800 */
[----:B------:R2:W-:Y:S06]  /*256e0*/  MEMBAR.ALL.CTA ;  /* 0x0000000000007992 */ /* 0x0005ec0000008000 */
[----:B--2---:R-:W2:Y:S02]  /*256f0*/  FENCE.VIEW.ASYNC.S ;  /* 0x00000000000073c6 */ /* 0x004ea40000000000 */
[----:B--2---:R-:W-:Y:S06]  /*25700*/  BAR.SYNC.DEFER_BLOCKING 0x1, 0x80 ;  /* 0x0042000000007b1d */ /* 0x004fec0000010000 */
[----:B------:R-:W-:Y:S05]  /*25710*/  @P1 BRA `(.L_x_58) ;  /* 0x00000000003c1947 */ /* 0x000fea0003800000 */
[----:B-1----:R-:W1:Y:S01]  /*25720*/  LDC.64 R60, c[0x0][0x198] ;  /* 0x00006600ff3c7b82 */ /* 0x002e620000000a00 */
[----:B------:R-:W-:Y:S01]  /*25730*/  R2UR UR8, R245 ;  /* 0x00000000f50872ca */ /* 0x000fe200000e0000 */
[----:B------:R-:W-:Y:S01]  /*25740*/  UMOV UR9, 0x20 ;  /* 0x0000002000097882 */ /* 0x000fe20000000000 */
[----:B------:R-:W-:Y:S01]  /*25750*/  UMOV UR11, UR36 ;  /* 0x00000024000b7c82 */ /* 0x000fe20008000000 */
[----:B------:R-:W-:-:S04]  /*25760*/  UMOV UR12, UR37 ;  /* 0x00000025000c7c82 */ /* 0x000fc80008000000 */
[----:B------:R-:W2:Y:S06]  /*25770*/  S2UR UR10, SR_CTAID.X ;  /* 0x00000000000a79c3 */ /* 0x000eac0000002500 */
[----:B------:R-:W-:Y:S01]  /*25780*/  UIADD3 UR8, UR8, 0x1000, URZ ;  /* 0x0000100008087890 */ /* 0x000fe2000fffe03f */
[----:B-1----:R-:W-:-:S04]  /*25790*/  IADD3 R62, P0, R60, 0x670, RZ ;  /* 0x000006703c3e7810 */ /* 0x002fc80007f1e0ff */
[----:B------:R-:W-:Y:S01]  /*257a0*/  R2UR UR4, R62 ;  /* 0x000000003e0472ca */ /* 0x000fe200000e0000 */
[----:B------:R-:W-:Y:S01]  /*257b0*/  IMAD.X R60, RZ, RZ, R61, P0 ;  /* 0x000000ffff3c7224 */ /* 0x000fe200000e063d */
[----:B--2---:R-:W-:-:S04]  /*257c0*/  USHF.L.U32 UR10, UR10, 0x6, URZ ;  /* 0x000000060a0a7899 */ /* 0x004fc8000800063f */
[----:B------:R-:W-:-:S13]  /*257d0*/  R2UR UR5, R60 ;  /* 0x000000003c0572ca */ /* 0x000fda00000e0000 */
[----:B------:R2:W-:Y:S01]  /*257e0*/  UTMASTG.4D [UR8], [UR4] ;  /* 0x00000008040073b5 */ /* 0x0005e20008018000 */
[----:B------:R0:W-:Y:S01]  /*257f0*/  UTMACMDFLUSH ;  /* 0x00000000000079b7 */ /* 0x0001e20000000000 */
[----:B--2---:R-:W-:-:S04]  /*25800*/  DEPBAR.LE SB0, 0x1 ;  /* 0x000080400000791a */ /* 0x004fc80000000000 */
.L_x_58:
[----:B------:R-:W-:Y:S05]  /*25810*/  BSYNC B0 ;  /* 0x0000000000007941 */ /* 0x000fea0003800000 */
.L_x_57:
[----:B------:R-:W-:Y:S01]  /*25820*/  BAR.SYNC.DEFER_BLOCKING 0x1, 0x80 ;  /* 0x0042000000007b1d */ /* 0x000fe20000010000 */
[----:B-1----:R-:W-:Y:S02]  /*25830*/  F2FP.BF16.F32.PACK_AB R60, R227, R226 ;  /* 0x000000e2e33c723e */ /* 0x002fe400000010ff */
        /* <DEDUP_REMOVED lines=8> */
[----:B------:R1:W-:Y:S04]  /*258c0*/  STSM.16.M88.4 [R2], R68 ;  /* 0x0000004402007844 */ /* 0x0003e80000000200 */
[----:B------:R1:W-:Y:S01]  /*258d0*/  STSM.16.M88.4 [R0], R72 ;  /* 0x0000004800007844 */ /* 0x0003e20000000200 */
        /* <DEDUP_REMOVED lines=21> */
[----:B--2---:R-:W-:-:S04]  /*25a30*/  DEPBAR.LE SB0, 0x1 ;  /* 0x000080400000791a */ /* 0x004fc80000000000 */
.L_x_60:
[----:B------:R-:W-:Y:S05]  /*25a40*/  BSYNC B0 ;  /* 0x0000000000007941 */ /* 0x000fea0003800000 */
.L_x_59:
        /* <DEDUP_REMOVED lines=35> */
.L_x_62:
[----:B------:R-:W-:Y:S05]  /*25c80*/  BSYNC B0 ;  /* 0x0000000000007941 */ /* 0x000fea0003800000 */
.L_x_61:
        /* <DEDUP_REMOVED lines=34> */
.L_x_64:
[----:B------:R-:W-:Y:S05]  /*25eb0*/  BSYNC B0 ;  /* 0x0000000000007941 */ /* 0x000fea0003800000 */
.L_x_63:
        /* <DEDUP_REMOVED lines=35> */
.L_x_66:
[----:B------:R-:W-:Y:S05]  /*260f0*/  BSYNC B0 ;  /* 0x0000000000007941 */ /* 0x000fea0003800000 */
.L_x_65:
        /* <DEDUP_REMOVED lines=34> */
.L_x_68:
[----:B------:R-:W-:Y:S05]  /*26320*/  BSYNC B0 ;  /* 0x0000000000007941 */ /* 0x000fea0003800000 */
.L_x_67:
        /* <DEDUP_REMOVED lines=35> */
.L_x_70:
[----:B------:R-:W-:Y:S05]  /*26560*/  BSYNC B0 ;  /* 0x0000000000007941 */ /* 0x000fea0003800000 */
.L_x_69:
        /* <DEDUP_REMOVED lines=34> */
.L_x_72:
[----:B------:R-:W-:Y:S05]  /*26790*/  BSYNC B0 ;  /* 0x0000000000007941 */ /* 0x000fea0003800000 */
.L_x_71:
        /* <DEDUP_REMOVED lines=35> */
.L_x_74:
[----:B------:R-:W-:Y:S05]  /*269d0*/  BSYNC B0 ;  /* 0x0000000000007941 */ /* 0x000fea0003800000 */
.L_x_73:
        /* <DEDUP_REMOVED lines=34> */
.L_x_76:
[----:B------:R-:W-:Y:S05]  /*26c00*/  BSYNC B0 ;  /* 0x0000000000007941 */ /* 0x000fea0003800000 */
.L_x_75:
[----:B------:R-:W-:Y:S01]  /*26c10*/  BAR.SYNC.DEFER_BLOCKING 0x1, 0x80 ;  /* 0x0042000000007b1d */ /* 0x000fe20000010000 */
[----:B------:R-:W-:Y:S02]  /*26c20*/  F2FP.BF16.F32.PACK_AB R5, R5, R6 ;  /* 0x000000060505723e */ /* 0x000fe400000010ff */
[----:B------:R-:W-:Y:S02]  /*26c30*/  F2FP.BF16.F32.PACK_AB R6, R7, R8 ;  /* 0x000000080706723e */ /* 0x000fe400000010ff */
[----:B-1----:R-:W-:Y:S01]  /*26c40*/  F2FP.BF16.F32.PACK_AB R68, R82, R83 ;  /* 0x000000535244723e */ /* 0x002fe200000010ff */
        /* <DEDUP_REMOVED lines=16> */
[----:B------:R-:W2:Y:S01]  /*26d50*/  LDC.64 R8, c[0x0][0x198] ;  /* 0x00006600ff087b82 */ /* 0x000ea20000000a00 */
[----:B------:R-:W-:Y:S01]  /*26d60*/  R2UR UR8, R245 ;  /* 0x00000000f50872ca */ /* 0x000fe200000e0000 */
[----:B------:R-:W-:Y:S01]  /*26d70*/  UMOV UR9, 0x160 ;  /* 0x0000016000097882 */ /* 0x000fe20000000000 */
[----:B------:R-:W-:Y:S01]  /*26d80*/  UMOV UR11, UR36 ;  /* 0x00000024000b7c82 */ /* 0x000fe20008000000 */
[----:B------:R-:W-:-:S04]  /*26d90*/  UMOV UR12, UR37 ;  /* 0x00000025000c7c82 */ /* 0x000fc80008000000 */
[----:B------:R-:W3:Y:S06]  /*26da0*/  S2UR UR10, SR_CTAID.X ;  /* 0x00000000000a79c3 */ /* 0x000eec0000002500 */
[----:B------:R-:W-:Y:S01]  /*26db0*/  UIADD3 UR8, UR8, 0x1000, URZ ;  /* 0x0000100008087890 */ /* 0x000fe2000fffe03f */
[----:B--2---:R-:W-:-:S04]  /*26dc0*/  IADD3 R3, P0, R8, 0x670, RZ ;  /* 0x0000067008037810 */ /* 0x004fc80007f1e0ff */
[----:B------:R-:W-:Y:S02]  /*26dd0*/  IADD3.X R8, RZ, R9, RZ, P0, !PT ;  /* 0x00000009ff087210 */ /* 0x000fe400007fe4ff */
[----:B------:R-:W-:Y:S02]  /*26de0*/  R2UR UR4, R3 ;  /* 0x00000000030472ca */ /* 0x000fe400000e0000 */
[----:B------:R-:W-:Y:S01]  /*26df0*/  R2UR UR5, R8 ;  /* 0x00000000080572ca */ /* 0x000fe200000e0000 */
[----:B---3--:R-:W-:-:S12]  /*26e00*/  USHF.L.U32 UR10, UR10, 0x6, URZ ;  /* 0x000000060a0a7899 */ /* 0x008fd8000800063f */
[----:B------:R2:W-:Y:S01]  /*26e10*/  UTMASTG.4D [UR8], [UR4] ;  /* 0x00000008040073b5 */ /* 0x0005e20008018000 */
[----:B------:R0:W-:Y:S01]  /*26e20*/  UTMACMDFLUSH ;  /* 0x00000000000079b7 */ /* 0x0001e20000000000 */
[----:B--2---:R-:W-:-:S04]  /*26e30*/  DEPBAR.LE SB0, 0x1 ;  /* 0x000080400000791a */ /* 0x004fc80000000000 */
.L_x_78:
[----:B------:R-:W-:Y:S05]  /*26e40*/  BSYNC B0 ;  /* 0x0000000000007941 */ /* 0x000fea0003800000 */
.L_x_77:
        /* <DEDUP_REMOVED lines=17> */
[----:B---3--:R-:W3:Y:S02]  /*26f60*/  FENCE.VIEW.ASYNC.S ;  /* 0x00000000000073c6 */ /* 0x008ee40000000000 */
[----:B---3--:R-:W-:Y:S06]  /*26f70*/  BAR.SYNC.DEFER_BLOCKING 0x1, 0x80 ;  /* 0x0042000000007b1d */ /* 0x008fec0000010000 */
[----:B------:R-:W-:Y:S05]  /*26f80*/  @P1 BRA `(.L_x_80) ;  /* 0x0000000000381947 */ /* 0x000fea0003800000 */
[----:B--2---:R-:W2:Y:S01]  /*26f90*/  LDC.64 R4, c[0x0][0x198] ;  /* 0x00006600ff047b82 */ /* 0x004ea20000000a00 */
[----:B------:R-:W-:Y:S01]  /*26fa0*/  R2UR UR8, R245 ;  /* 0x00000000f50872ca */ /* 0x000fe200000e0000 */
[----:B------:R-:W-:Y:S01]  /*26fb0*/  UMOV UR9, 0x180 ;  /* 0x0000018000097882 */ /* 0x000fe20000000000 */
[----:B------:R-:W-:Y:S01]  /*26fc0*/  UMOV UR11, UR36 ;  /* 0x00000024000b7c82 */ /* 0x000fe20008000000 */
[----:B------:R-:W-:-:S04]  /*26fd0*/  UMOV UR12, UR37 ;  /* 0x00000025000c7c82 */ /* 0x000fc80008000000 */
[----:B------:R-:W3:Y:S01]  /*26fe0*/  S2UR UR10, SR_CTAID.X ;  /* 0x00000000000a79c3 */ /* 0x000ee20000002500 */
[----:B--2---:R-:W-:-:S04]  /*26ff0*/  IADD3 R3, P0, R4, 0x670, RZ ;  /* 0x0000067004037810 */ /* 0x004fc80007f1e0ff */
[----:B------:R-:W-:Y:S02]  /*27000*/  IADD3.X R4, RZ, R5, RZ, P0, !PT ;  /* 0x00000005ff047210 */ /* 0x000fe400007fe4ff */
[----:B------:R-:W-:Y:S02]  /*27010*/  R2UR UR4, R3 ;  /* 0x00000000030472ca */ /* 0x000fe400000e0000 */
[----:B------:R-:W-:Y:S01]  /*27020*/  R2UR UR5, R4 ;  /* 0x00000000040572ca */ /* 0x000fe200000e0000 */
[----:B---3--:R-:W-:-:S12]  /*27030*/  USHF.L.U32 UR10, UR10, 0x6, URZ ;  /* 0x000000060a0a7899 */ /* 0x008fd8000800063f */
[----:B------:R3:W-:Y:S01]  /*27040*/  UTMASTG.4D [UR8], [UR4] ;  /* 0x00000008040073b5 */ /* 0x0007e20008018000 */
[----:B------:R0:W-:Y:S01]  /*27050*/  UTMACMDFLUSH ;  /* 0x00000000000079b7 */ /* 0x0001e20000000000 */
[----:B---3--:R-:W-:-:S04]  /*27060*/  DEPBAR.LE SB0, 0x1 ;  /* 0x000080400000791a */ /* 0x008fc80000000000 */
.L_x_80:
[----:B------:R-:W-:Y:S05]  /*27070*/  BSYNC B0 ;  /* 0x0000000000007941 */ /* 0x000fea0003800000 */
.L_x_79:
        /* <DEDUP_REMOVED lines=17> */
[----:B----4-:R-:W4:Y:S02]  /*27190*/  FENCE.VIEW.ASYNC.S ;  /* 0x00000000000073c6 */ /* 0x010f240000000000 */
[----:B----4-:R-:W-:Y:S06]  /*271a0*/  BAR.SYNC.DEFER_BLOCKING 0x1, 0x80 ;  /* 0x0042000000007b1d */ /* 0x010fec0000010000 */
[----:B------:R-:W-:Y:S05]  /*271b0*/  @P1 BRA `(.L_x_82) ;  /* 0x00000000003c1947 */ /* 0x000fea0003800000 */
[----:B--2---:R-:W2:Y:S01]  /*271c0*/  LDC.64 R4, c[0x0][0x198] ;  /* 0x00006600ff047b82 */ /* 0x004ea20000000a00 */
[----:B------:R-:W-:Y:S01]  /*271d0*/  R2UR UR8, R245 ;  /* 0x00000000f50872ca */ /* 0x000fe200000e0000 */
[----:B------:R-:W-:Y:S01]  /*271e0*/  UMOV UR9, 0x1a0 ;  /* 0x000001a000097882 */ /* 0x000fe20000000000 */
[----:B------:R-:W-:Y:S01]  /*271f0*/  UMOV UR11, UR36 ;  /* 0x00000024000b7c82 */ /* 0x000fe20008000000 */
[----:B------:R-:W-:-:S04]  /*27200*/  UMOV UR12, UR37 ;  /* 0x00000025000c7c82 */ /* 0x000fc80008000000 */
[----:B------:R-:W4:Y:S06]  /*27210*/  S2UR UR10, SR_CTAID.X ;  /* 0x00000000000a79c3 */ /* 0x000f2c0000002500 */
[----:B------:R-:W-:Y:S01]  /*27220*/  UIADD3 UR8, UR8, 0x1000, URZ ;  /* 0x0000100008087890 */ /* 0x000fe2000fffe03f */
[----:B--2---:R-:W-:-:S04]  /*27230*/  IADD3 R3, P0, R4, 0x670, RZ ;  /* 0x0000067004037810 */ /* 0x004fc80007f1e0ff */
[----:B------:R-:W-:Y:S01]  /*27240*/  R2UR UR4, R3 ;  /* 0x00000000030472ca */ /* 0x000fe200000e0000 */
[----:B------:R-:W-:Y:S01]  /*27250*/  IMAD.X R4, RZ, RZ, R5, P0 ;  /* 0x000000ffff047224 */ /* 0x000fe200000e0605 */
[----:B----4-:R-:W-:-:S04]  /*27260*/  USHF.L.U32 UR10, UR10, 0x6, URZ ;  /* 0x000000060a0a7899 */ /* 0x010fc8000800063f */
[----:B------:R-:W-:-:S13]  /*27270*/  R2UR UR5, R4 ;  /* 0x00000000040572ca */ /* 0x000fda00000e0000 */
[----:B------:R4:W-:Y:S01]  /*27280*/  UTMASTG.4D [UR8], [UR4] ;  /* 0x00000008040073b5 */ /* 0x0009e20008018000 */
[----:B------:R0:W-:Y:S01]  /*27290*/  UTMACMDFLUSH ;  /* 0x00000000000079b7 */ /* 0x0001e20000000000 */
[----:B----4-:R-:W-:-:S04]  /*272a0*/  DEPBAR.LE SB0, 0x1 ;  /* 0x000080400000791a */ /* 0x010fc80000000000 */
.L_x_82:
[----:B------:R-:W-:Y:S05]  /*272b0*/  BSYNC B0 ;  /* 0x0000000000007941 */ /* 0x000fea0003800000 */
.L_x_81:
        /* <DEDUP_REMOVED lines=17> */
[----:B-----5:R-:W5:Y:S02]  /*273d0*/  FENCE.VIEW.ASYNC.S ;  /* 0x00000000000073c6 */ /* 0x020f640000000000 */
[----:B-----5:R-:W-:Y:S06]  /*273e0*/  BAR.SYNC.DEFER_BLOCKING 0x1, 0x80 ;  /* 0x0042000000007b1d */ /* 0x020fec0000010000 */
[----:B------:R-:W-:Y:S05]  /*273f0*/  @P1 BRA `(.L_x_84) ;  /* 0x0000000000381947 */ /* 0x000fea0003800000 */
[----:B--2---:R-:W4:Y:S01]  /*27400*/  LDC.64 R4, c[0x0][0x198] ;  /* 0x00006600ff047b82 */ /* 0x004f220000000a00 */
[----:B------:R-:W-:Y:S01]  /*27410*/  R2UR UR8, R245 ;  /* 0x00000000f50872ca */ /* 0x000fe200000e0000 */
[----:B------:R-:W-:Y:S01]  /*27420*/  UMOV UR9, 0x1c0 ;  /* 0x000001c000097882 */ /* 0x000fe20000000000 */
[----:B------:R-:W-:Y:S01]  /*27430*/  UMOV UR11, UR36 ;  /* 0x00000024000b7c82 */ /* 0x000fe20008000000 */
[----:B------:R-:W-:-:S04]  /*27440*/  UMOV UR12, UR37 ;  /* 0x00000025000c7c82 */ /* 0x000fc80008000000 */
[----:B------:R-:W2:Y:S01]  /*27450*/  S2UR UR10, SR_CTAID.X ;  /* 0x00000000000a79c3 */ /* 0x000ea20000002500 */
[----:B----4-:R-:W-:-:S04]  /*27460*/  IADD3 R0, P0, R4, 0x670, RZ ;  /* 0x0000067004007810 */ /* 0x010fc80007f1e0ff */
[----:B------:R-:W-:Y:S02]  /*27470*/  IADD3.X R4, RZ, R5, RZ, P0, !PT ;  /* 0x00000005ff047210 */ /* 0x000fe400007fe4ff */
[----:B------:R-:W-:Y:S02]  /*27480*/  R2UR UR4, R0 ;  /* 0x00000000000472ca */ /* 0x000fe400000e0000 */
[----:B------:R-:W-:Y:S01]  /*27490*/  R2UR UR5, R4 ;  /* 0x00000000040572ca */ /* 0x000fe200000e0000 */
[----:B--2---:R-:W-:-:S12]  /*274a0*/  USHF.L.U32 UR10, UR10, 0x6, URZ ;  /* 0x000000060a0a7899 */ /* 0x004fd8000800063f */
[----:B------:R2:W-:Y:S01]  /*274b0*/  UTMASTG.4D [UR8], [UR4] ;  /* 0x00000008040073b5 */ /* 0x0005e20008018000 */
[----:B------:R0:W-:Y:S01]  /*274c0*/  UTMACMDFLUSH ;  /* 0x00000000000079b7 */ /* 0x0001e20000000000 */
[----:B--2---:R-:W-:-:S04]  /*274d0*/  DEPBAR.LE SB0, 0x1 ;  /* 0x000080400000791a */ /* 0x004fc80000000000 */
.L_x_84:
[----:B------:R-:W-:Y:S05]  /*274e0*/  BSYNC B0 ;  /* 0x0000000000007941 */ /* 0x000fea0003800000 */
.L_x_83:
[----:B------:R-:W-:Y:S06]  /*274f0*/  BAR.SYNC.DEFER_BLOCKING 0x1, 0x80 ;  /* 0x0042000000007b1d */ /* 0x000fec0000010000 */
[----:B------:R-:W-:Y:S01]  /*27500*/  BSSY B0, `(.L_x_85) ;  /* 0x0000019000007945 */ /* 0x000fe20003800000 */
[----:B------:R1:W-:Y:S04]  /*27510*/  STSM.16.M88.4 [R2+0x1000], R44 ;  /* 0x0010002c02007844 */ /* 0x0003e80000000200 */
        /* <DEDUP_REMOVED lines=9> */
[----:B-1234-:R-:W1:Y:S01]  /*275b0*/  LDC.64 R2, c[0x0][0x198] ;  /* 0x00006600ff027b82 */ /* 0x01ee620000000a00 */
        /* <DEDUP_REMOVED lines=11> */
[----:B------:R1:W-:Y:S02]  /*27670*/  UTMASTG.4D [UR8], [UR4] ;  /* 0x00000008040073b5 */ /* 0x0003e40008018000 */
[----:B-1----:R0:W-:Y:S02]  /*27680*/  UTMACMDFLUSH ;  /* 0x00000000000079b7 */ /* 0x0021e40000000000 */
.L_x_86:
[----:B------:R-:W-:Y:S05]  /*27690*/  BSYNC B0 ;  /* 0x0000000000007941 */ /* 0x000fea0003800000 */
.L_x_85:
[----:B------:R-:W-:-:S04]  /*276a0*/  DEPBAR.LE SB0, 0x0 ;  /* 0x000080000000791a */ /* 0x000fc80000000000 */
[----:B------:R-:W-:Y:S05]  /*276b0*/  EXIT ;  /* 0x000000000000794d */ /* 0x000fea0003800000 */
.L_x_7:
[----:B-1----:R1:W2:Y:S02]  /*276c0*/  SYNCS.PHASECHK.TRANS64.TRYWAIT P2, [R5+URZ+0x90048], R0 ;  /* 0x09004800050075a7 */ /* 0x0022a4000804017f */
[----:B--2---:R-:W-:Y:S05]  /*276d0*/  @!P2 NANOSLEEP.SYNCS 0x989680 ;  /* 0x009896800000a95d */ /* 0x004fea0003900000 */
[----:B------:R-:W2:Y:S02]  /*276e0*/  @!P2 SYNCS.PHASECHK.TRANS64 P2, [R5+URZ+0x90048], R0 ;  /* 0x090048000500a5a7 */ /* 0x000ea4000804007f */
[----:B--2---:R-:W-:Y:S05]  /*276f0*/  @!P2 BRA `(.L_x_7) ;  /* 0xfffffffc00f0a947 */ /* 0x004fea000383ffff */
[----:B------:R-:W-:Y:S05]  /*27700*/  BRA `(.L_x_87) ;  /* 0xfffffd9000207947 */ /* 0x000fea000383ffff */
.L_x_12:
[----:B-1----:R1:W3:Y:S02]  /*27710*/  SYNCS.PHASECHK.TRANS64.TRYWAIT P1, [R5+URZ+0x90020], R0 ;  /* 0x09002000050075a7 */ /* 0x0022e4000802017f */
[----:B---3--:R-:W-:Y:S05]  /*27720*/  @!P1 NANOSLEEP.SYNCS 0x989680 ;  /* 0x009896800000995d */ /* 0x008fea0003900000 */
[----:B------:R-:W3:Y:S02]  /*27730*/  @!P1 SYNCS.PHASECHK.TRANS64 P1, [R5+URZ+0x90020], R0 ;  /* 0x09002000050095a7 */ /* 0x000ee4000802007f */
[----:B---3--:R-:W-:Y:S05]  /*27740*/  @!P1 BRA `(.L_x_12) ;  /* 0xfffffffc00f09947 */ /* 0x008fea000383ffff */
[----:B------:R-:W-:Y:S05]  /*27750*/  BRA `(.L_x_88) ;  /* 0xfffffd9400707947 */ /* 0x000fea000383ffff */
.L_x_14:
[----:B-1----:R1:W2:Y:S02]  /*27760*/  SYNCS.PHASECHK.TRANS64.TRYWAIT P1, [R4+URZ+0x90020], R5 ;  /* 0x09002005040075a7 */ /* 0x0022a4000802017f */
[----:B--2---:R-:W-:Y:S05]  /*27770*/  @!P1 NANOSLEEP.SYNCS 0x989680 ;  /* 0x009896800000995d */ /* 0x004fea0003900000 */
[----:B------:R-:W2:Y:S02]  /*27780*/  @!P1 SYNCS.PHASECHK.TRANS64 P1, [R4+URZ+0x90020], R5 ;  /* 0x09002005040095a7 */ /* 0x000ea4000802007f */
[----:B--2---:R-:W-:Y:S05]  /*27790*/  @!P1 BRA `(.L_x_14) ;  /* 0xfffffffc00f09947 */ /* 0x004fea000383ffff */
[----:B------:R-:W-:Y:S05]  /*277a0*/  BRA `(.L_x_89) ;  /* 0xfffffd9800587947 */ /* 0x000fea000383ffff */
.L_x_17:
[----:B-1----:R1:W3:Y:S02]  /*277b0*/  SYNCS.PHASECHK.TRANS64.TRYWAIT P1, [R0+URZ+0x90020], R7 ;  /* 0x09002007000075a7 */ /* 0x0022e4000802017f */
[----:B---3--:R-:W-:Y:S05]  /*277c0*/  @!P1 NANOSLEEP.SYNCS 0x989680 ;  /* 0x009896800000995d */ /* 0x008fea0003900000 */
[----:B------:R-:W3:Y:S02]  /*277d0*/  @!P1 SYNCS.PHASECHK.TRANS64 P1, [R0+URZ+0x90020], R7 ;  /* 0x09002007000095a7 */ /* 0x000ee4000802007f */
[----:B---3--:R-:W-:Y:S05]  /*277e0*/  @!P1 BRA `(.L_x_17) ;  /* 0xfffffffc00f09947 */ /* 0x008fea000383ffff */
[----:B------:R-:W-:Y:S05]  /*277f0*/  BRA `(.L_x_90) ;  /* 0xfffffd9c00807947 */ /* 0x000fea000383ffff */
.L_x_19:
[----:B-1----:R1:W2:Y:S02]  /*27800*/  SYNCS.PHASECHK.TRANS64.TRYWAIT P1, [R5+URZ+0x90020], R0 ;  /* 0x09002000050075a7 */ /* 0x0022a4000802017f */
[----:B--2---:R-:W-:Y:S05]  /*27810*/  @!P1 NANOSLEEP.SYNCS 0x989680 ;  /* 0x009896800000995d */ /* 0x004fea0003900000 */
[----:B------:R-:W2:Y:S02]  /*27820*/  @!P1 SYNCS.PHASECHK.TRANS64 P1, [R5+URZ+0x90020], R0 ;  /* 0x09002000050095a7 */ /* 0x000ea4000802007f */
[----:B--2---:R-:W-:Y:S05]  /*27830*/  @!P1 BRA `(.L_x_19) ;  /* 0xfffffffc00f09947 */ /* 0x004fea000383ffff */
[----:B------:R-:W-:Y:S05]  /*27840*/  BRA `(.L_x_91) ;  /* 0xfffffda000947947 */ /* 0x000fea000383ffff */
.L_x_21:
[----:B-1----:R-:W1:Y:S01]  /*27850*/  S2R R2, SR_CgaCtaId ;  /* 0x0000000000027919 */ /* 0x002e620000008800 */
[----:B------:R-:W-:-:S04]  /*27860*/  MOV R0, 0x400 ;  /* 0x0000040000007802 */ /* 0x000fc80000000f00 */
[----:B-1----:R-:W-:-:S04]  /*27870*/  LEA R0, R2, R0, 0x18 ;  /* 0x0000000002007211 */ /* 0x002fc800078ec0ff */
[----:B------:R1:W2:Y:S03]  /*27880*/  SYNCS.PHASECHK.TRANS64.TRYWAIT P1, [R0+URZ+0x90040], R3 ;  /* 0x09004003000075a7 */ /* 0x0002a6000802017f */
[----:B--2---:R-:W-:Y:S05]  /*27890*/  @!P1 NANOSLEEP.SYNCS 0x989680 ;  /* 0x009896800000995d */ /* 0x004fea0003900000 */
[----:B------:R-:W2:Y:S02]  /*278a0*/  @!P1 SYNCS.PHASECHK.TRANS64 P1, [R0+URZ+0x90040], R3 ;  /* 0x09004003000095a7 */ /* 0x000ea4000802007f */
[----:B--2---:R-:W-:Y:S05]  /*278b0*/  @!P1 BRA `(.L_x_21) ;  /* 0xfffffffc00e49947 */ /* 0x004fea000383ffff */
[----:B------:R-:W-:Y:S05]  /*278c0*/  BRA `(.L_x_92) ;  /* 0xfffffda400b07947 */ /* 0x000fea000383ffff */
.L_x_22:
        /* <DEDUP_REMOVED lines=8> */
.L_x_23:
[----:B--2---:R-:W2:Y:S01]  /*27950*/  S2R R6, SR_CgaCtaId ;  /* 0x0000000000067919 */ /* 0x004ea20000008800 */
[----:B------:R-:W-:-:S04]  /*27960*/  MOV R5, 0x400 ;  /* 0x0000040000057802 */ /* 0x000fc80000000f00 */
[----:B--2---:R-:W-:-:S04]  /*27970*/  LEA R5, R6, R5, 0x18 ;  /* 0x0000000506057211 */ /* 0x004fc800078ec0ff */
[----:B------:R2:W3:Y:S03]  /*27980*/  SYNCS.PHASECHK.TRANS64.TRYWAIT P6, [R5+URZ+0x90008], R3 ;  /* 0x09000803050075a7 */ /* 0x0004e600080c017f */
[----:B---3--:R-:W-:Y:S05]  /*27990*/  @!P6 NANOSLEEP.SYNCS 0x989680 ;  /* 0x009896800000e95d */ /* 0x008fea0003900000 */
[----:B------:R-:W3:Y:S02]  /*279a0*/  @!P6 SYNCS.PHASECHK.TRANS64 P6, [R5+URZ+0x90008], R3 ;  /* 0x090008030500e5a7 */ /* 0x000ee400080c007f */
[----:B---3--:R-:W-:Y:S05]  /*279b0*/  @!P6 BRA `(.L_x_23) ;  /* 0xfffffffc00e4e947 */ /* 0x008fea000383ffff */
[----:B------:R-:W-:Y:S05]  /*279c0*/  BRA `(.L_x_94) ;  /* 0xfffffdc800b47947 */ /* 0x000fea000383ffff */
.L_x_25:
[----:B-1----:R1:W2:Y:S02]  /*279d0*/  SYNCS.PHASECHK.TRANS64.TRYWAIT P1, [R0+URZ+0x90000], R2 ;  /* 0x09000002000075a7 */ /* 0x0022a4000802017f */
[----:B--2---:R-:W-:Y:S05]  /*279e0*/  @!P1 NANOSLEEP.SYNCS 0x989680 ;  /* 0x009896800000995d */ /* 0x004fea0003900000 */
[----:B------:R-:W2:Y:S02]  /*279f0*/  @!P1 SYNCS.PHASECHK.TRANS64 P1, [R0+URZ+0x90000], R2 ;  /* 0x09000002000095a7 */ /* 0x000ea4000802007f */
[----:B--2---:R-:W-:Y:S05]  /*27a00*/  @!P1 BRA `(.L_x_25) ;  /* 0xfffffffc00f09947 */ /* 0x004fea000383ffff */
[----:B------:R-:W-:Y:S05]  /*27a10*/  BRA `(.L_x_95) ;  /* 0xfffffe8400fc7947 */ /* 0x000fea000383ffff */
.L_x_28:
[----:B-1----:R1:W2:Y:S02]  /*27a20*/  SYNCS.PHASECHK.TRANS64.TRYWAIT P2, [R0+URZ+0x90020], R2 ;  /* 0x09002002000075a7 */ /* 0x0022a4000804017f */
[----:B--2---:R-:W-:Y:S05]  /*27a30*/  @!P2 NANOSLEEP.SYNCS 0x989680 ;  /* 0x009896800000a95d */ /* 0x004fea0003900000 */
[----:B------:R-:W2:Y:S02]  /*27a40*/  @!P2 SYNCS.PHASECHK.TRANS64 P2, [R0+URZ+0x90020], R2 ;  /* 0x090020020000a5a7 */ /* 0x000ea4000804007f */
[----:B--2---:R-:W-:Y:S05]  /*27a50*/  @!P2 BRA `(.L_x_28) ;  /* 0xfffffffc00f0a947 */ /* 0x004fea000383ffff */
[----:B------:R-:W-:Y:S05]  /*27a60*/  BRA `(.L_x_96) ;  /* 0xfffffea800f47947 */ /* 0x000fea000383ffff */
.L_x_31:
[----:B-1----:R1:W2:Y:S02]  /*27a70*/  SYNCS.PHASECHK.TRANS64.TRYWAIT P2, [R2+URZ+0x90000], R3 ;  /* 0x09000003020075a7 */ /* 0x0022a4000804017f */
[----:B--2---:R-:W-:Y:S05]  /*27a80*/  @!P2 NANOSLEEP.SYNCS 0x989680 ;  /* 0x009896800000a95d */ /* 0x004fea0003900000 */
[----:B------:R-:W2:Y:S02]  /*27a90*/  @!P2 SYNCS.PHASECHK.TRANS64 P2, [R2+URZ+0x90000], R3 ;  /* 0x090000030200a5a7 */ /* 0x000ea4000804007f */
[----:B--2---:R-:W-:Y:S05]  /*27aa0*/  @!P2 BRA `(.L_x_31) ;  /* 0xfffffffc00f0a947 */ /* 0x004fea000383ffff */
[----:B------:R-:W-:Y:S05]  /*27ab0*/  BRA `(.L_x_97) ;  /* 0xfffffeb400687947 */ /* 0x000fea000383ffff */
.L_x_35:
[----:B-1----:R1:W2:Y:S02]  /*27ac0*/  SYNCS.PHASECHK.TRANS64.TRYWAIT P1, [R0+URZ+0x90020], R3 ;  /* 0x09002003000075a7 */ /* 0x0022a4000802017f */
[----:B--2---:R-:W-:Y:S05]  /*27ad0*/  @!P1 NANOSLEEP.SYNCS 0x989680 ;  /* 0x009896800000995d */ /* 0x004fea0003900000 */
[----:B------:R-:W2:Y:S02]  /*27ae0*/  @!P1 SYNCS.PHASECHK.TRANS64 P1, [R0+URZ+0x90020], R3 ;  /* 0x09002003000095a7 */ /* 0x000ea4000802007f */
[----:B--2---:R-:W-:Y:S05]  /*27af0*/  @!P1 BRA `(.L_x_35) ;  /* 0xfffffffc00f09947 */ /* 0x004fea000383ffff */
[----:B------:R-:W-:Y:S05]  /*27b00*/  BRA `(.L_x_98) ;  /* 0xffffff9400947947 */ /* 0x000fea000383ffff */
        .weak           $__internal_0_$__cuda_sm20_rcp_rn_f32_slowpath
        .type           $__internal_0_$__cuda_sm20_rcp_rn_f32_slowpath,@function
        .size           $__internal_0_$__cuda_sm20_rcp_rn_f32_slowpath,(.L_x_104 - $__internal_0_$__cuda_sm20_rcp_rn_f32_slowpath)
$__internal_0_$__cuda_sm20_rcp_rn_f32_slowpath:
[----:B------:R-:W-:Y:S01]  /*27b10*/  IMAD.SHL.U32 R2, R0, 0x2, RZ ;  /* 0x0000000200027824 */ /* 0x000fe200078e00ff */
[----:B------:R-:W-:Y:S04]  /*27b20*/  BSSY B2, `(.L_x_99) ;  /* 0x0000030000027945 */ /* 0x000fe80003800000 */
[----:B------:R-:W-:-:S04]  /*27b30*/  SHF.R.U32.HI R2, RZ, 0x18, R2 ;  /* 0x00000018ff027819 */ /* 0x000fc80000011602 */
[----:B------:R-:W-:-:S13]  /*27b40*/  ISETP.NE.U32.AND P0, PT, R2, RZ, PT ;  /* 0x000000ff0200720c */ /* 0x000fda0003f05070 */
[----:B------:R-:W-:Y:S05]  /*27b50*/  @P0 BRA `(.L_x_100) ;  /* 0x0000000000280947 */ /* 0x000fea0003800000 */
[----:B------:R-:W-:-:S04]  /*27b60*/  SHF.L.U32 R2, R0, 0x1, RZ ;  /* 0x0000000100027819 */ /* 0x000fc800000006ff */
[----:B------:R-:W-:-:S13]  /*27b70*/  ISETP.NE.AND P0, PT, R2, RZ, PT ;  /* 0x000000ff0200720c */ /* 0x000fda0003f05270 */
[----:B------:R-:W-:Y:S01]  /*27b80*/  @P0 FFMA R6, R0, 1.84467440737095516160e+19, RZ ;  /* 0x5f80000000060823 */ /* 0x000fe200000000ff */
[----:B------:R-:W-:Y:S08]  /*27b90*/  @!P0 MUFU.RCP R2, R0 ;  /* 0x0000000000028308 */ /* 0x000ff00000001000 */
[----:B------:R-:W1:Y:S02]  /*27ba0*/  @P0 MUFU.RCP R3, R6 ;  /* 0x0000000600030308 */ /* 0x000e640000001000 */
[----:B-1----:R-:W-:-:S04]  /*27bb0*/  @P0 FFMA R6, R6, R3, -1 ;  /* 0xbf80000006060423 */ /* 0x002fc80000000003 */
[----:B------:R-:W-:-:S04]  /*27bc0*/  @P0 FADD.FTZ R6, -R6, -RZ ;  /* 0x800000ff06060221 */ /* 0x000fc80000010100 */
[----:B------:R-:W-:-:S04]  /*27bd0*/  @P0 FFMA R3, R3, R6, R3 ;  /* 0x0000000603030223 */ /* 0x000fc80000000003 */
[----:B------:R-:W-:Y:S01]  /*27be0*/  @P0 FFMA R2, R3, 1.84467440737095516160e+19, RZ ;  /* 0x5f80000003020823 */ /* 0x000fe200000000ff */
[----:B------:R-:W-:Y:S06]  /*27bf0*/  BRA `(.L_x_101) ;  /* 0x0000000000887947 */ /* 0x000fec0003800000 */
.L_x_100:
[----:B------:R-:W-:-:S04]  /*27c00*/  IADD3 R13, R2, -0xfd, RZ ;  /* 0xffffff03020d7810 */ /* 0x000fc80007ffe0ff */
[----:B------:R-:W-:-:S13]  /*27c10*/  ISETP.GT.U32.AND P0, PT, R13, 0x1, PT ;  /* 0x000000010d00780c */ /* 0x000fda0003f04070 */
[----:B------:R-:W-:Y:S05]  /*27c20*/  @P0 BRA `(.L_x_102) ;  /* 0x0000000000780947 */ /* 0x000fea0003800000 */
[----:B------:R-:W-:Y:S01]  /*27c30*/  LOP3.LUT R6, R0, 0x7fffff, RZ, 0xc0, !PT ;  /* 0x007fffff00067812 */ /* 0x000fe200078ec0ff */
[----:B------:R-:W-:Y:S01]  /*27c40*/  IMAD.MOV.U32 R16, RZ, RZ, 0x3 ;  /* 0x00000003ff107424 */ /* 0x000fe200078e00ff */
[----:B------:R-:W-:Y:S02]  /*27c50*/  IADD3 R2, R2, -0xfc, RZ ;  /* 0xffffff0402027810 */ /* 0x000fe40007ffe0ff */
[----:B------:R-:W-:Y:S02]  /*27c60*/  LOP3.LUT R6, R6, 0x3f800000, RZ, 0xfc, !PT ;  /* 0x3f80000006067812 */ /* 0x000fe400078efcff */
[----:B------:R-:W-:Y:S02]  /*27c70*/  SHF.L.U32 R16, R16, R13, RZ ;  /* 0x0000000d10107219 */ /* 0x000fe400000006ff */
[----:B------:R-:W1:Y:S02]  /*27c80*/  MUFU.RCP R3, R6 ;  /* 0x0000000600037308 */ /* 0x000e640000001000 */
[----:B-1----:R-:W-:-:S04]  /*27c90*/  FFMA R7, R6, R3, -1 ;  /* 0xbf80000006077423 */ /* 0x002fc80000000003 */
[----:B------:R-:W-:-:S04]  /*27ca0*/  FADD.FTZ R7, -R7, -RZ ;  /* 0x800000ff07077221 */ /* 0x000fc80000010100 */
[CCC-:B------:R-:W-:Y:S01]  /*27cb0*/  FFMA.RM R6, R3.reuse, R7.reuse, R3.reuse ;  /* 0x0000000703067223 */ /* 0x1c0fe20000004003 */
[----:B------:R-:W-:-:S05]  /*27cc0*/  FFMA.RP R3, R3, R7, R3 ;  /* 0x0000000703037223 */ /* 0x000fca0000008003 */
[C---:B------:R-:W-:Y:S02]  /*27cd0*/  FSETP.NEU.FTZ.AND P0, PT, R6.reuse, R3, PT ;  /* 0x000000030600720b */ /* 0x040fe40003f1d000 */
[----:B------:R-:W-:Y:S02]  /*27ce0*/  LOP3.LUT R3, R6, 0x7fffff, RZ, 0xc0, !PT ;  /* 0x007fffff06037812 */ /* 0x000fe400078ec0ff */
[----:B------:R-:W-:Y:S02]  /*27cf0*/  SEL R6, RZ, 0xffffffff, !P0 ;  /* 0xffffffffff067807 */ /* 0x000fe40004000000 */
[----:B------:R-:W-:Y:S02]  /*27d00*/  LOP3.LUT R3, R3, 0x800000, RZ, 0xfc, !PT ;  /* 0x0080000003037812 */ /* 0x000fe400078efcff */
[----:B------:R-:W-:Y:S02]  /*27d10*/  IADD3 R7, -R6, RZ, RZ ;  /* 0x000000ff06077210 */ /* 0x000fe40007ffe1ff */
[----:B------:R-:W-:-:S02]  /*27d20*/  LOP3.LUT R16, R16, R3, RZ, 0xc0, !PT ;  /* 0x0000000310107212 */ /* 0x000fc400078ec0ff */
[-CC-:B------:R-:W-:Y:S02]  /*27d30*/  LOP3.LUT P1, RZ, R7, R13.reuse, R3.reuse, 0xf8, !PT ;  /* 0x0000000d07ff7212 */ /* 0x180fe4000782f803 */
[----:B------:R-:W-:Y:S02]  /*27d40*/  SHF.R.U32.HI R6, RZ, R13, R16 ;  /* 0x0000000dff067219 */ /* 0x000fe40000011610 */
[----:B------:R-:W-:Y:S02]  /*27d50*/  SHF.R.U32.HI R2, RZ, R2, R3 ;  /* 0x00000002ff027219 */ /* 0x000fe40000011603 */
[C---:B------:R-:W-:Y:S02]  /*27d60*/  LOP3.LUT P0, RZ, R6.reuse, 0x1, RZ, 0xc0, !PT ;  /* 0x0000000106ff7812 */ /* 0x040fe4000780c0ff */
[----:B------:R-:W-:-:S04]  /*27d70*/  LOP3.LUT P2, RZ, R6, 0x2, RZ, 0xc0, !PT ;  /* 0x0000000206ff7812 */ /* 0x000fc8000784c0ff */
[----:B------:R-:W-:Y:S02]  /*27d80*/  PLOP3.LUT P0, PT, P0, P1, P2, 0xe0, 0x0 ;  /* 0x000000000000781c */ /* 0x000fe40000703c20 */
[----:B------:R-:W-:Y:S02]  /*27d90*/  LOP3.LUT P1, RZ, R0, 0x7fffff, RZ, 0xc0, !PT ;  /* 0x007fffff00ff7812 */ /* 0x000fe4000782c0ff */
[----:B------:R-:W-:-:S05]  /*27da0*/  SEL R3, RZ, 0x1, !P0 ;  /* 0x00000001ff037807 */ /* 0x000fca0004000000 */
[----:B------:R-:W-:-:S05]  /*27db0*/  IMAD.MOV R3, RZ, RZ, -R3 ;  /* 0x000000ffff037224 */ /* 0x000fca00078e0a03 */
[----:B------:R-:W-:-:S13]  /*27dc0*/  ISETP.GE.AND P0, PT, R3, RZ, PT ;  /* 0x000000ff0300720c */ /* 0x000fda0003f06270 */
[----:B------:R-:W-:-:S04]  /*27dd0*/  @!P0 IADD3 R2, R2, 0x1, RZ ;  /* 0x0000000102028810 */ /* 0x000fc80007ffe0ff */
[----:B------:R-:W-:-:S04]  /*27de0*/  @!P1 SHF.L.U32 R2, R2, 0x1, RZ ;  /* 0x0000000102029819 */ /* 0x000fc800000006ff */
[----:B------:R-:W-:Y:S01]  /*27df0*/  LOP3.LUT R2, R2, 0x80000000, R0, 0xf8, !PT ;  /* 0x8000000002027812 */ /* 0x000fe200078ef800 */
[----:B------:R-:W-:Y:S06]  /*27e00*/  BRA `(.L_x_101) ;  /* 0x0000000000047947 */ /* 0x000fec0003800000 */
.L_x_102:
[----:B------:R1:W2:Y:S02]  /*27e10*/  MUFU.RCP R2, R0 ;  /* 0x0000000000027308 */ /* 0x0002a40000001000 */
.L_x_101:
[----:B------:R-:W-:Y:S05]  /*27e20*/  BSYNC B2 ;  /* 0x0000000000027941 */ /* 0x000fea0003800000 */
.L_x_99:
[----:B--2---:R-:W-:Y:S01]  /*27e30*/  IMAD.MOV.U32 R6, RZ, RZ, R2 ;  /* 0x000000ffff067224 */ /* 0x004fe200078e0002 */
[----:B------:R-:W-:Y:S02]  /*27e40*/  MOV R2, R8 ;  /* 0x0000000800027202 */ /* 0x000fe40000000f00 */
[----:B------:R-:W-:-:S04]  /*27e50*/  MOV R3, 0x0 ;  /* 0x0000000000037802 */ /* 0x000fc80000000f00 */
[----:B-1----:R-:W-:Y:S05]  /*27e60*/  RET.REL.NODEC R2 `(_ZN7cutlass13device_kernelINS_4fmha6kernel13FmhaKernelTmaINS1_10collective15FmhaMainloopTmaINS_10bfloat16_tEfN4cute5tupleIJNS7_1CILi64EEENS9_ILi128EEENS9_ILi512EEEEEENS4_13DefaultFusionEJEEENS4_15FmhaFwdEpilogueIS6_fNS8_IJSA_SC_SB_EEEEEJEEEEEvNT_6ParamsE) ;  /* 0xfffffd8002647950 */ /* 0x002fea0003c3ffff */
.L_x_103:
[----:B------:R-:W-:-:S00]  /*27e70*/  BRA `(.L_x_103) ;  /* 0xfffffffc00fc7947 */ /* 0x000fc0000383ffff */
[----:B------:R-:W-:-:S00]  /*27e80*/  NOP ;  /* 0x0000000000007918 */ /* 0x000fc00000000000 */
[----:B------:R-:W-:-:S00]  /*27e90*/  NOP ;  /* 0x0000000000007918 */ /* 0x000fc00000000000 */
[----:B------:R-:W-:-:S00]  /*27ea0*/  NOP ;  /* 0x0000000000007918 */ /* 0x000fc00000000000 */
[----:B------:R-:W-:-:S00]  /*27eb0*/  NOP ;  /* 0x0000000000007918 */ /* 0x000fc00000000000 */
[----:B------:R-:W-:-:S00]  /*27ec0*/  NOP ;  /* 0x0000000000007918 */ /* 0x000fc00000000000 */
[----:B------:R-:W-:-:S00]  /*27ed0*/  NOP ;  /* 0x0000000000007918 */ /* 0x000fc00000000000 */
[----:B------:R-:W-:-:S00]  /*27ee0*/  NOP ;  /* 0x0000000000007918 */ /* 0x000fc00000000000 */
[----:B------:R-:W-:-:S00]  /*27ef0*/  NOP ;  /* 0x0000000000007918 */ /* 0x000fc00000000000 */
.L_x_104:


//--------------------- .nv.global.init           --------------------------
	.section	.nv.global.init,"aw",@progbits
.nv.global.init:
	.type		$str$23,@object
	.size		$str$23,($str$24 - $str$23)
$str$23:
        /*0000*/ 	.byte	0x28, 0x61, 0x64, 0x64, 0x72, 0x65, 0x73, 0x73, 0x20, 0x26, 0x20, 0x6d, 0x61, 0x73, 0x6b, 0x29
        /*0010*/ 	.byte	0x20, 0x3d, 0x3d, 0x20, 0x30, 0x00
	.type		$str$24,@object
	.size		$str$24,(__unnamed_1 - $str$24)
$str$24:
        /*0016*/ 	.byte	0x2f, 0x74, 0x6d, 0x70, 0x2f, 0x63, 0x75, 0x74, 0x6c, 0x61, 0x73, 0x73, 0x5f, 0x73, 0x77, 0x65
        /*0026*/ 	.byte	0x65, 0x70, 0x5f, 0x73, 0x72, 0x63, 0x2f, 0x69, 0x6e, 0x63, 0x6c, 0x75, 0x64, 0x65, 0x2f, 0x63
        /*0036*/ 	.byte	0x75, 0x74, 0x65, 0x2f, 0x70, 0x6f, 0x69, 0x6e, 0x74, 0x65, 0x72, 0x5f, 0x66, 0x6c, 0x61, 0x67
        /*0046*/ 	.byte	0x67, 0x65, 0x64, 0x2e, 0x68, 0x70, 0x70, 0x00
	.type		__unnamed_1,@object
	.size		__unnamed_1,(__unnamed_2 - __unnamed_1)
__unnamed_1:
        /* <DEDUP_REMOVED lines=28> */
        /*020e*/ 	.byte	0x32, 0x30, 0x34, 0x38, 0x3e, 0x3e, 0x3e, 0x3e, 0x3e, 0x5d, 0x00
	.type		__unnamed_2,@object
	.size		__unnamed_2,(.L_1 - __unnamed_2)
__unnamed_2:
        /* <DEDUP_REMOVED lines=29> */
.L_1:


//--------------------- .nv.shared._ZN7cutlass13device_kernelINS_4fmha6kernel13FmhaKernelTmaINS1_10collective15FmhaMainloopTmaINS_10bfloat16_tEfN4cute5tupleIJNS7_1CILi64EEENS9_ILi128EEENS9_ILi512EEEEEENS4_13DefaultFusionEJEEENS4_15FmhaFwdEpilogueIS6_fNS8_IJSA_SC_SB_EEEEEJEEEEEvNT_6ParamsE --------------------------
	.section	.nv.shared._ZN7cutlass13device_kernelINS_4fmha6kernel13FmhaKernelTmaINS1_10collective15FmhaMainloopTmaINS_10bfloat16_tEfN4cute5tupleIJNS7_1CILi64EEENS9_ILi128EEENS9_ILi512EEEEEENS4_13DefaultFusionEJEEENS4_15FmhaFwdEpilogueIS6_fNS8_IJSA_SC_SB_EEEEEJEEEEEvNT_6ParamsE,"aw",@nobits
	.sectionflags	@""
	.align	16
	.zero		1024


//--------------------- .nv.shared.reserved.0     --------------------------
	.section	.nv.shared.reserved.0,"aw",@nobits
	.weak		__nv_reservedSMEM_offset_0_alias
	.size		__nv_reservedSMEM_offset_0_alias, 0, 0
	.other		__nv_reservedSMEM_offset_0_alias,@"STO_CUDA_RESERVED_SHARED STV_DEFAULT"
__nv_reservedSMEM_offset_0_alias:
	.zero		0


//--------------------- .nv.global                --------------------------
	.section	.nv.global,"aw",@nobits
.nv.global:
	.type		_ZN39_INTERNAL_559909a0_4_k_cu_6e46ae8a_27974cute1_E,@object
	.size		_ZN39_INTERNAL_559909a0_4_k_cu_6e46ae8a_27974cute1_E,(_ZN39_INTERNAL_559909a0_4_k_cu_6e46ae8a_27974cuda3std3__45__cpo6cbeginE - _ZN39_INTERNAL_559909a0_4_k_cu_6e46ae8a_27974cute1_E)
_ZN39_INTERNAL_559909a0_4_k_cu_6e46ae8a_27974cute1_E:
	.zero		1
	.type		_ZN39_INTERNAL_559909a0_4_k_cu_6e46ae8a_27974cuda3std3__45__cpo6cbeginE,@object
	.size		_ZN39_INTERNAL_559909a0_4_k_cu_6e46ae8a_27974cuda3std3__45__cpo6cbeginE,(_ZN39_INTERNAL_559909a0_4_k_cu_6e46ae8a_27974cuda3std3__48in_placeE - _ZN39_INTERNAL_559909a0_4_k_cu_6e46ae8a_27974cuda3std3__45__cpo6cbeginE)
_ZN39_INTERNAL_559909a0_4_k_cu_6e46ae8a_27974cuda3std3__45__cpo6cbeginE:
	.zero		1
	.type		_ZN39_INTERNAL_559909a0_4_k_cu_6e46ae8a_27974cuda3std3__48in_placeE,@object
	.size		_ZN39_INTERNAL_559909a0_4_k_cu_6e46ae8a_27974cuda3std3__48in_placeE,(_ZN39_INTERNAL_559909a0_4_k_cu_6e46ae8a_27974cuda3std6ranges3__45__cpo9iter_moveE - _ZN39_INTERNAL_559909a0_4_k_cu_6e46ae8a_27974cuda3std3__48in_placeE)
_ZN39_INTERNAL_559909a0_4_k_cu_6e46ae8a_27974cuda3std3__48in_placeE:
	.zero		1
	.type		_ZN39_INTERNAL_559909a0_4_k_cu_6e46ae8a_27974cuda3std6ranges3__45__cpo9iter_moveE,@object
	.size		_ZN39_INTERNAL_559909a0_4_k_cu_6e46ae8a_27974cuda3std6ranges3__45__cpo9iter_moveE,(_ZN39_INTERNAL_559909a0_4_k_cu_6e46ae8a_27974cuda3std3__45__cpo5beginE - _ZN39_INTERNAL_559909a0_4_k_cu_6e46ae8a_27974cuda3std6ranges3__45__cpo9iter_moveE)
_ZN39_INTERNAL_559909a0_4_k_cu_6e46ae8a_27974cuda3std6ranges3__45__cpo9iter_moveE:
	.zero		1
	.type		_ZN39_INTERNAL_559909a0_4_k_cu_6e46ae8a_27974cuda3std3__45__cpo5beginE,@object
	.size		_ZN39_INTERNAL_559909a0_4_k_cu_6e46ae8a_27974cuda3std3__45__cpo5beginE,(_ZN39_INTERNAL_559909a0_4_k_cu_6e46ae8a_27974cuda3std3__441_GLOBAL__N__559909a0_4_k_cu_6e46ae8a_27976ignoreE - _ZN39_INTERNAL_559909a0_4_k_cu_6e46ae8a_27974cuda3std3__45__cpo5beginE)
_ZN39_INTERNAL_559909a0_4_k_cu_6e46ae8a_27974cuda3std3__45__cpo5beginE:
	.zero		1
	.type		_ZN39_INTERNAL_559909a0_4_k_cu_6e46ae8a_27974cuda3std3__441_GLOBAL__N__559909a0_4_k_cu_6e46ae8a_27976ignoreE,@object
	.size		_ZN39_INTERNAL_559909a0_4_k_cu_6e46ae8a_27974cuda3std3__441_GLOBAL__N__559909a0_4_k_cu_6e46ae8a_27976ignoreE,(_ZN39_INTERNAL_559909a0_4_k_cu_6e46ae8a_27974cute7productE - _ZN39_INTERNAL_559909a0_4_k_cu_6e46ae8a_27974cuda3std3__441_GLOBAL__N__559909a0_4_k_cu_6e46ae8a_27976ignoreE)
_ZN39_INTERNAL_559909a0_4_k_cu_6e46ae8a_27974cuda3std3__441_GLOBAL__N__559909a0_4_k_cu_6e46ae8a_27976ignoreE:
	.zero		1
	.type		_ZN39_INTERNAL_559909a0_4_k_cu_6e46ae8a_27974cute7productE,@object
	.size		_ZN39_INTERNAL_559909a0_4_k_cu_6e46ae8a_27974cute7productE,(_ZN39_INTERNAL_559909a0_4_k_cu_6e46ae8a_27974cuda3std3__45__cpo3endE - _ZN39_INTERNAL_559909a0_4_k_cu_6e46ae8a_27974cute7productE)
_ZN39_INTERNAL_559909a0_4_k_cu_6e46ae8a_27974cute7productE:
	.zero		1
	.type		_ZN39_INTERNAL_559909a0_4_k_cu_6e46ae8a_27974cuda3std3__45__cpo3endE,@object
	.size		_ZN39_INTERNAL_559909a0_4_k_cu_6e46ae8a_27974cuda3std3__45__cpo3endE,(_ZN39_INTERNAL_559909a0_4_k_cu_6e46ae8a_27974cuda3std3__419piecewise_constructE - _ZN39_INTERNAL_559909a0_4_k_cu_6e46ae8a_27974cuda3std3__45__cpo3endE)
_ZN39_INTERNAL_559909a0_4_k_cu_6e46ae8a_27974cuda3std3__45__cpo3endE:
	.zero		1
	.type		_ZN39_INTERNAL_559909a0_4_k_cu_6e46ae8a_27974cuda3std3__419piecewise_constructE,@object
	.size		_ZN39_INTERNAL_559909a0_4_k_cu_6e46ae8a_27974cuda3std3__419piecewise_constructE,(_ZN39_INTERNAL_559909a0_4_k_cu_6e46ae8a_27974cuda3std3__45__cpo4cendE - _ZN39_INTERNAL_559909a0_4_k_cu_6e46ae8a_27974cuda3std3__419piecewise_constructE)
_ZN39_INTERNAL_559909a0_4_k_cu_6e46ae8a_27974cuda3std3__419piecewise_constructE:
	.zero		1
	.type		_ZN39_INTERNAL_559909a0_4_k_cu_6e46ae8a_27974cuda3std3__45__cpo4cendE,@object
	.size		_ZN39_INTERNAL_559909a0_4_k_cu_6e46ae8a_27974cuda3std3__45__cpo4cendE,(_ZN39_INTERNAL_559909a0_4_k_cu_6e46ae8a_27974cuda3std6ranges3__45__cpo4swapE - _ZN39_INTERNAL_559909a0_4_k_cu_6e46ae8a_27974cuda3std3__45__cpo4cendE)
_ZN39_INTERNAL_559909a0_4_k_cu_6e46ae8a_27974cuda3std3__45__cpo4cendE:
	.zero		1
	.type		_ZN39_INTERNAL_559909a0_4_k_cu_6e46ae8a_27974cuda3std6ranges3__45__cpo4swapE,@object
	.size		_ZN39_INTERNAL_559909a0_4_k_cu_6e46ae8a_27974cuda3std6ranges3__45__cpo4swapE,(.L_9 - _ZN39_INTERNAL_559909a0_4_k_cu_6e46ae8a_27974cuda3std6ranges3__45__cpo4swapE)
_ZN39_INTERNAL_559909a0_4_k_cu_6e46ae8a_27974cuda3std6ranges3__45__cpo4swapE:
	.zero		1
.L_9:


//--------------------- .nv.constant0._ZN7cutlass13device_kernelINS_4fmha6kernel13FmhaKernelTmaINS1_10collective15FmhaMainloopTmaINS_10bfloat16_tEfN4cute5tupleIJNS7_1CILi64EEENS9_ILi128EEENS9_ILi512EEEEEENS4_13DefaultFusionEJEEENS4_15FmhaFwdEpilogueIS6_fNS8_IJSA_SC_SB_EEEEEJEEEEEvNT_6ParamsE --------------------------
	.section	.nv.constant0._ZN7cutlass13device_kernelINS_4fmha6kernel13FmhaKernelTmaINS1_10collective15FmhaMainloopTmaINS_10bfloat16_tEfN4cute5tupleIJNS7_1CILi64EEENS9_ILi128EEENS9_ILi512EEEEEENS4_13DefaultFusionEJEEENS4_15FmhaFwdEpilogueIS6_fNS8_IJSA_SC_SB_EEEEEJEEEEEvNT_6ParamsE,"a",@progbits
	.sectionflags	@""
	.align	4
.nv.constant0._ZN7cutlass13device_kernelINS_4fmha6kernel13FmhaKernelTmaINS1_10collective15FmhaMainloopTmaINS_10bfloat16_tEfN4cute5tupleIJNS7_1CILi64EEENS9_ILi128EEENS9_ILi512EEEEEENS4_13DefaultFusionEJEEENS4_15FmhaFwdEpilogueIS6_fNS8_IJSA_SC_SB_EEEEEJEEEEEvNT_6ParamsE:
	.zero		2688


//--------------------- SYMBOLS --------------------------

	.type		.nv.reservedSmem.offset0,@object
	.size		.nv.reservedSmem.offset0,0x4
	.type		__assertfail,@function
